//
// Generated by NVIDIA NVVM Compiler
//
// Compiler Build ID: CL-36424714
// Cuda compilation tools, release 13.0, V13.0.88
// Based on NVVM 20.0.0
//

.version 9.0
.target sm_100
.address_size 64

	// .globl	_ZN3cub18CUB_300001_SM_10006detail11EmptyKernelIvEEvv
// _ZZN3cub18CUB_300001_SM_10006detail6reduce28DeviceReduceSingleTileKernelINS2_10policy_hubIfj6MAX_OPIfEE10Policy1000EN6thrust24THRUST_300001_SM_1000_NS10device_ptrIfEEPfjS6_ffN4cuda3std3__410__identityEEEvT0_T1_T2_T3_T4_T6_E12temp_storage has been demoted
// _ZZN3cub18CUB_300001_SM_10006detail6reduce18DeviceReduceKernelINS2_10policy_hubIfj6MAX_OPIfEE10Policy1000EN6thrust24THRUST_300001_SM_1000_NS10device_ptrIfEEjS6_fN4cuda3std3__410__identityEEEvT0_PT3_T1_NS0_13GridEvenShareISK_EET2_T4_E12temp_storage has been demoted
// _ZZN3cub18CUB_300001_SM_10006detail6reduce28DeviceReduceSingleTileKernelINS2_10policy_hubIfj6MAX_OPIfEE10Policy1000EPfS9_iS6_ffN4cuda3std3__410__identityEEEvT0_T1_T2_T3_T4_T6_E12temp_storage has been demoted
// _ZZN3cub18CUB_300001_SM_10006detail6reduce28DeviceReduceSingleTileKernelINS2_10policy_hubIfy6MAX_OPIfEE10Policy1000EN6thrust24THRUST_300001_SM_1000_NS10device_ptrIfEEPfyS6_ffN4cuda3std3__410__identityEEEvT0_T1_T2_T3_T4_T6_E12temp_storage has been demoted
// _ZZN3cub18CUB_300001_SM_10006detail6reduce18DeviceReduceKernelINS2_10policy_hubIfy6MAX_OPIfEE10Policy1000EN6thrust24THRUST_300001_SM_1000_NS10device_ptrIfEEyS6_fN4cuda3std3__410__identityEEEvT0_PT3_T1_NS0_13GridEvenShareISK_EET2_T4_E12temp_storage has been demoted
// _ZZN3cub18CUB_300001_SM_10006detail6reduce28DeviceReduceSingleTileKernelINS2_10policy_hubIfy6MAX_OPIfEE10Policy1000EPfS9_iS6_ffN4cuda3std3__410__identityEEEvT0_T1_T2_T3_T4_T6_E12temp_storage has been demoted
.global .align 1 .b8 _ZN30_INTERNAL_94d9a918_4_k_cu_main4cuda3std3__45__cpo5beginE[1];
.global .align 1 .b8 _ZN30_INTERNAL_94d9a918_4_k_cu_main4cuda3std3__45__cpo3endE[1];
.global .align 1 .b8 _ZN30_INTERNAL_94d9a918_4_k_cu_main4cuda3std3__45__cpo6cbeginE[1];
.global .align 1 .b8 _ZN30_INTERNAL_94d9a918_4_k_cu_main4cuda3std3__45__cpo4cendE[1];
.global .align 1 .b8 _ZN30_INTERNAL_94d9a918_4_k_cu_main4cuda3std3__45__cpo6rbeginE[1];
.global .align 1 .b8 _ZN30_INTERNAL_94d9a918_4_k_cu_main4cuda3std3__45__cpo4rendE[1];
.global .align 1 .b8 _ZN30_INTERNAL_94d9a918_4_k_cu_main4cuda3std3__45__cpo7crbeginE[1];
.global .align 1 .b8 _ZN30_INTERNAL_94d9a918_4_k_cu_main4cuda3std3__45__cpo5crendE[1];
.global .align 1 .b8 _ZN30_INTERNAL_94d9a918_4_k_cu_main4cuda3std3__432_GLOBAL__N__94d9a918_4_k_cu_main6ignoreE[1];
.global .align 1 .b8 _ZN30_INTERNAL_94d9a918_4_k_cu_main4cuda3std3__419piecewise_constructE[1];
.global .align 1 .b8 _ZN30_INTERNAL_94d9a918_4_k_cu_main4cuda3std3__48in_placeE[1];
.global .align 1 .b8 _ZN30_INTERNAL_94d9a918_4_k_cu_main4cuda3std3__420unreachable_sentinelE[1];
.global .align 1 .b8 _ZN30_INTERNAL_94d9a918_4_k_cu_main4cuda3std3__47nulloptE[1];
.global .align 1 .b8 _ZN30_INTERNAL_94d9a918_4_k_cu_main4cuda3std3__48unexpectE[1];
.global .align 1 .b8 _ZN30_INTERNAL_94d9a918_4_k_cu_main4cuda3std6ranges3__45__cpo4swapE[1];
.global .align 1 .b8 _ZN30_INTERNAL_94d9a918_4_k_cu_main4cuda3std6ranges3__45__cpo9iter_moveE[1];
.global .align 1 .b8 _ZN30_INTERNAL_94d9a918_4_k_cu_main4cuda3std6ranges3__45__cpo5beginE[1];
.global .align 1 .b8 _ZN30_INTERNAL_94d9a918_4_k_cu_main4cuda3std6ranges3__45__cpo3endE[1];
.global .align 1 .b8 _ZN30_INTERNAL_94d9a918_4_k_cu_main4cuda3std6ranges3__45__cpo6cbeginE[1];
.global .align 1 .b8 _ZN30_INTERNAL_94d9a918_4_k_cu_main4cuda3std6ranges3__45__cpo4cendE[1];
.global .align 1 .b8 _ZN30_INTERNAL_94d9a918_4_k_cu_main4cuda3std6ranges3__45__cpo7advanceE[1];
.global .align 1 .b8 _ZN30_INTERNAL_94d9a918_4_k_cu_main4cuda3std6ranges3__45__cpo9iter_swapE[1];
.global .align 1 .b8 _ZN30_INTERNAL_94d9a918_4_k_cu_main4cuda3std6ranges3__45__cpo4nextE[1];
.global .align 1 .b8 _ZN30_INTERNAL_94d9a918_4_k_cu_main4cuda3std6ranges3__45__cpo4prevE[1];
.global .align 1 .b8 _ZN30_INTERNAL_94d9a918_4_k_cu_main4cuda3std6ranges3__45__cpo4dataE[1];
.global .align 1 .b8 _ZN30_INTERNAL_94d9a918_4_k_cu_main4cuda3std6ranges3__45__cpo5cdataE[1];
.global .align 1 .b8 _ZN30_INTERNAL_94d9a918_4_k_cu_main4cuda3std6ranges3__45__cpo4sizeE[1];
.global .align 1 .b8 _ZN30_INTERNAL_94d9a918_4_k_cu_main4cuda3std6ranges3__45__cpo5ssizeE[1];
.global .align 1 .b8 _ZN30_INTERNAL_94d9a918_4_k_cu_main4cuda3std6ranges3__45__cpo8distanceE[1];
.global .align 1 .b8 _ZN30_INTERNAL_94d9a918_4_k_cu_main6thrust24THRUST_300001_SM_1000_NS8cuda_cub3parE[1];
.global .align 1 .b8 _ZN30_INTERNAL_94d9a918_4_k_cu_main6thrust24THRUST_300001_SM_1000_NS8cuda_cub10par_nosyncE[1];
.global .align 1 .b8 _ZN30_INTERNAL_94d9a918_4_k_cu_main6thrust24THRUST_300001_SM_1000_NS6system6detail10sequential3seqE[1];
.global .align 1 .b8 _ZN30_INTERNAL_94d9a918_4_k_cu_main6thrust24THRUST_300001_SM_1000_NS6system3cpp3parE[1];
.global .align 1 .b8 _ZN30_INTERNAL_94d9a918_4_k_cu_main6thrust24THRUST_300001_SM_1000_NS12placeholders2_1E[1];
.global .align 1 .b8 _ZN30_INTERNAL_94d9a918_4_k_cu_main6thrust24THRUST_300001_SM_1000_NS12placeholders2_2E[1];
.global .align 1 .b8 _ZN30_INTERNAL_94d9a918_4_k_cu_main6thrust24THRUST_300001_SM_1000_NS12placeholders2_3E[1];
.global .align 1 .b8 _ZN30_INTERNAL_94d9a918_4_k_cu_main6thrust24THRUST_300001_SM_1000_NS12placeholders2_4E[1];
.global .align 1 .b8 _ZN30_INTERNAL_94d9a918_4_k_cu_main6thrust24THRUST_300001_SM_1000_NS12placeholders2_5E[1];
.global .align 1 .b8 _ZN30_INTERNAL_94d9a918_4_k_cu_main6thrust24THRUST_300001_SM_1000_NS12placeholders2_6E[1];
.global .align 1 .b8 _ZN30_INTERNAL_94d9a918_4_k_cu_main6thrust24THRUST_300001_SM_1000_NS12placeholders2_7E[1];
.global .align 1 .b8 _ZN30_INTERNAL_94d9a918_4_k_cu_main6thrust24THRUST_300001_SM_1000_NS12placeholders2_8E[1];
.global .align 1 .b8 _ZN30_INTERNAL_94d9a918_4_k_cu_main6thrust24THRUST_300001_SM_1000_NS12placeholders2_9E[1];
.global .align 1 .b8 _ZN30_INTERNAL_94d9a918_4_k_cu_main6thrust24THRUST_300001_SM_1000_NS12placeholders3_10E[1];
.global .align 1 .b8 _ZN30_INTERNAL_94d9a918_4_k_cu_main6thrust24THRUST_300001_SM_1000_NS3seqE[1];
.global .align 1 .b8 _ZN30_INTERNAL_94d9a918_4_k_cu_main6thrust24THRUST_300001_SM_1000_NS6deviceE[1];

.visible .entry _ZN3cub18CUB_300001_SM_10006detail11EmptyKernelIvEEvv()
{


	ret;

}
	// .globl	_ZN3cub18CUB_300001_SM_10006detail6reduce28DeviceReduceSingleTileKernelINS2_10policy_hubIfj6MAX_OPIfEE10Policy1000EN6thrust24THRUST_300001_SM_1000_NS10device_ptrIfEEPfjS6_ffN4cuda3std3__410__identityEEEvT0_T1_T2_T3_T4_T6_
.visible .entry _ZN3cub18CUB_300001_SM_10006detail6reduce28DeviceReduceSingleTileKernelINS2_10policy_hubIfj6MAX_OPIfEE10Policy1000EN6thrust24THRUST_300001_SM_1000_NS10device_ptrIfEEPfjS6_ffN4cuda3std3__410__identityEEEvT0_T1_T2_T3_T4_T6_(
	.param .align 8 .b8 _ZN3cub18CUB_300001_SM_10006detail6reduce28DeviceReduceSingleTileKernelINS2_10policy_hubIfj6MAX_OPIfEE10Policy1000EN6thrust24THRUST_300001_SM_1000_NS10device_ptrIfEEPfjS6_ffN4cuda3std3__410__identityEEEvT0_T1_T2_T3_T4_T6__param_0[8],
	.param .u64 .ptr .align 1 _ZN3cub18CUB_300001_SM_10006detail6reduce28DeviceReduceSingleTileKernelINS2_10policy_hubIfj6MAX_OPIfEE10Policy1000EN6thrust24THRUST_300001_SM_1000_NS10device_ptrIfEEPfjS6_ffN4cuda3std3__410__identityEEEvT0_T1_T2_T3_T4_T6__param_1,
	.param .u32 _ZN3cub18CUB_300001_SM_10006detail6reduce28DeviceReduceSingleTileKernelINS2_10policy_hubIfj6MAX_OPIfEE10Policy1000EN6thrust24THRUST_300001_SM_1000_NS10device_ptrIfEEPfjS6_ffN4cuda3std3__410__identityEEEvT0_T1_T2_T3_T4_T6__param_2,
	.param .align 1 .b8 _ZN3cub18CUB_300001_SM_10006detail6reduce28DeviceReduceSingleTileKernelINS2_10policy_hubIfj6MAX_OPIfEE10Policy1000EN6thrust24THRUST_300001_SM_1000_NS10device_ptrIfEEPfjS6_ffN4cuda3std3__410__identityEEEvT0_T1_T2_T3_T4_T6__param_3[1],
	.param .f32 _ZN3cub18CUB_300001_SM_10006detail6reduce28DeviceReduceSingleTileKernelINS2_10policy_hubIfj6MAX_OPIfEE10Policy1000EN6thrust24THRUST_300001_SM_1000_NS10device_ptrIfEEPfjS6_ffN4cuda3std3__410__identityEEEvT0_T1_T2_T3_T4_T6__param_4,
	.param .align 1 .b8 _ZN3cub18CUB_300001_SM_10006detail6reduce28DeviceReduceSingleTileKernelINS2_10policy_hubIfj6MAX_OPIfEE10Policy1000EN6thrust24THRUST_300001_SM_1000_NS10device_ptrIfEEPfjS6_ffN4cuda3std3__410__identityEEEvT0_T1_T2_T3_T4_T6__param_5[1]
)
.maxntid 256
.minnctapersm 1
{
	.reg .pred 	%p<185>;
	.reg .b32 	%r<211>;
	.reg .b32 	%f<340>;
	.reg .b64 	%rd<84>;
	// demoted variable
	.shared .align 4 .b8 _ZZN3cub18CUB_300001_SM_10006detail6reduce28DeviceReduceSingleTileKernelINS2_10policy_hubIfj6MAX_OPIfEE10Policy1000EN6thrust24THRUST_300001_SM_1000_NS10device_ptrIfEEPfjS6_ffN4cuda3std3__410__identityEEEvT0_T1_T2_T3_T4_T6_E12temp_storage[44];
	ld.param.u64 	%rd9, [_ZN3cub18CUB_300001_SM_10006detail6reduce28DeviceReduceSingleTileKernelINS2_10policy_hubIfj6MAX_OPIfEE10Policy1000EN6thrust24THRUST_300001_SM_1000_NS10device_ptrIfEEPfjS6_ffN4cuda3std3__410__identityEEEvT0_T1_T2_T3_T4_T6__param_0];
	ld.param.u64 	%rd10, [_ZN3cub18CUB_300001_SM_10006detail6reduce28DeviceReduceSingleTileKernelINS2_10policy_hubIfj6MAX_OPIfEE10Policy1000EN6thrust24THRUST_300001_SM_1000_NS10device_ptrIfEEPfjS6_ffN4cuda3std3__410__identityEEEvT0_T1_T2_T3_T4_T6__param_1];
	ld.param.u32 	%r51, [_ZN3cub18CUB_300001_SM_10006detail6reduce28DeviceReduceSingleTileKernelINS2_10policy_hubIfj6MAX_OPIfEE10Policy1000EN6thrust24THRUST_300001_SM_1000_NS10device_ptrIfEEPfjS6_ffN4cuda3std3__410__identityEEEvT0_T1_T2_T3_T4_T6__param_2];
	ld.param.f32 	%f40, [_ZN3cub18CUB_300001_SM_10006detail6reduce28DeviceReduceSingleTileKernelINS2_10policy_hubIfj6MAX_OPIfEE10Policy1000EN6thrust24THRUST_300001_SM_1000_NS10device_ptrIfEEPfjS6_ffN4cuda3std3__410__identityEEEvT0_T1_T2_T3_T4_T6__param_4];
	cvta.to.global.u64 	%rd1, %rd10;
	setp.ne.s32 	%p1, %r51, 0;
	@%p1 bra 	$L__BB1_3;
	mov.u32 	%r193, %tid.x;
	setp.ne.s32 	%p184, %r193, 0;
	@%p184 bra 	$L__BB1_52;
	st.global.f32 	[%rd1], %f40;
	bra.uni 	$L__BB1_52;
$L__BB1_3:
	cvta.to.global.u64 	%rd2, %rd9;
	setp.gt.u32 	%p2, %r51, 4095;
	@%p2 bra 	$L__BB1_28;
	mov.u32 	%r1, %tid.x;
	setp.ge.u32 	%p96, %r1, %r51;
	mov.f32 	%f327, 0f00000000;
	mov.u32 	%r197, %r1;
	@%p96 bra 	$L__BB1_6;
	mul.wide.u32 	%rd73, %r1, 4;
	add.s64 	%rd74, %rd2, %rd73;
	ld.global.f32 	%f327, [%rd74];
	add.s32 	%r197, %r1, 256;
$L__BB1_6:
	setp.ge.u32 	%p97, %r197, %r51;
	@%p97 bra 	$L__BB1_19;
	not.b32 	%r120, %r197;
	add.s32 	%r121, %r51, %r120;
	shr.u32 	%r122, %r121, 8;
	add.s32 	%r4, %r122, 1;
	and.b32  	%r5, %r4, 15;
	setp.lt.u32 	%p98, %r121, 3840;
	@%p98 bra 	$L__BB1_10;
	and.b32  	%r123, %r4, 33554416;
	neg.s32 	%r195, %r123;
	mul.wide.u32 	%rd75, %r197, 4;
	add.s64 	%rd76, %rd75, %rd2;
	add.s64 	%rd82, %rd76, 8192;
$L__BB1_9:
	.pragma "nounroll";
	ld.global.f32 	%f192, [%rd82+-8192];
	setp.gt.f32 	%p99, %f327, %f192;
	selp.f32 	%f193, %f327, %f192, %p99;
	ld.global.f32 	%f194, [%rd82+-7168];
	setp.gt.f32 	%p100, %f193, %f194;
	selp.f32 	%f195, %f193, %f194, %p100;
	ld.global.f32 	%f196, [%rd82+-6144];
	setp.gt.f32 	%p101, %f195, %f196;
	selp.f32 	%f197, %f195, %f196, %p101;
	ld.global.f32 	%f198, [%rd82+-5120];
	setp.gt.f32 	%p102, %f197, %f198;
	selp.f32 	%f199, %f197, %f198, %p102;
	ld.global.f32 	%f200, [%rd82+-4096];
	setp.gt.f32 	%p103, %f199, %f200;
	selp.f32 	%f201, %f199, %f200, %p103;
	ld.global.f32 	%f202, [%rd82+-3072];
	setp.gt.f32 	%p104, %f201, %f202;
	selp.f32 	%f203, %f201, %f202, %p104;
	ld.global.f32 	%f204, [%rd82+-2048];
	setp.gt.f32 	%p105, %f203, %f204;
	selp.f32 	%f205, %f203, %f204, %p105;
	ld.global.f32 	%f206, [%rd82+-1024];
	setp.gt.f32 	%p106, %f205, %f206;
	selp.f32 	%f207, %f205, %f206, %p106;
	ld.global.f32 	%f208, [%rd82];
	setp.gt.f32 	%p107, %f207, %f208;
	selp.f32 	%f209, %f207, %f208, %p107;
	ld.global.f32 	%f210, [%rd82+1024];
	setp.gt.f32 	%p108, %f209, %f210;
	selp.f32 	%f211, %f209, %f210, %p108;
	ld.global.f32 	%f212, [%rd82+2048];
	setp.gt.f32 	%p109, %f211, %f212;
	selp.f32 	%f213, %f211, %f212, %p109;
	ld.global.f32 	%f214, [%rd82+3072];
	setp.gt.f32 	%p110, %f213, %f214;
	selp.f32 	%f215, %f213, %f214, %p110;
	ld.global.f32 	%f216, [%rd82+4096];
	setp.gt.f32 	%p111, %f215, %f216;
	selp.f32 	%f217, %f215, %f216, %p111;
	ld.global.f32 	%f218, [%rd82+5120];
	setp.gt.f32 	%p112, %f217, %f218;
	selp.f32 	%f219, %f217, %f218, %p112;
	ld.global.f32 	%f220, [%rd82+6144];
	setp.gt.f32 	%p113, %f219, %f220;
	selp.f32 	%f221, %f219, %f220, %p113;
	ld.global.f32 	%f222, [%rd82+7168];
	setp.gt.f32 	%p114, %f221, %f222;
	selp.f32 	%f327, %f221, %f222, %p114;
	add.s32 	%r197, %r197, 4096;
	add.s32 	%r195, %r195, 16;
	add.s64 	%rd82, %rd82, 16384;
	setp.ne.s32 	%p115, %r195, 0;
	@%p115 bra 	$L__BB1_9;
$L__BB1_10:
	setp.eq.s32 	%p116, %r5, 0;
	@%p116 bra 	$L__BB1_19;
	and.b32  	%r12, %r4, 7;
	setp.lt.u32 	%p117, %r5, 8;
	@%p117 bra 	$L__BB1_13;
	mul.wide.u32 	%rd77, %r197, 4;
	add.s64 	%rd78, %rd2, %rd77;
	ld.global.f32 	%f224, [%rd78];
	setp.gt.f32 	%p118, %f327, %f224;
	selp.f32 	%f225, %f327, %f224, %p118;
	ld.global.f32 	%f226, [%rd78+1024];
	setp.gt.f32 	%p119, %f225, %f226;
	selp.f32 	%f227, %f225, %f226, %p119;
	ld.global.f32 	%f228, [%rd78+2048];
	setp.gt.f32 	%p120, %f227, %f228;
	selp.f32 	%f229, %f227, %f228, %p120;
	ld.global.f32 	%f230, [%rd78+3072];
	setp.gt.f32 	%p121, %f229, %f230;
	selp.f32 	%f231, %f229, %f230, %p121;
	ld.global.f32 	%f232, [%rd78+4096];
	setp.gt.f32 	%p122, %f231, %f232;
	selp.f32 	%f233, %f231, %f232, %p122;
	ld.global.f32 	%f234, [%rd78+5120];
	setp.gt.f32 	%p123, %f233, %f234;
	selp.f32 	%f235, %f233, %f234, %p123;
	ld.global.f32 	%f236, [%rd78+6144];
	setp.gt.f32 	%p124, %f235, %f236;
	selp.f32 	%f237, %f235, %f236, %p124;
	ld.global.f32 	%f238, [%rd78+7168];
	setp.gt.f32 	%p125, %f237, %f238;
	selp.f32 	%f327, %f237, %f238, %p125;
	add.s32 	%r197, %r197, 2048;
$L__BB1_13:
	setp.eq.s32 	%p126, %r12, 0;
	@%p126 bra 	$L__BB1_19;
	and.b32  	%r15, %r4, 3;
	setp.lt.u32 	%p127, %r12, 4;
	@%p127 bra 	$L__BB1_16;
	mul.wide.u32 	%rd79, %r197, 4;
	add.s64 	%rd80, %rd2, %rd79;
	ld.global.f32 	%f240, [%rd80];
	setp.gt.f32 	%p128, %f327, %f240;
	selp.f32 	%f241, %f327, %f240, %p128;
	ld.global.f32 	%f242, [%rd80+1024];
	setp.gt.f32 	%p129, %f241, %f242;
	selp.f32 	%f243, %f241, %f242, %p129;
	ld.global.f32 	%f244, [%rd80+2048];
	setp.gt.f32 	%p130, %f243, %f244;
	selp.f32 	%f245, %f243, %f244, %p130;
	ld.global.f32 	%f246, [%rd80+3072];
	setp.gt.f32 	%p131, %f245, %f246;
	selp.f32 	%f327, %f245, %f246, %p131;
	add.s32 	%r197, %r197, 1024;
$L__BB1_16:
	setp.eq.s32 	%p132, %r15, 0;
	@%p132 bra 	$L__BB1_19;
	mul.wide.u32 	%rd81, %r197, 4;
	add.s64 	%rd83, %rd2, %rd81;
	neg.s32 	%r200, %r15;
$L__BB1_18:
	.pragma "nounroll";
	ld.global.f32 	%f247, [%rd83];
	setp.gt.f32 	%p133, %f327, %f247;
	selp.f32 	%f327, %f327, %f247, %p133;
	add.s64 	%rd83, %rd83, 1024;
	add.s32 	%r200, %r200, 1;
	setp.ne.s32 	%p134, %r200, 0;
	@%p134 bra 	$L__BB1_18;
$L__BB1_19:
	setp.lt.u32 	%p135, %r51, 256;
	@%p135 bra 	$L__BB1_24;
	// begin inline asm
	mov.u32 %r162, %laneid;
	// end inline asm
	mov.b32 	%r164, %f327;
	mov.b32 	%r165, 1;
	mov.b32 	%r186, 31;
	mov.b32 	%r187, -1;
	// begin inline asm
	shfl.sync.down.b32 %r163, %r164, %r165, %r186, %r187;
	// end inline asm
	mov.b32 	%f286, %r163;
	setp.gt.s32 	%p163, %r162, 30;
	setp.gt.f32 	%p164, %f327, %f286;
	selp.f32 	%f287, %f327, %f286, %p164;
	selp.f32 	%f288, %f327, %f287, %p163;
	mov.b32 	%r169, %f288;
	mov.b32 	%r170, 2;
	// begin inline asm
	shfl.sync.down.b32 %r168, %r169, %r170, %r186, %r187;
	// end inline asm
	mov.b32 	%f290, %r168;
	setp.gt.s32 	%p165, %r162, 29;
	setp.gt.f32 	%p166, %f288, %f290;
	selp.f32 	%f291, %f288, %f290, %p166;
	selp.f32 	%f292, %f288, %f291, %p165;
	mov.b32 	%r174, %f292;
	mov.b32 	%r175, 4;
	// begin inline asm
	shfl.sync.down.b32 %r173, %r174, %r175, %r186, %r187;
	// end inline asm
	mov.b32 	%f294, %r173;
	setp.gt.s32 	%p167, %r162, 27;
	setp.gt.f32 	%p168, %f292, %f294;
	selp.f32 	%f295, %f292, %f294, %p168;
	selp.f32 	%f296, %f292, %f295, %p167;
	mov.b32 	%r179, %f296;
	mov.b32 	%r180, 8;
	// begin inline asm
	shfl.sync.down.b32 %r178, %r179, %r180, %r186, %r187;
	// end inline asm
	mov.b32 	%f298, %r178;
	setp.gt.s32 	%p169, %r162, 23;
	setp.gt.f32 	%p170, %f296, %f298;
	selp.f32 	%f299, %f296, %f298, %p170;
	selp.f32 	%f300, %f296, %f299, %p169;
	mov.b32 	%r184, %f300;
	mov.b32 	%r185, 16;
	// begin inline asm
	shfl.sync.down.b32 %r183, %r184, %r185, %r186, %r187;
	// end inline asm
	mov.b32 	%f302, %r183;
	setp.gt.s32 	%p171, %r162, 15;
	setp.gt.f32 	%p172, %f300, %f302;
	selp.f32 	%f303, %f300, %f302, %p172;
	selp.f32 	%f339, %f300, %f303, %p171;
	setp.ne.s32 	%p173, %r162, 0;
	@%p173 bra 	$L__BB1_22;
	shr.u32 	%r188, %r1, 3;
	and.b32  	%r189, %r188, 124;
	mov.u32 	%r190, _ZZN3cub18CUB_300001_SM_10006detail6reduce28DeviceReduceSingleTileKernelINS2_10policy_hubIfj6MAX_OPIfEE10Policy1000EN6thrust24THRUST_300001_SM_1000_NS10device_ptrIfEEPfjS6_ffN4cuda3std3__410__identityEEEvT0_T1_T2_T3_T4_T6_E12temp_storage;
	add.s32 	%r191, %r190, %r189;
	st.shared.f32 	[%r191+8], %f339;
$L__BB1_22:
	bar.sync 	0;
	setp.ne.s32 	%p174, %r1, 0;
	@%p174 bra 	$L__BB1_50;
	ld.shared.f32 	%f304, [_ZZN3cub18CUB_300001_SM_10006detail6reduce28DeviceReduceSingleTileKernelINS2_10policy_hubIfj6MAX_OPIfEE10Policy1000EN6thrust24THRUST_300001_SM_1000_NS10device_ptrIfEEPfjS6_ffN4cuda3std3__410__identityEEEvT0_T1_T2_T3_T4_T6_E12temp_storage+12];
	setp.gt.f32 	%p175, %f339, %f304;
	selp.f32 	%f305, %f339, %f304, %p175;
	ld.shared.f32 	%f306, [_ZZN3cub18CUB_300001_SM_10006detail6reduce28DeviceReduceSingleTileKernelINS2_10policy_hubIfj6MAX_OPIfEE10Policy1000EN6thrust24THRUST_300001_SM_1000_NS10device_ptrIfEEPfjS6_ffN4cuda3std3__410__identityEEEvT0_T1_T2_T3_T4_T6_E12temp_storage+16];
	setp.gt.f32 	%p176, %f305, %f306;
	selp.f32 	%f307, %f305, %f306, %p176;
	ld.shared.f32 	%f308, [_ZZN3cub18CUB_300001_SM_10006detail6reduce28DeviceReduceSingleTileKernelINS2_10policy_hubIfj6MAX_OPIfEE10Policy1000EN6thrust24THRUST_300001_SM_1000_NS10device_ptrIfEEPfjS6_ffN4cuda3std3__410__identityEEEvT0_T1_T2_T3_T4_T6_E12temp_storage+20];
	setp.gt.f32 	%p177, %f307, %f308;
	selp.f32 	%f309, %f307, %f308, %p177;
	ld.shared.f32 	%f310, [_ZZN3cub18CUB_300001_SM_10006detail6reduce28DeviceReduceSingleTileKernelINS2_10policy_hubIfj6MAX_OPIfEE10Policy1000EN6thrust24THRUST_300001_SM_1000_NS10device_ptrIfEEPfjS6_ffN4cuda3std3__410__identityEEEvT0_T1_T2_T3_T4_T6_E12temp_storage+24];
	setp.gt.f32 	%p178, %f309, %f310;
	selp.f32 	%f311, %f309, %f310, %p178;
	ld.shared.f32 	%f312, [_ZZN3cub18CUB_300001_SM_10006detail6reduce28DeviceReduceSingleTileKernelINS2_10policy_hubIfj6MAX_OPIfEE10Policy1000EN6thrust24THRUST_300001_SM_1000_NS10device_ptrIfEEPfjS6_ffN4cuda3std3__410__identityEEEvT0_T1_T2_T3_T4_T6_E12temp_storage+28];
	setp.gt.f32 	%p179, %f311, %f312;
	selp.f32 	%f313, %f311, %f312, %p179;
	ld.shared.f32 	%f314, [_ZZN3cub18CUB_300001_SM_10006detail6reduce28DeviceReduceSingleTileKernelINS2_10policy_hubIfj6MAX_OPIfEE10Policy1000EN6thrust24THRUST_300001_SM_1000_NS10device_ptrIfEEPfjS6_ffN4cuda3std3__410__identityEEEvT0_T1_T2_T3_T4_T6_E12temp_storage+32];
	setp.gt.f32 	%p180, %f313, %f314;
	selp.f32 	%f315, %f313, %f314, %p180;
	ld.shared.f32 	%f316, [_ZZN3cub18CUB_300001_SM_10006detail6reduce28DeviceReduceSingleTileKernelINS2_10policy_hubIfj6MAX_OPIfEE10Policy1000EN6thrust24THRUST_300001_SM_1000_NS10device_ptrIfEEPfjS6_ffN4cuda3std3__410__identityEEEvT0_T1_T2_T3_T4_T6_E12temp_storage+36];
	setp.gt.f32 	%p181, %f315, %f316;
	selp.f32 	%f339, %f315, %f316, %p181;
	bra.uni 	$L__BB1_50;
$L__BB1_24:
	// begin inline asm
	mov.u32 %r124, %laneid;
	// end inline asm
	and.b32  	%r150, %r1, 992;
	add.s32 	%r151, %r150, 32;
	setp.gt.u32 	%p136, %r151, %r51;
	not.b32 	%r152, %r150;
	add.s32 	%r153, %r51, %r152;
	selp.b32 	%r148, %r153, 31, %p136;
	mov.b32 	%r126, %f327;
	mov.b32 	%r127, 1;
	mov.b32 	%r149, -1;
	// begin inline asm
	shfl.sync.down.b32 %r125, %r126, %r127, %r148, %r149;
	// end inline asm
	mov.b32 	%f248, %r125;
	setp.lt.s32 	%p137, %r124, %r148;
	setp.gt.f32 	%p138, %f327, %f248;
	selp.f32 	%f249, %f327, %f248, %p138;
	selp.f32 	%f250, %f249, %f327, %p137;
	mov.b32 	%r131, %f250;
	mov.b32 	%r132, 2;
	// begin inline asm
	shfl.sync.down.b32 %r130, %r131, %r132, %r148, %r149;
	// end inline asm
	mov.b32 	%f252, %r130;
	add.s32 	%r154, %r124, 2;
	setp.gt.s32 	%p139, %r154, %r148;
	setp.gt.f32 	%p140, %f250, %f252;
	selp.f32 	%f253, %f250, %f252, %p140;
	selp.f32 	%f254, %f250, %f253, %p139;
	mov.b32 	%r136, %f254;
	mov.b32 	%r137, 4;
	// begin inline asm
	shfl.sync.down.b32 %r135, %r136, %r137, %r148, %r149;
	// end inline asm
	mov.b32 	%f256, %r135;
	add.s32 	%r155, %r124, 4;
	setp.gt.s32 	%p141, %r155, %r148;
	setp.gt.f32 	%p142, %f254, %f256;
	selp.f32 	%f257, %f254, %f256, %p142;
	selp.f32 	%f258, %f254, %f257, %p141;
	mov.b32 	%r141, %f258;
	mov.b32 	%r142, 8;
	// begin inline asm
	shfl.sync.down.b32 %r140, %r141, %r142, %r148, %r149;
	// end inline asm
	mov.b32 	%f260, %r140;
	add.s32 	%r156, %r124, 8;
	setp.gt.s32 	%p143, %r156, %r148;
	setp.gt.f32 	%p144, %f258, %f260;
	selp.f32 	%f261, %f258, %f260, %p144;
	selp.f32 	%f262, %f258, %f261, %p143;
	mov.b32 	%r146, %f262;
	mov.b32 	%r147, 16;
	// begin inline asm
	shfl.sync.down.b32 %r145, %r146, %r147, %r148, %r149;
	// end inline asm
	mov.b32 	%f264, %r145;
	add.s32 	%r157, %r124, 16;
	setp.gt.s32 	%p145, %r157, %r148;
	setp.gt.f32 	%p146, %f262, %f264;
	selp.f32 	%f265, %f262, %f264, %p146;
	selp.f32 	%f339, %f262, %f265, %p145;
	setp.ne.s32 	%p147, %r124, 0;
	@%p147 bra 	$L__BB1_26;
	shr.u32 	%r158, %r1, 3;
	and.b32  	%r159, %r158, 124;
	mov.u32 	%r160, _ZZN3cub18CUB_300001_SM_10006detail6reduce28DeviceReduceSingleTileKernelINS2_10policy_hubIfj6MAX_OPIfEE10Policy1000EN6thrust24THRUST_300001_SM_1000_NS10device_ptrIfEEPfjS6_ffN4cuda3std3__410__identityEEEvT0_T1_T2_T3_T4_T6_E12temp_storage;
	add.s32 	%r161, %r160, %r159;
	st.shared.f32 	[%r161+8], %f339;
$L__BB1_26:
	bar.sync 	0;
	setp.ne.s32 	%p148, %r1, 0;
	@%p148 bra 	$L__BB1_50;
	setp.gt.u32 	%p149, %r51, 32;
	ld.shared.f32 	%f266, [_ZZN3cub18CUB_300001_SM_10006detail6reduce28DeviceReduceSingleTileKernelINS2_10policy_hubIfj6MAX_OPIfEE10Policy1000EN6thrust24THRUST_300001_SM_1000_NS10device_ptrIfEEPfjS6_ffN4cuda3std3__410__identityEEEvT0_T1_T2_T3_T4_T6_E12temp_storage+12];
	setp.gt.f32 	%p150, %f339, %f266;
	selp.f32 	%f267, %f339, %f266, %p150;
	selp.f32 	%f268, %f267, %f339, %p149;
	setp.gt.u32 	%p151, %r51, 64;
	ld.shared.f32 	%f269, [_ZZN3cub18CUB_300001_SM_10006detail6reduce28DeviceReduceSingleTileKernelINS2_10policy_hubIfj6MAX_OPIfEE10Policy1000EN6thrust24THRUST_300001_SM_1000_NS10device_ptrIfEEPfjS6_ffN4cuda3std3__410__identityEEEvT0_T1_T2_T3_T4_T6_E12temp_storage+16];
	setp.gt.f32 	%p152, %f268, %f269;
	selp.f32 	%f270, %f268, %f269, %p152;
	selp.f32 	%f271, %f270, %f268, %p151;
	setp.gt.u32 	%p153, %r51, 96;
	ld.shared.f32 	%f272, [_ZZN3cub18CUB_300001_SM_10006detail6reduce28DeviceReduceSingleTileKernelINS2_10policy_hubIfj6MAX_OPIfEE10Policy1000EN6thrust24THRUST_300001_SM_1000_NS10device_ptrIfEEPfjS6_ffN4cuda3std3__410__identityEEEvT0_T1_T2_T3_T4_T6_E12temp_storage+20];
	setp.gt.f32 	%p154, %f271, %f272;
	selp.f32 	%f273, %f271, %f272, %p154;
	selp.f32 	%f274, %f273, %f271, %p153;
	setp.gt.u32 	%p155, %r51, 128;
	ld.shared.f32 	%f275, [_ZZN3cub18CUB_300001_SM_10006detail6reduce28DeviceReduceSingleTileKernelINS2_10policy_hubIfj6MAX_OPIfEE10Policy1000EN6thrust24THRUST_300001_SM_1000_NS10device_ptrIfEEPfjS6_ffN4cuda3std3__410__identityEEEvT0_T1_T2_T3_T4_T6_E12temp_storage+24];
	setp.gt.f32 	%p156, %f274, %f275;
	selp.f32 	%f276, %f274, %f275, %p156;
	selp.f32 	%f277, %f276, %f274, %p155;
	setp.gt.u32 	%p157, %r51, 160;
	ld.shared.f32 	%f278, [_ZZN3cub18CUB_300001_SM_10006detail6reduce28DeviceReduceSingleTileKernelINS2_10policy_hubIfj6MAX_OPIfEE10Policy1000EN6thrust24THRUST_300001_SM_1000_NS10device_ptrIfEEPfjS6_ffN4cuda3std3__410__identityEEEvT0_T1_T2_T3_T4_T6_E12temp_storage+28];
	setp.gt.f32 	%p158, %f277, %f278;
	selp.f32 	%f279, %f277, %f278, %p158;
	selp.f32 	%f280, %f279, %f277, %p157;
	setp.gt.u32 	%p159, %r51, 192;
	ld.shared.f32 	%f281, [_ZZN3cub18CUB_300001_SM_10006detail6reduce28DeviceReduceSingleTileKernelINS2_10policy_hubIfj6MAX_OPIfEE10Policy1000EN6thrust24THRUST_300001_SM_1000_NS10device_ptrIfEEPfjS6_ffN4cuda3std3__410__identityEEEvT0_T1_T2_T3_T4_T6_E12temp_storage+32];
	setp.gt.f32 	%p160, %f280, %f281;
	selp.f32 	%f282, %f280, %f281, %p160;
	selp.f32 	%f283, %f282, %f280, %p159;
	setp.gt.u32 	%p161, %r51, 224;
	ld.shared.f32 	%f284, [_ZZN3cub18CUB_300001_SM_10006detail6reduce28DeviceReduceSingleTileKernelINS2_10policy_hubIfj6MAX_OPIfEE10Policy1000EN6thrust24THRUST_300001_SM_1000_NS10device_ptrIfEEPfjS6_ffN4cuda3std3__410__identityEEEvT0_T1_T2_T3_T4_T6_E12temp_storage+36];
	setp.gt.f32 	%p162, %f283, %f284;
	selp.f32 	%f285, %f283, %f284, %p162;
	selp.f32 	%f339, %f285, %f283, %p161;
	bra.uni 	$L__BB1_50;
$L__BB1_28:
	mov.u32 	%r21, %tid.x;
	mul.wide.u32 	%rd11, %r21, 4;
	add.s64 	%rd12, %rd2, %rd11;
	ld.global.f32 	%f41, [%rd12];
	ld.global.f32 	%f42, [%rd12+1024];
	ld.global.f32 	%f43, [%rd12+2048];
	ld.global.f32 	%f44, [%rd12+3072];
	ld.global.f32 	%f45, [%rd12+4096];
	ld.global.f32 	%f46, [%rd12+5120];
	ld.global.f32 	%f47, [%rd12+6144];
	ld.global.f32 	%f48, [%rd12+7168];
	ld.global.f32 	%f49, [%rd12+8192];
	ld.global.f32 	%f50, [%rd12+9216];
	ld.global.f32 	%f51, [%rd12+10240];
	ld.global.f32 	%f52, [%rd12+11264];
	ld.global.f32 	%f53, [%rd12+12288];
	ld.global.f32 	%f54, [%rd12+13312];
	ld.global.f32 	%f55, [%rd12+14336];
	ld.global.f32 	%f56, [%rd12+15360];
	setp.gt.f32 	%p3, %f41, %f42;
	selp.f32 	%f57, %f41, %f42, %p3;
	setp.gt.f32 	%p4, %f57, %f43;
	selp.f32 	%f58, %f57, %f43, %p4;
	setp.gt.f32 	%p5, %f58, %f44;
	selp.f32 	%f59, %f58, %f44, %p5;
	setp.gt.f32 	%p6, %f59, %f45;
	selp.f32 	%f60, %f59, %f45, %p6;
	setp.gt.f32 	%p7, %f60, %f46;
	selp.f32 	%f61, %f60, %f46, %p7;
	setp.gt.f32 	%p8, %f61, %f47;
	selp.f32 	%f62, %f61, %f47, %p8;
	setp.gt.f32 	%p9, %f62, %f48;
	selp.f32 	%f63, %f62, %f48, %p9;
	setp.gt.f32 	%p10, %f63, %f49;
	selp.f32 	%f64, %f63, %f49, %p10;
	setp.gt.f32 	%p11, %f64, %f50;
	selp.f32 	%f65, %f64, %f50, %p11;
	setp.gt.f32 	%p12, %f65, %f51;
	selp.f32 	%f66, %f65, %f51, %p12;
	setp.gt.f32 	%p13, %f66, %f52;
	selp.f32 	%f67, %f66, %f52, %p13;
	setp.gt.f32 	%p14, %f67, %f53;
	selp.f32 	%f68, %f67, %f53, %p14;
	setp.gt.f32 	%p15, %f68, %f54;
	selp.f32 	%f69, %f68, %f54, %p15;
	setp.gt.f32 	%p16, %f69, %f55;
	selp.f32 	%f70, %f69, %f55, %p16;
	setp.gt.f32 	%p17, %f70, %f56;
	selp.f32 	%f338, %f70, %f56, %p17;
	add.s32 	%r22, %r51, -4096;
	setp.lt.u32 	%p18, %r22, 4096;
	mov.b32 	%r202, 4096;
	@%p18 bra 	$L__BB1_32;
	mov.b32 	%r202, 4096;
$L__BB1_30:
	add.s32 	%r54, %r21, %r202;
	mul.wide.u32 	%rd13, %r54, 4;
	add.s64 	%rd14, %rd2, %rd13;
	ld.global.f32 	%f71, [%rd14];
	ld.global.f32 	%f72, [%rd14+1024];
	ld.global.f32 	%f73, [%rd14+2048];
	ld.global.f32 	%f74, [%rd14+3072];
	ld.global.f32 	%f75, [%rd14+4096];
	ld.global.f32 	%f76, [%rd14+5120];
	ld.global.f32 	%f77, [%rd14+6144];
	ld.global.f32 	%f78, [%rd14+7168];
	ld.global.f32 	%f79, [%rd14+8192];
	ld.global.f32 	%f80, [%rd14+9216];
	ld.global.f32 	%f81, [%rd14+10240];
	ld.global.f32 	%f82, [%rd14+11264];
	ld.global.f32 	%f83, [%rd14+12288];
	ld.global.f32 	%f84, [%rd14+13312];
	ld.global.f32 	%f85, [%rd14+14336];
	ld.global.f32 	%f86, [%rd14+15360];
	setp.gt.f32 	%p19, %f338, %f71;
	selp.f32 	%f87, %f338, %f71, %p19;
	setp.gt.f32 	%p20, %f87, %f72;
	selp.f32 	%f88, %f87, %f72, %p20;
	setp.gt.f32 	%p21, %f88, %f73;
	selp.f32 	%f89, %f88, %f73, %p21;
	setp.gt.f32 	%p22, %f89, %f74;
	selp.f32 	%f90, %f89, %f74, %p22;
	setp.gt.f32 	%p23, %f90, %f75;
	selp.f32 	%f91, %f90, %f75, %p23;
	setp.gt.f32 	%p24, %f91, %f76;
	selp.f32 	%f92, %f91, %f76, %p24;
	setp.gt.f32 	%p25, %f92, %f77;
	selp.f32 	%f93, %f92, %f77, %p25;
	setp.gt.f32 	%p26, %f93, %f78;
	selp.f32 	%f94, %f93, %f78, %p26;
	setp.gt.f32 	%p27, %f94, %f79;
	selp.f32 	%f95, %f94, %f79, %p27;
	setp.gt.f32 	%p28, %f95, %f80;
	selp.f32 	%f96, %f95, %f80, %p28;
	setp.gt.f32 	%p29, %f96, %f81;
	selp.f32 	%f97, %f96, %f81, %p29;
	setp.gt.f32 	%p30, %f97, %f82;
	selp.f32 	%f98, %f97, %f82, %p30;
	setp.gt.f32 	%p31, %f98, %f83;
	selp.f32 	%f99, %f98, %f83, %p31;
	setp.gt.f32 	%p32, %f99, %f84;
	selp.f32 	%f100, %f99, %f84, %p32;
	setp.gt.f32 	%p33, %f100, %f85;
	selp.f32 	%f101, %f100, %f85, %p33;
	setp.gt.f32 	%p34, %f101, %f86;
	selp.f32 	%f338, %f101, %f86, %p34;
	sub.s32 	%r55, %r51, %r202;
	setp.lt.u32 	%p35, %r55, 4096;
	@%p35 bra 	$L__BB1_46;
	add.s32 	%r202, %r202, 4096;
	setp.le.u32 	%p36, %r202, %r22;
	@%p36 bra 	$L__BB1_30;
$L__BB1_32:
	setp.le.u32 	%p37, %r51, %r202;
	sub.s32 	%r56, %r51, %r202;
	setp.ge.s32 	%p38, %r21, %r56;
	or.pred  	%p39, %p37, %p38;
	@%p39 bra 	$L__BB1_46;
	not.b32 	%r58, %r21;
	add.s32 	%r59, %r51, %r58;
	sub.s32 	%r60, %r59, %r202;
	shr.u32 	%r61, %r60, 8;
	add.s32 	%r26, %r61, 1;
	and.b32  	%r27, %r26, 15;
	setp.lt.u32 	%p40, %r60, 3840;
	mov.u32 	%r207, %r21;
	@%p40 bra 	$L__BB1_37;
	or.b32  	%r205, %r21, 2048;
	add.s32 	%r204, %r21, %r202;
	and.b32  	%r62, %r26, 33554416;
	neg.s32 	%r203, %r62;
$L__BB1_35:
	.pragma "nounroll";
	mul.wide.u32 	%rd15, %r204, 4;
	add.s64 	%rd16, %rd2, %rd15;
	ld.global.f32 	%f103, [%rd16];
	setp.gt.f32 	%p41, %f338, %f103;
	selp.f32 	%f104, %f338, %f103, %p41;
	add.s32 	%r63, %r204, 256;
	mul.wide.u32 	%rd17, %r63, 4;
	add.s64 	%rd18, %rd2, %rd17;
	ld.global.f32 	%f105, [%rd18];
	setp.gt.f32 	%p42, %f104, %f105;
	selp.f32 	%f106, %f104, %f105, %p42;
	add.s32 	%r64, %r204, 512;
	mul.wide.u32 	%rd19, %r64, 4;
	add.s64 	%rd20, %rd2, %rd19;
	ld.global.f32 	%f107, [%rd20];
	setp.gt.f32 	%p43, %f106, %f107;
	selp.f32 	%f108, %f106, %f107, %p43;
	add.s32 	%r65, %r204, 768;
	mul.wide.u32 	%rd21, %r65, 4;
	add.s64 	%rd22, %rd2, %rd21;
	ld.global.f32 	%f109, [%rd22];
	setp.gt.f32 	%p44, %f108, %f109;
	selp.f32 	%f110, %f108, %f109, %p44;
	add.s32 	%r66, %r204, 1024;
	mul.wide.u32 	%rd23, %r66, 4;
	add.s64 	%rd24, %rd2, %rd23;
	ld.global.f32 	%f111, [%rd24];
	setp.gt.f32 	%p45, %f110, %f111;
	selp.f32 	%f112, %f110, %f111, %p45;
	add.s32 	%r67, %r204, 1280;
	mul.wide.u32 	%rd25, %r67, 4;
	add.s64 	%rd26, %rd2, %rd25;
	ld.global.f32 	%f113, [%rd26];
	setp.gt.f32 	%p46, %f112, %f113;
	selp.f32 	%f114, %f112, %f113, %p46;
	add.s32 	%r68, %r204, 1536;
	mul.wide.u32 	%rd27, %r68, 4;
	add.s64 	%rd28, %rd2, %rd27;
	ld.global.f32 	%f115, [%rd28];
	setp.gt.f32 	%p47, %f114, %f115;
	selp.f32 	%f116, %f114, %f115, %p47;
	add.s32 	%r69, %r204, 1792;
	mul.wide.u32 	%rd29, %r69, 4;
	add.s64 	%rd30, %rd2, %rd29;
	ld.global.f32 	%f117, [%rd30];
	setp.gt.f32 	%p48, %f116, %f117;
	selp.f32 	%f118, %f116, %f117, %p48;
	add.s32 	%r70, %r204, 2048;
	mul.wide.u32 	%rd31, %r70, 4;
	add.s64 	%rd32, %rd2, %rd31;
	ld.global.f32 	%f119, [%rd32];
	setp.gt.f32 	%p49, %f118, %f119;
	selp.f32 	%f120, %f118, %f119, %p49;
	add.s32 	%r71, %r204, 2304;
	mul.wide.u32 	%rd33, %r71, 4;
	add.s64 	%rd34, %rd2, %rd33;
	ld.global.f32 	%f121, [%rd34];
	setp.gt.f32 	%p50, %f120, %f121;
	selp.f32 	%f122, %f120, %f121, %p50;
	add.s32 	%r72, %r204, 2560;
	mul.wide.u32 	%rd35, %r72, 4;
	add.s64 	%rd36, %rd2, %rd35;
	ld.global.f32 	%f123, [%rd36];
	setp.gt.f32 	%p51, %f122, %f123;
	selp.f32 	%f124, %f122, %f123, %p51;
	add.s32 	%r73, %r204, 2816;
	mul.wide.u32 	%rd37, %r73, 4;
	add.s64 	%rd38, %rd2, %rd37;
	ld.global.f32 	%f125, [%rd38];
	setp.gt.f32 	%p52, %f124, %f125;
	selp.f32 	%f126, %f124, %f125, %p52;
	add.s32 	%r74, %r204, 3072;
	mul.wide.u32 	%rd39, %r74, 4;
	add.s64 	%rd40, %rd2, %rd39;
	ld.global.f32 	%f127, [%rd40];
	setp.gt.f32 	%p53, %f126, %f127;
	selp.f32 	%f128, %f126, %f127, %p53;
	add.s32 	%r75, %r204, 3328;
	mul.wide.u32 	%rd41, %r75, 4;
	add.s64 	%rd42, %rd2, %rd41;
	ld.global.f32 	%f129, [%rd42];
	setp.gt.f32 	%p54, %f128, %f129;
	selp.f32 	%f130, %f128, %f129, %p54;
	add.s32 	%r76, %r204, 3584;
	mul.wide.u32 	%rd43, %r76, 4;
	add.s64 	%rd44, %rd2, %rd43;
	ld.global.f32 	%f131, [%rd44];
	setp.gt.f32 	%p55, %f130, %f131;
	selp.f32 	%f132, %f130, %f131, %p55;
	add.s32 	%r77, %r204, 3840;
	mul.wide.u32 	%rd45, %r77, 4;
	add.s64 	%rd46, %rd2, %rd45;
	ld.global.f32 	%f133, [%rd46];
	setp.gt.f32 	%p56, %f132, %f133;
	selp.f32 	%f338, %f132, %f133, %p56;
	add.s32 	%r205, %r205, 4096;
	add.s32 	%r204, %r204, 4096;
	add.s32 	%r203, %r203, 16;
	setp.ne.s32 	%p57, %r203, 0;
	@%p57 bra 	$L__BB1_35;
	add.s32 	%r207, %r205, -2048;
$L__BB1_37:
	setp.eq.s32 	%p58, %r27, 0;
	@%p58 bra 	$L__BB1_46;
	and.b32  	%r39, %r26, 7;
	setp.lt.u32 	%p59, %r27, 8;
	@%p59 bra 	$L__BB1_40;
	add.s32 	%r78, %r207, %r202;
	mul.wide.u32 	%rd47, %r78, 4;
	add.s64 	%rd48, %rd2, %rd47;
	ld.global.f32 	%f135, [%rd48];
	setp.gt.f32 	%p60, %f338, %f135;
	selp.f32 	%f136, %f338, %f135, %p60;
	add.s32 	%r79, %r78, 256;
	mul.wide.u32 	%rd49, %r79, 4;
	add.s64 	%rd50, %rd2, %rd49;
	ld.global.f32 	%f137, [%rd50];
	setp.gt.f32 	%p61, %f136, %f137;
	selp.f32 	%f138, %f136, %f137, %p61;
	add.s32 	%r80, %r78, 512;
	mul.wide.u32 	%rd51, %r80, 4;
	add.s64 	%rd52, %rd2, %rd51;
	ld.global.f32 	%f139, [%rd52];
	setp.gt.f32 	%p62, %f138, %f139;
	selp.f32 	%f140, %f138, %f139, %p62;
	add.s32 	%r81, %r78, 768;
	mul.wide.u32 	%rd53, %r81, 4;
	add.s64 	%rd54, %rd2, %rd53;
	ld.global.f32 	%f141, [%rd54];
	setp.gt.f32 	%p63, %f140, %f141;
	selp.f32 	%f142, %f140, %f141, %p63;
	add.s32 	%r82, %r78, 1024;
	mul.wide.u32 	%rd55, %r82, 4;
	add.s64 	%rd56, %rd2, %rd55;
	ld.global.f32 	%f143, [%rd56];
	setp.gt.f32 	%p64, %f142, %f143;
	selp.f32 	%f144, %f142, %f143, %p64;
	add.s32 	%r83, %r78, 1280;
	mul.wide.u32 	%rd57, %r83, 4;
	add.s64 	%rd58, %rd2, %rd57;
	ld.global.f32 	%f145, [%rd58];
	setp.gt.f32 	%p65, %f144, %f145;
	selp.f32 	%f146, %f144, %f145, %p65;
	add.s32 	%r84, %r78, 1536;
	mul.wide.u32 	%rd59, %r84, 4;
	add.s64 	%rd60, %rd2, %rd59;
	ld.global.f32 	%f147, [%rd60];
	setp.gt.f32 	%p66, %f146, %f147;
	selp.f32 	%f148, %f146, %f147, %p66;
	add.s32 	%r85, %r78, 1792;
	mul.wide.u32 	%rd61, %r85, 4;
	add.s64 	%rd62, %rd2, %rd61;
	ld.global.f32 	%f149, [%rd62];
	setp.gt.f32 	%p67, %f148, %f149;
	selp.f32 	%f338, %f148, %f149, %p67;
	add.s32 	%r207, %r207, 2048;
$L__BB1_40:
	setp.eq.s32 	%p68, %r39, 0;
	@%p68 bra 	$L__BB1_46;
	and.b32  	%r42, %r26, 3;
	setp.lt.u32 	%p69, %r39, 4;
	@%p69 bra 	$L__BB1_43;
	add.s32 	%r86, %r207, %r202;
	mul.wide.u32 	%rd63, %r86, 4;
	add.s64 	%rd64, %rd2, %rd63;
	ld.global.f32 	%f151, [%rd64];
	setp.gt.f32 	%p70, %f338, %f151;
	selp.f32 	%f152, %f338, %f151, %p70;
	add.s32 	%r87, %r86, 256;
	mul.wide.u32 	%rd65, %r87, 4;
	add.s64 	%rd66, %rd2, %rd65;
	ld.global.f32 	%f153, [%rd66];
	setp.gt.f32 	%p71, %f152, %f153;
	selp.f32 	%f154, %f152, %f153, %p71;
	add.s32 	%r88, %r86, 512;
	mul.wide.u32 	%rd67, %r88, 4;
	add.s64 	%rd68, %rd2, %rd67;
	ld.global.f32 	%f155, [%rd68];
	setp.gt.f32 	%p72, %f154, %f155;
	selp.f32 	%f156, %f154, %f155, %p72;
	add.s32 	%r89, %r86, 768;
	mul.wide.u32 	%rd69, %r89, 4;
	add.s64 	%rd70, %rd2, %rd69;
	ld.global.f32 	%f157, [%rd70];
	setp.gt.f32 	%p73, %f156, %f157;
	selp.f32 	%f338, %f156, %f157, %p73;
	add.s32 	%r207, %r207, 1024;
$L__BB1_43:
	setp.eq.s32 	%p74, %r42, 0;
	@%p74 bra 	$L__BB1_46;
	add.s32 	%r210, %r207, %r202;
	neg.s32 	%r209, %r42;
$L__BB1_45:
	.pragma "nounroll";
	mul.wide.u32 	%rd71, %r210, 4;
	add.s64 	%rd72, %rd2, %rd71;
	ld.global.f32 	%f158, [%rd72];
	setp.gt.f32 	%p75, %f338, %f158;
	selp.f32 	%f338, %f338, %f158, %p75;
	add.s32 	%r210, %r210, 256;
	add.s32 	%r209, %r209, 1;
	setp.ne.s32 	%p76, %r209, 0;
	@%p76 bra 	$L__BB1_45;
$L__BB1_46:
	// begin inline asm
	mov.u32 %r90, %laneid;
	// end inline asm
	mov.b32 	%r92, %f338;
	mov.b32 	%r93, 1;
	mov.b32 	%r114, 31;
	mov.b32 	%r115, -1;
	// begin inline asm
	shfl.sync.down.b32 %r91, %r92, %r93, %r114, %r115;
	// end inline asm
	mov.b32 	%f159, %r91;
	setp.gt.s32 	%p77, %r90, 30;
	setp.gt.f32 	%p78, %f338, %f159;
	selp.f32 	%f160, %f338, %f159, %p78;
	selp.f32 	%f161, %f338, %f160, %p77;
	mov.b32 	%r97, %f161;
	mov.b32 	%r98, 2;
	// begin inline asm
	shfl.sync.down.b32 %r96, %r97, %r98, %r114, %r115;
	// end inline asm
	mov.b32 	%f163, %r96;
	setp.gt.s32 	%p79, %r90, 29;
	setp.gt.f32 	%p80, %f161, %f163;
	selp.f32 	%f164, %f161, %f163, %p80;
	selp.f32 	%f165, %f161, %f164, %p79;
	mov.b32 	%r102, %f165;
	mov.b32 	%r103, 4;
	// begin inline asm
	shfl.sync.down.b32 %r101, %r102, %r103, %r114, %r115;
	// end inline asm
	mov.b32 	%f167, %r101;
	setp.gt.s32 	%p81, %r90, 27;
	setp.gt.f32 	%p82, %f165, %f167;
	selp.f32 	%f168, %f165, %f167, %p82;
	selp.f32 	%f169, %f165, %f168, %p81;
	mov.b32 	%r107, %f169;
	mov.b32 	%r108, 8;
	// begin inline asm
	shfl.sync.down.b32 %r106, %r107, %r108, %r114, %r115;
	// end inline asm
	mov.b32 	%f171, %r106;
	setp.gt.s32 	%p83, %r90, 23;
	setp.gt.f32 	%p84, %f169, %f171;
	selp.f32 	%f172, %f169, %f171, %p84;
	selp.f32 	%f173, %f169, %f172, %p83;
	mov.b32 	%r112, %f173;
	mov.b32 	%r113, 16;
	// begin inline asm
	shfl.sync.down.b32 %r111, %r112, %r113, %r114, %r115;
	// end inline asm
	mov.b32 	%f175, %r111;
	setp.gt.s32 	%p85, %r90, 15;
	setp.gt.f32 	%p86, %f173, %f175;
	selp.f32 	%f176, %f173, %f175, %p86;
	selp.f32 	%f339, %f173, %f176, %p85;
	setp.ne.s32 	%p87, %r90, 0;
	@%p87 bra 	$L__BB1_48;
	shr.u32 	%r116, %r21, 3;
	and.b32  	%r117, %r116, 124;
	mov.u32 	%r118, _ZZN3cub18CUB_300001_SM_10006detail6reduce28DeviceReduceSingleTileKernelINS2_10policy_hubIfj6MAX_OPIfEE10Policy1000EN6thrust24THRUST_300001_SM_1000_NS10device_ptrIfEEPfjS6_ffN4cuda3std3__410__identityEEEvT0_T1_T2_T3_T4_T6_E12temp_storage;
	add.s32 	%r119, %r118, %r117;
	st.shared.f32 	[%r119+8], %f339;
$L__BB1_48:
	bar.sync 	0;
	setp.ne.s32 	%p88, %r21, 0;
	@%p88 bra 	$L__BB1_50;
	ld.shared.f32 	%f177, [_ZZN3cub18CUB_300001_SM_10006detail6reduce28DeviceReduceSingleTileKernelINS2_10policy_hubIfj6MAX_OPIfEE10Policy1000EN6thrust24THRUST_300001_SM_1000_NS10device_ptrIfEEPfjS6_ffN4cuda3std3__410__identityEEEvT0_T1_T2_T3_T4_T6_E12temp_storage+12];
	setp.gt.f32 	%p89, %f339, %f177;
	selp.f32 	%f178, %f339, %f177, %p89;
	ld.shared.f32 	%f179, [_ZZN3cub18CUB_300001_SM_10006detail6reduce28DeviceReduceSingleTileKernelINS2_10policy_hubIfj6MAX_OPIfEE10Policy1000EN6thrust24THRUST_300001_SM_1000_NS10device_ptrIfEEPfjS6_ffN4cuda3std3__410__identityEEEvT0_T1_T2_T3_T4_T6_E12temp_storage+16];
	setp.gt.f32 	%p90, %f178, %f179;
	selp.f32 	%f180, %f178, %f179, %p90;
	ld.shared.f32 	%f181, [_ZZN3cub18CUB_300001_SM_10006detail6reduce28DeviceReduceSingleTileKernelINS2_10policy_hubIfj6MAX_OPIfEE10Policy1000EN6thrust24THRUST_300001_SM_1000_NS10device_ptrIfEEPfjS6_ffN4cuda3std3__410__identityEEEvT0_T1_T2_T3_T4_T6_E12temp_storage+20];
	setp.gt.f32 	%p91, %f180, %f181;
	selp.f32 	%f182, %f180, %f181, %p91;
	ld.shared.f32 	%f183, [_ZZN3cub18CUB_300001_SM_10006detail6reduce28DeviceReduceSingleTileKernelINS2_10policy_hubIfj6MAX_OPIfEE10Policy1000EN6thrust24THRUST_300001_SM_1000_NS10device_ptrIfEEPfjS6_ffN4cuda3std3__410__identityEEEvT0_T1_T2_T3_T4_T6_E12temp_storage+24];
	setp.gt.f32 	%p92, %f182, %f183;
	selp.f32 	%f184, %f182, %f183, %p92;
	ld.shared.f32 	%f185, [_ZZN3cub18CUB_300001_SM_10006detail6reduce28DeviceReduceSingleTileKernelINS2_10policy_hubIfj6MAX_OPIfEE10Policy1000EN6thrust24THRUST_300001_SM_1000_NS10device_ptrIfEEPfjS6_ffN4cuda3std3__410__identityEEEvT0_T1_T2_T3_T4_T6_E12temp_storage+28];
	setp.gt.f32 	%p93, %f184, %f185;
	selp.f32 	%f186, %f184, %f185, %p93;
	ld.shared.f32 	%f187, [_ZZN3cub18CUB_300001_SM_10006detail6reduce28DeviceReduceSingleTileKernelINS2_10policy_hubIfj6MAX_OPIfEE10Policy1000EN6thrust24THRUST_300001_SM_1000_NS10device_ptrIfEEPfjS6_ffN4cuda3std3__410__identityEEEvT0_T1_T2_T3_T4_T6_E12temp_storage+32];
	setp.gt.f32 	%p94, %f186, %f187;
	selp.f32 	%f188, %f186, %f187, %p94;
	ld.shared.f32 	%f189, [_ZZN3cub18CUB_300001_SM_10006detail6reduce28DeviceReduceSingleTileKernelINS2_10policy_hubIfj6MAX_OPIfEE10Policy1000EN6thrust24THRUST_300001_SM_1000_NS10device_ptrIfEEPfjS6_ffN4cuda3std3__410__identityEEEvT0_T1_T2_T3_T4_T6_E12temp_storage+36];
	setp.gt.f32 	%p95, %f188, %f189;
	selp.f32 	%f339, %f188, %f189, %p95;
$L__BB1_50:
	mov.u32 	%r192, %tid.x;
	setp.ne.s32 	%p182, %r192, 0;
	@%p182 bra 	$L__BB1_52;
	setp.gt.f32 	%p183, %f40, %f339;
	selp.f32 	%f317, %f40, %f339, %p183;
	st.global.f32 	[%rd1], %f317;
$L__BB1_52:
	ret;

}
	// .globl	_ZN3cub18CUB_300001_SM_10006detail6reduce18DeviceReduceKernelINS2_10policy_hubIfj6MAX_OPIfEE10Policy1000EN6thrust24THRUST_300001_SM_1000_NS10device_ptrIfEEjS6_fN4cuda3std3__410__identityEEEvT0_PT3_T1_NS0_13GridEvenShareISK_EET2_T4_
.visible .entry _ZN3cub18CUB_300001_SM_10006detail6reduce18DeviceReduceKernelINS2_10policy_hubIfj6MAX_OPIfEE10Policy1000EN6thrust24THRUST_300001_SM_1000_NS10device_ptrIfEEjS6_fN4cuda3std3__410__identityEEEvT0_PT3_T1_NS0_13GridEvenShareISK_EET2_T4_(
	.param .align 8 .b8 _ZN3cub18CUB_300001_SM_10006detail6reduce18DeviceReduceKernelINS2_10policy_hubIfj6MAX_OPIfEE10Policy1000EN6thrust24THRUST_300001_SM_1000_NS10device_ptrIfEEjS6_fN4cuda3std3__410__identityEEEvT0_PT3_T1_NS0_13GridEvenShareISK_EET2_T4__param_0[8],
	.param .u64 .ptr .align 1 _ZN3cub18CUB_300001_SM_10006detail6reduce18DeviceReduceKernelINS2_10policy_hubIfj6MAX_OPIfEE10Policy1000EN6thrust24THRUST_300001_SM_1000_NS10device_ptrIfEEjS6_fN4cuda3std3__410__identityEEEvT0_PT3_T1_NS0_13GridEvenShareISK_EET2_T4__param_1,
	.param .u32 _ZN3cub18CUB_300001_SM_10006detail6reduce18DeviceReduceKernelINS2_10policy_hubIfj6MAX_OPIfEE10Policy1000EN6thrust24THRUST_300001_SM_1000_NS10device_ptrIfEEjS6_fN4cuda3std3__410__identityEEEvT0_PT3_T1_NS0_13GridEvenShareISK_EET2_T4__param_2,
	.param .align 4 .b8 _ZN3cub18CUB_300001_SM_10006detail6reduce18DeviceReduceKernelINS2_10policy_hubIfj6MAX_OPIfEE10Policy1000EN6thrust24THRUST_300001_SM_1000_NS10device_ptrIfEEjS6_fN4cuda3std3__410__identityEEEvT0_PT3_T1_NS0_13GridEvenShareISK_EET2_T4__param_3[40],
	.param .align 1 .b8 _ZN3cub18CUB_300001_SM_10006detail6reduce18DeviceReduceKernelINS2_10policy_hubIfj6MAX_OPIfEE10Policy1000EN6thrust24THRUST_300001_SM_1000_NS10device_ptrIfEEjS6_fN4cuda3std3__410__identityEEEvT0_PT3_T1_NS0_13GridEvenShareISK_EET2_T4__param_4[1],
	.param .align 1 .b8 _ZN3cub18CUB_300001_SM_10006detail6reduce18DeviceReduceKernelINS2_10policy_hubIfj6MAX_OPIfEE10Policy1000EN6thrust24THRUST_300001_SM_1000_NS10device_ptrIfEEjS6_fN4cuda3std3__410__identityEEEvT0_PT3_T1_NS0_13GridEvenShareISK_EET2_T4__param_5[1]
)
.maxntid 256
{
	.reg .pred 	%p<182>;
	.reg .b16 	%rs<4>;
	.reg .b32 	%r<279>;
	.reg .b32 	%f<336>;
	.reg .b64 	%rd<130>;
	// demoted variable
	.shared .align 4 .b8 _ZZN3cub18CUB_300001_SM_10006detail6reduce18DeviceReduceKernelINS2_10policy_hubIfj6MAX_OPIfEE10Policy1000EN6thrust24THRUST_300001_SM_1000_NS10device_ptrIfEEjS6_fN4cuda3std3__410__identityEEEvT0_PT3_T1_NS0_13GridEvenShareISK_EET2_T4_E12temp_storage[44];
	ld.param.u32 	%r1, [_ZN3cub18CUB_300001_SM_10006detail6reduce18DeviceReduceKernelINS2_10policy_hubIfj6MAX_OPIfEE10Policy1000EN6thrust24THRUST_300001_SM_1000_NS10device_ptrIfEEjS6_fN4cuda3std3__410__identityEEEvT0_PT3_T1_NS0_13GridEvenShareISK_EET2_T4__param_3+20];
	ld.param.u32 	%r2, [_ZN3cub18CUB_300001_SM_10006detail6reduce18DeviceReduceKernelINS2_10policy_hubIfj6MAX_OPIfEE10Policy1000EN6thrust24THRUST_300001_SM_1000_NS10device_ptrIfEEjS6_fN4cuda3std3__410__identityEEEvT0_PT3_T1_NS0_13GridEvenShareISK_EET2_T4__param_3+24];
	ld.param.u64 	%rd3, [_ZN3cub18CUB_300001_SM_10006detail6reduce18DeviceReduceKernelINS2_10policy_hubIfj6MAX_OPIfEE10Policy1000EN6thrust24THRUST_300001_SM_1000_NS10device_ptrIfEEjS6_fN4cuda3std3__410__identityEEEvT0_PT3_T1_NS0_13GridEvenShareISK_EET2_T4__param_0];
	cvta.to.global.u64 	%rd1, %rd3;
	mov.u32 	%r3, %ctaid.x;
	shl.b32 	%r4, %r2, 12;
	shl.b32 	%r270, %r3, 12;
	sub.s32 	%r6, %r1, %r270;
	setp.gt.u32 	%p1, %r6, 4095;
	@%p1 bra 	$L__BB2_26;
	mov.u32 	%r7, %tid.x;
	setp.ge.u32 	%p95, %r7, %r6;
	mov.f32 	%f324, 0f00000000;
	mov.u32 	%r261, %r7;
	@%p95 bra 	$L__BB2_3;
	add.s32 	%r155, %r270, %r7;
	mul.wide.u32 	%rd66, %r155, 4;
	add.s64 	%rd67, %rd1, %rd66;
	ld.global.f32 	%f324, [%rd67];
	add.s32 	%r261, %r7, 256;
$L__BB2_3:
	setp.ge.u32 	%p96, %r261, %r6;
	@%p96 bra 	$L__BB2_17;
	not.b32 	%r156, %r261;
	add.s32 	%r157, %r1, %r156;
	sub.s32 	%r158, %r157, %r270;
	shr.u32 	%r159, %r158, 8;
	add.s32 	%r10, %r159, 1;
	and.b32  	%r11, %r10, 15;
	setp.lt.u32 	%p97, %r158, 3840;
	@%p97 bra 	$L__BB2_8;
	or.b32  	%r260, %r261, 2048;
	add.s32 	%r259, %r261, %r270;
	and.b32  	%r160, %r10, 33554416;
	neg.s32 	%r258, %r160;
$L__BB2_6:
	.pragma "nounroll";
	mul.wide.u32 	%rd68, %r259, 4;
	add.s64 	%rd69, %rd1, %rd68;
	ld.global.f32 	%f190, [%rd69];
	setp.gt.f32 	%p98, %f324, %f190;
	selp.f32 	%f191, %f324, %f190, %p98;
	add.s32 	%r161, %r259, 256;
	mul.wide.u32 	%rd70, %r161, 4;
	add.s64 	%rd71, %rd1, %rd70;
	ld.global.f32 	%f192, [%rd71];
	setp.gt.f32 	%p99, %f191, %f192;
	selp.f32 	%f193, %f191, %f192, %p99;
	add.s32 	%r162, %r259, 512;
	mul.wide.u32 	%rd72, %r162, 4;
	add.s64 	%rd73, %rd1, %rd72;
	ld.global.f32 	%f194, [%rd73];
	setp.gt.f32 	%p100, %f193, %f194;
	selp.f32 	%f195, %f193, %f194, %p100;
	add.s32 	%r163, %r259, 768;
	mul.wide.u32 	%rd74, %r163, 4;
	add.s64 	%rd75, %rd1, %rd74;
	ld.global.f32 	%f196, [%rd75];
	setp.gt.f32 	%p101, %f195, %f196;
	selp.f32 	%f197, %f195, %f196, %p101;
	add.s32 	%r164, %r259, 1024;
	mul.wide.u32 	%rd76, %r164, 4;
	add.s64 	%rd77, %rd1, %rd76;
	ld.global.f32 	%f198, [%rd77];
	setp.gt.f32 	%p102, %f197, %f198;
	selp.f32 	%f199, %f197, %f198, %p102;
	add.s32 	%r165, %r259, 1280;
	mul.wide.u32 	%rd78, %r165, 4;
	add.s64 	%rd79, %rd1, %rd78;
	ld.global.f32 	%f200, [%rd79];
	setp.gt.f32 	%p103, %f199, %f200;
	selp.f32 	%f201, %f199, %f200, %p103;
	add.s32 	%r166, %r259, 1536;
	mul.wide.u32 	%rd80, %r166, 4;
	add.s64 	%rd81, %rd1, %rd80;
	ld.global.f32 	%f202, [%rd81];
	setp.gt.f32 	%p104, %f201, %f202;
	selp.f32 	%f203, %f201, %f202, %p104;
	add.s32 	%r167, %r259, 1792;
	mul.wide.u32 	%rd82, %r167, 4;
	add.s64 	%rd83, %rd1, %rd82;
	ld.global.f32 	%f204, [%rd83];
	setp.gt.f32 	%p105, %f203, %f204;
	selp.f32 	%f205, %f203, %f204, %p105;
	add.s32 	%r168, %r259, 2048;
	mul.wide.u32 	%rd84, %r168, 4;
	add.s64 	%rd85, %rd1, %rd84;
	ld.global.f32 	%f206, [%rd85];
	setp.gt.f32 	%p106, %f205, %f206;
	selp.f32 	%f207, %f205, %f206, %p106;
	add.s32 	%r169, %r259, 2304;
	mul.wide.u32 	%rd86, %r169, 4;
	add.s64 	%rd87, %rd1, %rd86;
	ld.global.f32 	%f208, [%rd87];
	setp.gt.f32 	%p107, %f207, %f208;
	selp.f32 	%f209, %f207, %f208, %p107;
	add.s32 	%r170, %r259, 2560;
	mul.wide.u32 	%rd88, %r170, 4;
	add.s64 	%rd89, %rd1, %rd88;
	ld.global.f32 	%f210, [%rd89];
	setp.gt.f32 	%p108, %f209, %f210;
	selp.f32 	%f211, %f209, %f210, %p108;
	add.s32 	%r171, %r259, 2816;
	mul.wide.u32 	%rd90, %r171, 4;
	add.s64 	%rd91, %rd1, %rd90;
	ld.global.f32 	%f212, [%rd91];
	setp.gt.f32 	%p109, %f211, %f212;
	selp.f32 	%f213, %f211, %f212, %p109;
	add.s32 	%r172, %r259, 3072;
	mul.wide.u32 	%rd92, %r172, 4;
	add.s64 	%rd93, %rd1, %rd92;
	ld.global.f32 	%f214, [%rd93];
	setp.gt.f32 	%p110, %f213, %f214;
	selp.f32 	%f215, %f213, %f214, %p110;
	add.s32 	%r173, %r259, 3328;
	mul.wide.u32 	%rd94, %r173, 4;
	add.s64 	%rd95, %rd1, %rd94;
	ld.global.f32 	%f216, [%rd95];
	setp.gt.f32 	%p111, %f215, %f216;
	selp.f32 	%f217, %f215, %f216, %p111;
	add.s32 	%r174, %r259, 3584;
	mul.wide.u32 	%rd96, %r174, 4;
	add.s64 	%rd97, %rd1, %rd96;
	ld.global.f32 	%f218, [%rd97];
	setp.gt.f32 	%p112, %f217, %f218;
	selp.f32 	%f219, %f217, %f218, %p112;
	add.s32 	%r175, %r259, 3840;
	mul.wide.u32 	%rd98, %r175, 4;
	add.s64 	%rd99, %rd1, %rd98;
	ld.global.f32 	%f220, [%rd99];
	setp.gt.f32 	%p113, %f219, %f220;
	selp.f32 	%f324, %f219, %f220, %p113;
	add.s32 	%r260, %r260, 4096;
	add.s32 	%r259, %r259, 4096;
	add.s32 	%r258, %r258, 16;
	setp.ne.s32 	%p114, %r258, 0;
	@%p114 bra 	$L__BB2_6;
	add.s32 	%r261, %r260, -2048;
$L__BB2_8:
	setp.eq.s32 	%p115, %r11, 0;
	@%p115 bra 	$L__BB2_17;
	and.b32  	%r23, %r10, 7;
	setp.lt.u32 	%p116, %r11, 8;
	@%p116 bra 	$L__BB2_11;
	add.s32 	%r176, %r270, %r261;
	mul.wide.u32 	%rd100, %r176, 4;
	add.s64 	%rd101, %rd1, %rd100;
	ld.global.f32 	%f222, [%rd101];
	setp.gt.f32 	%p117, %f324, %f222;
	selp.f32 	%f223, %f324, %f222, %p117;
	add.s32 	%r177, %r176, 256;
	mul.wide.u32 	%rd102, %r177, 4;
	add.s64 	%rd103, %rd1, %rd102;
	ld.global.f32 	%f224, [%rd103];
	setp.gt.f32 	%p118, %f223, %f224;
	selp.f32 	%f225, %f223, %f224, %p118;
	add.s32 	%r178, %r176, 512;
	mul.wide.u32 	%rd104, %r178, 4;
	add.s64 	%rd105, %rd1, %rd104;
	ld.global.f32 	%f226, [%rd105];
	setp.gt.f32 	%p119, %f225, %f226;
	selp.f32 	%f227, %f225, %f226, %p119;
	add.s32 	%r179, %r176, 768;
	mul.wide.u32 	%rd106, %r179, 4;
	add.s64 	%rd107, %rd1, %rd106;
	ld.global.f32 	%f228, [%rd107];
	setp.gt.f32 	%p120, %f227, %f228;
	selp.f32 	%f229, %f227, %f228, %p120;
	add.s32 	%r180, %r176, 1024;
	mul.wide.u32 	%rd108, %r180, 4;
	add.s64 	%rd109, %rd1, %rd108;
	ld.global.f32 	%f230, [%rd109];
	setp.gt.f32 	%p121, %f229, %f230;
	selp.f32 	%f231, %f229, %f230, %p121;
	add.s32 	%r181, %r176, 1280;
	mul.wide.u32 	%rd110, %r181, 4;
	add.s64 	%rd111, %rd1, %rd110;
	ld.global.f32 	%f232, [%rd111];
	setp.gt.f32 	%p122, %f231, %f232;
	selp.f32 	%f233, %f231, %f232, %p122;
	add.s32 	%r182, %r176, 1536;
	mul.wide.u32 	%rd112, %r182, 4;
	add.s64 	%rd113, %rd1, %rd112;
	ld.global.f32 	%f234, [%rd113];
	setp.gt.f32 	%p123, %f233, %f234;
	selp.f32 	%f235, %f233, %f234, %p123;
	add.s32 	%r183, %r176, 1792;
	mul.wide.u32 	%rd114, %r183, 4;
	add.s64 	%rd115, %rd1, %rd114;
	ld.global.f32 	%f236, [%rd115];
	setp.gt.f32 	%p124, %f235, %f236;
	selp.f32 	%f324, %f235, %f236, %p124;
	add.s32 	%r261, %r261, 2048;
$L__BB2_11:
	setp.eq.s32 	%p125, %r23, 0;
	@%p125 bra 	$L__BB2_17;
	and.b32  	%r26, %r10, 3;
	setp.lt.u32 	%p126, %r23, 4;
	@%p126 bra 	$L__BB2_14;
	add.s32 	%r184, %r270, %r261;
	mul.wide.u32 	%rd116, %r184, 4;
	add.s64 	%rd117, %rd1, %rd116;
	ld.global.f32 	%f238, [%rd117];
	setp.gt.f32 	%p127, %f324, %f238;
	selp.f32 	%f239, %f324, %f238, %p127;
	add.s32 	%r185, %r184, 256;
	mul.wide.u32 	%rd118, %r185, 4;
	add.s64 	%rd119, %rd1, %rd118;
	ld.global.f32 	%f240, [%rd119];
	setp.gt.f32 	%p128, %f239, %f240;
	selp.f32 	%f241, %f239, %f240, %p128;
	add.s32 	%r186, %r184, 512;
	mul.wide.u32 	%rd120, %r186, 4;
	add.s64 	%rd121, %rd1, %rd120;
	ld.global.f32 	%f242, [%rd121];
	setp.gt.f32 	%p129, %f241, %f242;
	selp.f32 	%f243, %f241, %f242, %p129;
	add.s32 	%r187, %r184, 768;
	mul.wide.u32 	%rd122, %r187, 4;
	add.s64 	%rd123, %rd1, %rd122;
	ld.global.f32 	%f244, [%rd123];
	setp.gt.f32 	%p130, %f243, %f244;
	selp.f32 	%f324, %f243, %f244, %p130;
	add.s32 	%r261, %r261, 1024;
$L__BB2_14:
	setp.eq.s32 	%p131, %r26, 0;
	@%p131 bra 	$L__BB2_17;
	add.s32 	%r265, %r261, %r270;
	neg.s32 	%r264, %r26;
$L__BB2_16:
	.pragma "nounroll";
	mul.wide.u32 	%rd124, %r265, 4;
	add.s64 	%rd125, %rd1, %rd124;
	ld.global.f32 	%f245, [%rd125];
	setp.gt.f32 	%p132, %f324, %f245;
	selp.f32 	%f324, %f324, %f245, %p132;
	add.s32 	%r265, %r265, 256;
	add.s32 	%r264, %r264, 1;
	setp.ne.s32 	%p133, %r264, 0;
	@%p133 bra 	$L__BB2_16;
$L__BB2_17:
	setp.lt.u32 	%p134, %r6, 256;
	@%p134 bra 	$L__BB2_22;
	// begin inline asm
	mov.u32 %r226, %laneid;
	// end inline asm
	mov.b32 	%r228, %f324;
	mov.b32 	%r229, 1;
	mov.b32 	%r250, 31;
	mov.b32 	%r251, -1;
	// begin inline asm
	shfl.sync.down.b32 %r227, %r228, %r229, %r250, %r251;
	// end inline asm
	mov.b32 	%f284, %r227;
	setp.gt.s32 	%p162, %r226, 30;
	setp.gt.f32 	%p163, %f324, %f284;
	selp.f32 	%f285, %f324, %f284, %p163;
	selp.f32 	%f286, %f324, %f285, %p162;
	mov.b32 	%r233, %f286;
	mov.b32 	%r234, 2;
	// begin inline asm
	shfl.sync.down.b32 %r232, %r233, %r234, %r250, %r251;
	// end inline asm
	mov.b32 	%f288, %r232;
	setp.gt.s32 	%p164, %r226, 29;
	setp.gt.f32 	%p165, %f286, %f288;
	selp.f32 	%f289, %f286, %f288, %p165;
	selp.f32 	%f290, %f286, %f289, %p164;
	mov.b32 	%r238, %f290;
	mov.b32 	%r239, 4;
	// begin inline asm
	shfl.sync.down.b32 %r237, %r238, %r239, %r250, %r251;
	// end inline asm
	mov.b32 	%f292, %r237;
	setp.gt.s32 	%p166, %r226, 27;
	setp.gt.f32 	%p167, %f290, %f292;
	selp.f32 	%f293, %f290, %f292, %p167;
	selp.f32 	%f294, %f290, %f293, %p166;
	mov.b32 	%r243, %f294;
	mov.b32 	%r244, 8;
	// begin inline asm
	shfl.sync.down.b32 %r242, %r243, %r244, %r250, %r251;
	// end inline asm
	mov.b32 	%f296, %r242;
	setp.gt.s32 	%p168, %r226, 23;
	setp.gt.f32 	%p169, %f294, %f296;
	selp.f32 	%f297, %f294, %f296, %p169;
	selp.f32 	%f298, %f294, %f297, %p168;
	mov.b32 	%r248, %f298;
	mov.b32 	%r249, 16;
	// begin inline asm
	shfl.sync.down.b32 %r247, %r248, %r249, %r250, %r251;
	// end inline asm
	mov.b32 	%f300, %r247;
	setp.gt.s32 	%p170, %r226, 15;
	setp.gt.f32 	%p171, %f298, %f300;
	selp.f32 	%f301, %f298, %f300, %p171;
	selp.f32 	%f335, %f298, %f301, %p170;
	setp.ne.s32 	%p172, %r226, 0;
	@%p172 bra 	$L__BB2_20;
	shr.u32 	%r252, %r7, 3;
	and.b32  	%r253, %r252, 124;
	mov.u32 	%r254, _ZZN3cub18CUB_300001_SM_10006detail6reduce18DeviceReduceKernelINS2_10policy_hubIfj6MAX_OPIfEE10Policy1000EN6thrust24THRUST_300001_SM_1000_NS10device_ptrIfEEjS6_fN4cuda3std3__410__identityEEEvT0_PT3_T1_NS0_13GridEvenShareISK_EET2_T4_E12temp_storage;
	add.s32 	%r255, %r254, %r253;
	st.shared.f32 	[%r255+8], %f335;
$L__BB2_20:
	bar.sync 	0;
	setp.ne.s32 	%p173, %r7, 0;
	@%p173 bra 	$L__BB2_48;
	ld.shared.f32 	%f302, [_ZZN3cub18CUB_300001_SM_10006detail6reduce18DeviceReduceKernelINS2_10policy_hubIfj6MAX_OPIfEE10Policy1000EN6thrust24THRUST_300001_SM_1000_NS10device_ptrIfEEjS6_fN4cuda3std3__410__identityEEEvT0_PT3_T1_NS0_13GridEvenShareISK_EET2_T4_E12temp_storage+12];
	setp.gt.f32 	%p174, %f335, %f302;
	selp.f32 	%f303, %f335, %f302, %p174;
	ld.shared.f32 	%f304, [_ZZN3cub18CUB_300001_SM_10006detail6reduce18DeviceReduceKernelINS2_10policy_hubIfj6MAX_OPIfEE10Policy1000EN6thrust24THRUST_300001_SM_1000_NS10device_ptrIfEEjS6_fN4cuda3std3__410__identityEEEvT0_PT3_T1_NS0_13GridEvenShareISK_EET2_T4_E12temp_storage+16];
	setp.gt.f32 	%p175, %f303, %f304;
	selp.f32 	%f305, %f303, %f304, %p175;
	ld.shared.f32 	%f306, [_ZZN3cub18CUB_300001_SM_10006detail6reduce18DeviceReduceKernelINS2_10policy_hubIfj6MAX_OPIfEE10Policy1000EN6thrust24THRUST_300001_SM_1000_NS10device_ptrIfEEjS6_fN4cuda3std3__410__identityEEEvT0_PT3_T1_NS0_13GridEvenShareISK_EET2_T4_E12temp_storage+20];
	setp.gt.f32 	%p176, %f305, %f306;
	selp.f32 	%f307, %f305, %f306, %p176;
	ld.shared.f32 	%f308, [_ZZN3cub18CUB_300001_SM_10006detail6reduce18DeviceReduceKernelINS2_10policy_hubIfj6MAX_OPIfEE10Policy1000EN6thrust24THRUST_300001_SM_1000_NS10device_ptrIfEEjS6_fN4cuda3std3__410__identityEEEvT0_PT3_T1_NS0_13GridEvenShareISK_EET2_T4_E12temp_storage+24];
	setp.gt.f32 	%p177, %f307, %f308;
	selp.f32 	%f309, %f307, %f308, %p177;
	ld.shared.f32 	%f310, [_ZZN3cub18CUB_300001_SM_10006detail6reduce18DeviceReduceKernelINS2_10policy_hubIfj6MAX_OPIfEE10Policy1000EN6thrust24THRUST_300001_SM_1000_NS10device_ptrIfEEjS6_fN4cuda3std3__410__identityEEEvT0_PT3_T1_NS0_13GridEvenShareISK_EET2_T4_E12temp_storage+28];
	setp.gt.f32 	%p178, %f309, %f310;
	selp.f32 	%f311, %f309, %f310, %p178;
	ld.shared.f32 	%f312, [_ZZN3cub18CUB_300001_SM_10006detail6reduce18DeviceReduceKernelINS2_10policy_hubIfj6MAX_OPIfEE10Policy1000EN6thrust24THRUST_300001_SM_1000_NS10device_ptrIfEEjS6_fN4cuda3std3__410__identityEEEvT0_PT3_T1_NS0_13GridEvenShareISK_EET2_T4_E12temp_storage+32];
	setp.gt.f32 	%p179, %f311, %f312;
	selp.f32 	%f313, %f311, %f312, %p179;
	ld.shared.f32 	%f314, [_ZZN3cub18CUB_300001_SM_10006detail6reduce18DeviceReduceKernelINS2_10policy_hubIfj6MAX_OPIfEE10Policy1000EN6thrust24THRUST_300001_SM_1000_NS10device_ptrIfEEjS6_fN4cuda3std3__410__identityEEEvT0_PT3_T1_NS0_13GridEvenShareISK_EET2_T4_E12temp_storage+36];
	setp.gt.f32 	%p180, %f313, %f314;
	selp.f32 	%f335, %f313, %f314, %p180;
	bra.uni 	$L__BB2_48;
$L__BB2_22:
	// begin inline asm
	mov.u32 %r188, %laneid;
	// end inline asm
	and.b32  	%r214, %r7, 992;
	add.s32 	%r215, %r214, 32;
	setp.gt.u32 	%p135, %r215, %r6;
	not.b32 	%r216, %r214;
	add.s32 	%r217, %r6, %r216;
	selp.b32 	%r212, %r217, 31, %p135;
	mov.b32 	%r190, %f324;
	mov.b32 	%r191, 1;
	mov.b32 	%r213, -1;
	// begin inline asm
	shfl.sync.down.b32 %r189, %r190, %r191, %r212, %r213;
	// end inline asm
	mov.b32 	%f246, %r189;
	setp.lt.s32 	%p136, %r188, %r212;
	setp.gt.f32 	%p137, %f324, %f246;
	selp.f32 	%f247, %f324, %f246, %p137;
	selp.f32 	%f248, %f247, %f324, %p136;
	mov.b32 	%r195, %f248;
	mov.b32 	%r196, 2;
	// begin inline asm
	shfl.sync.down.b32 %r194, %r195, %r196, %r212, %r213;
	// end inline asm
	mov.b32 	%f250, %r194;
	add.s32 	%r218, %r188, 2;
	setp.gt.s32 	%p138, %r218, %r212;
	setp.gt.f32 	%p139, %f248, %f250;
	selp.f32 	%f251, %f248, %f250, %p139;
	selp.f32 	%f252, %f248, %f251, %p138;
	mov.b32 	%r200, %f252;
	mov.b32 	%r201, 4;
	// begin inline asm
	shfl.sync.down.b32 %r199, %r200, %r201, %r212, %r213;
	// end inline asm
	mov.b32 	%f254, %r199;
	add.s32 	%r219, %r188, 4;
	setp.gt.s32 	%p140, %r219, %r212;
	setp.gt.f32 	%p141, %f252, %f254;
	selp.f32 	%f255, %f252, %f254, %p141;
	selp.f32 	%f256, %f252, %f255, %p140;
	mov.b32 	%r205, %f256;
	mov.b32 	%r206, 8;
	// begin inline asm
	shfl.sync.down.b32 %r204, %r205, %r206, %r212, %r213;
	// end inline asm
	mov.b32 	%f258, %r204;
	add.s32 	%r220, %r188, 8;
	setp.gt.s32 	%p142, %r220, %r212;
	setp.gt.f32 	%p143, %f256, %f258;
	selp.f32 	%f259, %f256, %f258, %p143;
	selp.f32 	%f260, %f256, %f259, %p142;
	mov.b32 	%r210, %f260;
	mov.b32 	%r211, 16;
	// begin inline asm
	shfl.sync.down.b32 %r209, %r210, %r211, %r212, %r213;
	// end inline asm
	mov.b32 	%f262, %r209;
	add.s32 	%r221, %r188, 16;
	setp.gt.s32 	%p144, %r221, %r212;
	setp.gt.f32 	%p145, %f260, %f262;
	selp.f32 	%f263, %f260, %f262, %p145;
	selp.f32 	%f335, %f260, %f263, %p144;
	setp.ne.s32 	%p146, %r188, 0;
	@%p146 bra 	$L__BB2_24;
	shr.u32 	%r222, %r7, 3;
	and.b32  	%r223, %r222, 124;
	mov.u32 	%r224, _ZZN3cub18CUB_300001_SM_10006detail6reduce18DeviceReduceKernelINS2_10policy_hubIfj6MAX_OPIfEE10Policy1000EN6thrust24THRUST_300001_SM_1000_NS10device_ptrIfEEjS6_fN4cuda3std3__410__identityEEEvT0_PT3_T1_NS0_13GridEvenShareISK_EET2_T4_E12temp_storage;
	add.s32 	%r225, %r224, %r223;
	st.shared.f32 	[%r225+8], %f335;
$L__BB2_24:
	bar.sync 	0;
	setp.ne.s32 	%p147, %r7, 0;
	@%p147 bra 	$L__BB2_48;
	setp.gt.u32 	%p148, %r6, 32;
	ld.shared.f32 	%f264, [_ZZN3cub18CUB_300001_SM_10006detail6reduce18DeviceReduceKernelINS2_10policy_hubIfj6MAX_OPIfEE10Policy1000EN6thrust24THRUST_300001_SM_1000_NS10device_ptrIfEEjS6_fN4cuda3std3__410__identityEEEvT0_PT3_T1_NS0_13GridEvenShareISK_EET2_T4_E12temp_storage+12];
	setp.gt.f32 	%p149, %f335, %f264;
	selp.f32 	%f265, %f335, %f264, %p149;
	selp.f32 	%f266, %f265, %f335, %p148;
	setp.gt.u32 	%p150, %r6, 64;
	ld.shared.f32 	%f267, [_ZZN3cub18CUB_300001_SM_10006detail6reduce18DeviceReduceKernelINS2_10policy_hubIfj6MAX_OPIfEE10Policy1000EN6thrust24THRUST_300001_SM_1000_NS10device_ptrIfEEjS6_fN4cuda3std3__410__identityEEEvT0_PT3_T1_NS0_13GridEvenShareISK_EET2_T4_E12temp_storage+16];
	setp.gt.f32 	%p151, %f266, %f267;
	selp.f32 	%f268, %f266, %f267, %p151;
	selp.f32 	%f269, %f268, %f266, %p150;
	setp.gt.u32 	%p152, %r6, 96;
	ld.shared.f32 	%f270, [_ZZN3cub18CUB_300001_SM_10006detail6reduce18DeviceReduceKernelINS2_10policy_hubIfj6MAX_OPIfEE10Policy1000EN6thrust24THRUST_300001_SM_1000_NS10device_ptrIfEEjS6_fN4cuda3std3__410__identityEEEvT0_PT3_T1_NS0_13GridEvenShareISK_EET2_T4_E12temp_storage+20];
	setp.gt.f32 	%p153, %f269, %f270;
	selp.f32 	%f271, %f269, %f270, %p153;
	selp.f32 	%f272, %f271, %f269, %p152;
	setp.gt.u32 	%p154, %r6, 128;
	ld.shared.f32 	%f273, [_ZZN3cub18CUB_300001_SM_10006detail6reduce18DeviceReduceKernelINS2_10policy_hubIfj6MAX_OPIfEE10Policy1000EN6thrust24THRUST_300001_SM_1000_NS10device_ptrIfEEjS6_fN4cuda3std3__410__identityEEEvT0_PT3_T1_NS0_13GridEvenShareISK_EET2_T4_E12temp_storage+24];
	setp.gt.f32 	%p155, %f272, %f273;
	selp.f32 	%f274, %f272, %f273, %p155;
	selp.f32 	%f275, %f274, %f272, %p154;
	setp.gt.u32 	%p156, %r6, 160;
	ld.shared.f32 	%f276, [_ZZN3cub18CUB_300001_SM_10006detail6reduce18DeviceReduceKernelINS2_10policy_hubIfj6MAX_OPIfEE10Policy1000EN6thrust24THRUST_300001_SM_1000_NS10device_ptrIfEEjS6_fN4cuda3std3__410__identityEEEvT0_PT3_T1_NS0_13GridEvenShareISK_EET2_T4_E12temp_storage+28];
	setp.gt.f32 	%p157, %f275, %f276;
	selp.f32 	%f277, %f275, %f276, %p157;
	selp.f32 	%f278, %f277, %f275, %p156;
	setp.gt.u32 	%p158, %r6, 192;
	ld.shared.f32 	%f279, [_ZZN3cub18CUB_300001_SM_10006detail6reduce18DeviceReduceKernelINS2_10policy_hubIfj6MAX_OPIfEE10Policy1000EN6thrust24THRUST_300001_SM_1000_NS10device_ptrIfEEjS6_fN4cuda3std3__410__identityEEEvT0_PT3_T1_NS0_13GridEvenShareISK_EET2_T4_E12temp_storage+32];
	setp.gt.f32 	%p159, %f278, %f279;
	selp.f32 	%f280, %f278, %f279, %p159;
	selp.f32 	%f281, %f280, %f278, %p158;
	setp.gt.u32 	%p160, %r6, 224;
	ld.shared.f32 	%f282, [_ZZN3cub18CUB_300001_SM_10006detail6reduce18DeviceReduceKernelINS2_10policy_hubIfj6MAX_OPIfEE10Policy1000EN6thrust24THRUST_300001_SM_1000_NS10device_ptrIfEEjS6_fN4cuda3std3__410__identityEEEvT0_PT3_T1_NS0_13GridEvenShareISK_EET2_T4_E12temp_storage+36];
	setp.gt.f32 	%p161, %f281, %f282;
	selp.f32 	%f283, %f281, %f282, %p161;
	selp.f32 	%f335, %f283, %f281, %p160;
	bra.uni 	$L__BB2_48;
$L__BB2_26:
	mov.u32 	%r35, %tid.x;
	add.s32 	%r72, %r35, %r270;
	mul.wide.u32 	%rd4, %r72, 4;
	add.s64 	%rd5, %rd1, %rd4;
	ld.global.f32 	%f39, [%rd5];
	ld.global.f32 	%f40, [%rd5+1024];
	ld.global.f32 	%f41, [%rd5+2048];
	ld.global.f32 	%f42, [%rd5+3072];
	ld.global.f32 	%f43, [%rd5+4096];
	ld.global.f32 	%f44, [%rd5+5120];
	ld.global.f32 	%f45, [%rd5+6144];
	ld.global.f32 	%f46, [%rd5+7168];
	ld.global.f32 	%f47, [%rd5+8192];
	ld.global.f32 	%f48, [%rd5+9216];
	ld.global.f32 	%f49, [%rd5+10240];
	ld.global.f32 	%f50, [%rd5+11264];
	ld.global.f32 	%f51, [%rd5+12288];
	ld.global.f32 	%f52, [%rd5+13312];
	ld.global.f32 	%f53, [%rd5+14336];
	ld.global.f32 	%f54, [%rd5+15360];
	setp.gt.f32 	%p2, %f39, %f40;
	selp.f32 	%f55, %f39, %f40, %p2;
	setp.gt.f32 	%p3, %f55, %f41;
	selp.f32 	%f56, %f55, %f41, %p3;
	setp.gt.f32 	%p4, %f56, %f42;
	selp.f32 	%f57, %f56, %f42, %p4;
	setp.gt.f32 	%p5, %f57, %f43;
	selp.f32 	%f58, %f57, %f43, %p5;
	setp.gt.f32 	%p6, %f58, %f44;
	selp.f32 	%f59, %f58, %f44, %p6;
	setp.gt.f32 	%p7, %f59, %f45;
	selp.f32 	%f60, %f59, %f45, %p7;
	setp.gt.f32 	%p8, %f60, %f46;
	selp.f32 	%f61, %f60, %f46, %p8;
	setp.gt.f32 	%p9, %f61, %f47;
	selp.f32 	%f62, %f61, %f47, %p9;
	setp.gt.f32 	%p10, %f62, %f48;
	selp.f32 	%f63, %f62, %f48, %p10;
	setp.gt.f32 	%p11, %f63, %f49;
	selp.f32 	%f64, %f63, %f49, %p11;
	setp.gt.f32 	%p12, %f64, %f50;
	selp.f32 	%f65, %f64, %f50, %p12;
	setp.gt.f32 	%p13, %f65, %f51;
	selp.f32 	%f66, %f65, %f51, %p13;
	setp.gt.f32 	%p14, %f66, %f52;
	selp.f32 	%f67, %f66, %f52, %p14;
	setp.gt.f32 	%p15, %f67, %f53;
	selp.f32 	%f68, %f67, %f53, %p15;
	setp.gt.f32 	%p16, %f68, %f54;
	selp.f32 	%f334, %f68, %f54, %p16;
	setp.lt.u32 	%p17, %r6, %r4;
	@%p17 bra 	$L__BB2_44;
	add.s32 	%r36, %r4, %r270;
	not.b32 	%r74, %r35;
	add.s32 	%r75, %r74, %r1;
	sub.s32 	%r76, %r75, %r4;
	sub.s32 	%r267, %r76, %r270;
	add.s32 	%r77, %r36, %r35;
	add.s32 	%r266, %r77, 2048;
	mov.b32 	%r269, 0;
	mov.u32 	%r268, %r36;
$L__BB2_28:
	add.s32 	%r270, %r270, %r4;
	add.s32 	%r79, %r1, -4096;
	setp.gt.u32 	%p18, %r270, %r79;
	@%p18 bra 	$L__BB2_30;
	add.s32 	%r80, %r35, %r270;
	mul.wide.u32 	%rd6, %r80, 4;
	add.s64 	%rd7, %rd1, %rd6;
	ld.global.f32 	%f69, [%rd7];
	ld.global.f32 	%f70, [%rd7+1024];
	ld.global.f32 	%f71, [%rd7+2048];
	ld.global.f32 	%f72, [%rd7+3072];
	ld.global.f32 	%f73, [%rd7+4096];
	ld.global.f32 	%f74, [%rd7+5120];
	ld.global.f32 	%f75, [%rd7+6144];
	ld.global.f32 	%f76, [%rd7+7168];
	ld.global.f32 	%f77, [%rd7+8192];
	ld.global.f32 	%f78, [%rd7+9216];
	ld.global.f32 	%f79, [%rd7+10240];
	ld.global.f32 	%f80, [%rd7+11264];
	ld.global.f32 	%f81, [%rd7+12288];
	ld.global.f32 	%f82, [%rd7+13312];
	ld.global.f32 	%f83, [%rd7+14336];
	ld.global.f32 	%f84, [%rd7+15360];
	setp.gt.f32 	%p19, %f334, %f69;
	selp.f32 	%f85, %f334, %f69, %p19;
	setp.gt.f32 	%p20, %f85, %f70;
	selp.f32 	%f86, %f85, %f70, %p20;
	setp.gt.f32 	%p21, %f86, %f71;
	selp.f32 	%f87, %f86, %f71, %p21;
	setp.gt.f32 	%p22, %f87, %f72;
	selp.f32 	%f88, %f87, %f72, %p22;
	setp.gt.f32 	%p23, %f88, %f73;
	selp.f32 	%f89, %f88, %f73, %p23;
	setp.gt.f32 	%p24, %f89, %f74;
	selp.f32 	%f90, %f89, %f74, %p24;
	setp.gt.f32 	%p25, %f90, %f75;
	selp.f32 	%f91, %f90, %f75, %p25;
	setp.gt.f32 	%p26, %f91, %f76;
	selp.f32 	%f92, %f91, %f76, %p26;
	setp.gt.f32 	%p27, %f92, %f77;
	selp.f32 	%f93, %f92, %f77, %p27;
	setp.gt.f32 	%p28, %f93, %f78;
	selp.f32 	%f94, %f93, %f78, %p28;
	setp.gt.f32 	%p29, %f94, %f79;
	selp.f32 	%f95, %f94, %f79, %p29;
	setp.gt.f32 	%p30, %f95, %f80;
	selp.f32 	%f96, %f95, %f80, %p30;
	setp.gt.f32 	%p31, %f96, %f81;
	selp.f32 	%f97, %f96, %f81, %p31;
	setp.gt.f32 	%p32, %f97, %f82;
	selp.f32 	%f98, %f97, %f82, %p32;
	setp.gt.f32 	%p33, %f98, %f83;
	selp.f32 	%f99, %f98, %f83, %p33;
	setp.gt.f32 	%p34, %f99, %f84;
	selp.f32 	%f334, %f99, %f84, %p34;
	sub.s32 	%r81, %r1, %r270;
	setp.lt.u32 	%p35, %r81, %r4;
	add.s32 	%r269, %r269, 1;
	add.s32 	%r268, %r268, %r4;
	sub.s32 	%r267, %r267, %r4;
	add.s32 	%r266, %r266, %r4;
	@%p35 bra 	$L__BB2_44;
	bra.uni 	$L__BB2_28;
$L__BB2_30:
	setp.le.u32 	%p36, %r1, %r270;
	sub.s32 	%r83, %r1, %r270;
	setp.ge.s32 	%p37, %r35, %r83;
	or.pred  	%p38, %p36, %p37;
	@%p38 bra 	$L__BB2_44;
	not.b32 	%r85, %r35;
	add.s32 	%r86, %r1, %r85;
	sub.s32 	%r87, %r86, %r36;
	mul.lo.s32 	%r88, %r2, %r269;
	shl.b32 	%r89, %r88, 12;
	sub.s32 	%r90, %r87, %r89;
	shr.u32 	%r91, %r90, 8;
	add.s32 	%r49, %r91, 1;
	and.b32  	%r50, %r49, 15;
	setp.lt.u32 	%p39, %r90, 3840;
	mov.u32 	%r275, %r35;
	@%p39 bra 	$L__BB2_35;
	or.b32  	%r273, %r35, 2048;
	shr.u32 	%r92, %r267, 8;
	add.s32 	%r93, %r92, 1;
	and.b32  	%r94, %r93, 33554416;
	neg.s32 	%r271, %r94;
$L__BB2_33:
	.pragma "nounroll";
	add.s32 	%r95, %r266, -2048;
	mul.wide.u32 	%rd8, %r95, 4;
	add.s64 	%rd9, %rd1, %rd8;
	ld.global.f32 	%f101, [%rd9];
	setp.gt.f32 	%p40, %f334, %f101;
	selp.f32 	%f102, %f334, %f101, %p40;
	add.s32 	%r96, %r266, -1792;
	mul.wide.u32 	%rd10, %r96, 4;
	add.s64 	%rd11, %rd1, %rd10;
	ld.global.f32 	%f103, [%rd11];
	setp.gt.f32 	%p41, %f102, %f103;
	selp.f32 	%f104, %f102, %f103, %p41;
	add.s32 	%r97, %r266, -1536;
	mul.wide.u32 	%rd12, %r97, 4;
	add.s64 	%rd13, %rd1, %rd12;
	ld.global.f32 	%f105, [%rd13];
	setp.gt.f32 	%p42, %f104, %f105;
	selp.f32 	%f106, %f104, %f105, %p42;
	add.s32 	%r98, %r266, -1280;
	mul.wide.u32 	%rd14, %r98, 4;
	add.s64 	%rd15, %rd1, %rd14;
	ld.global.f32 	%f107, [%rd15];
	setp.gt.f32 	%p43, %f106, %f107;
	selp.f32 	%f108, %f106, %f107, %p43;
	add.s32 	%r99, %r266, -1024;
	mul.wide.u32 	%rd16, %r99, 4;
	add.s64 	%rd17, %rd1, %rd16;
	ld.global.f32 	%f109, [%rd17];
	setp.gt.f32 	%p44, %f108, %f109;
	selp.f32 	%f110, %f108, %f109, %p44;
	add.s32 	%r100, %r266, -768;
	mul.wide.u32 	%rd18, %r100, 4;
	add.s64 	%rd19, %rd1, %rd18;
	ld.global.f32 	%f111, [%rd19];
	setp.gt.f32 	%p45, %f110, %f111;
	selp.f32 	%f112, %f110, %f111, %p45;
	add.s32 	%r101, %r266, -512;
	mul.wide.u32 	%rd20, %r101, 4;
	add.s64 	%rd21, %rd1, %rd20;
	ld.global.f32 	%f113, [%rd21];
	setp.gt.f32 	%p46, %f112, %f113;
	selp.f32 	%f114, %f112, %f113, %p46;
	add.s32 	%r102, %r266, 1792;
	add.s32 	%r103, %r266, -256;
	mul.wide.u32 	%rd22, %r103, 4;
	add.s64 	%rd23, %rd1, %rd22;
	ld.global.f32 	%f115, [%rd23];
	setp.gt.f32 	%p47, %f114, %f115;
	selp.f32 	%f116, %f114, %f115, %p47;
	mul.wide.u32 	%rd24, %r266, 4;
	add.s64 	%rd25, %rd1, %rd24;
	ld.global.f32 	%f117, [%rd25];
	setp.gt.f32 	%p48, %f116, %f117;
	selp.f32 	%f118, %f116, %f117, %p48;
	add.s32 	%r104, %r266, 256;
	mul.wide.u32 	%rd26, %r104, 4;
	add.s64 	%rd27, %rd1, %rd26;
	ld.global.f32 	%f119, [%rd27];
	setp.gt.f32 	%p49, %f118, %f119;
	selp.f32 	%f120, %f118, %f119, %p49;
	add.s32 	%r105, %r266, 512;
	mul.wide.u32 	%rd28, %r105, 4;
	add.s64 	%rd29, %rd1, %rd28;
	ld.global.f32 	%f121, [%rd29];
	setp.gt.f32 	%p50, %f120, %f121;
	selp.f32 	%f122, %f120, %f121, %p50;
	add.s32 	%r106, %r266, 768;
	mul.wide.u32 	%rd30, %r106, 4;
	add.s64 	%rd31, %rd1, %rd30;
	ld.global.f32 	%f123, [%rd31];
	setp.gt.f32 	%p51, %f122, %f123;
	selp.f32 	%f124, %f122, %f123, %p51;
	add.s32 	%r107, %r266, 1024;
	mul.wide.u32 	%rd32, %r107, 4;
	add.s64 	%rd33, %rd1, %rd32;
	ld.global.f32 	%f125, [%rd33];
	setp.gt.f32 	%p52, %f124, %f125;
	selp.f32 	%f126, %f124, %f125, %p52;
	add.s32 	%r108, %r266, 1280;
	mul.wide.u32 	%rd34, %r108, 4;
	add.s64 	%rd35, %rd1, %rd34;
	ld.global.f32 	%f127, [%rd35];
	setp.gt.f32 	%p53, %f126, %f127;
	selp.f32 	%f128, %f126, %f127, %p53;
	add.s32 	%r109, %r266, 1536;
	mul.wide.u32 	%rd36, %r109, 4;
	add.s64 	%rd37, %rd1, %rd36;
	ld.global.f32 	%f129, [%rd37];
	setp.gt.f32 	%p54, %f128, %f129;
	selp.f32 	%f130, %f128, %f129, %p54;
	mul.wide.u32 	%rd38, %r102, 4;
	add.s64 	%rd39, %rd1, %rd38;
	ld.global.f32 	%f131, [%rd39];
	setp.gt.f32 	%p55, %f130, %f131;
	selp.f32 	%f334, %f130, %f131, %p55;
	add.s32 	%r273, %r273, 4096;
	add.s32 	%r266, %r266, 4096;
	add.s32 	%r271, %r271, 16;
	setp.ne.s32 	%p56, %r271, 0;
	@%p56 bra 	$L__BB2_33;
	add.s32 	%r275, %r273, -2048;
$L__BB2_35:
	setp.eq.s32 	%p57, %r50, 0;
	@%p57 bra 	$L__BB2_44;
	and.b32  	%r61, %r49, 7;
	setp.lt.u32 	%p58, %r50, 8;
	@%p58 bra 	$L__BB2_38;
	add.s32 	%r110, %r275, %r270;
	mul.wide.u32 	%rd40, %r110, 4;
	add.s64 	%rd41, %rd1, %rd40;
	ld.global.f32 	%f133, [%rd41];
	setp.gt.f32 	%p59, %f334, %f133;
	selp.f32 	%f134, %f334, %f133, %p59;
	add.s32 	%r111, %r110, 256;
	mul.wide.u32 	%rd42, %r111, 4;
	add.s64 	%rd43, %rd1, %rd42;
	ld.global.f32 	%f135, [%rd43];
	setp.gt.f32 	%p60, %f134, %f135;
	selp.f32 	%f136, %f134, %f135, %p60;
	add.s32 	%r112, %r110, 512;
	mul.wide.u32 	%rd44, %r112, 4;
	add.s64 	%rd45, %rd1, %rd44;
	ld.global.f32 	%f137, [%rd45];
	setp.gt.f32 	%p61, %f136, %f137;
	selp.f32 	%f138, %f136, %f137, %p61;
	add.s32 	%r113, %r110, 768;
	mul.wide.u32 	%rd46, %r113, 4;
	add.s64 	%rd47, %rd1, %rd46;
	ld.global.f32 	%f139, [%rd47];
	setp.gt.f32 	%p62, %f138, %f139;
	selp.f32 	%f140, %f138, %f139, %p62;
	add.s32 	%r114, %r110, 1024;
	mul.wide.u32 	%rd48, %r114, 4;
	add.s64 	%rd49, %rd1, %rd48;
	ld.global.f32 	%f141, [%rd49];
	setp.gt.f32 	%p63, %f140, %f141;
	selp.f32 	%f142, %f140, %f141, %p63;
	add.s32 	%r115, %r110, 1280;
	mul.wide.u32 	%rd50, %r115, 4;
	add.s64 	%rd51, %rd1, %rd50;
	ld.global.f32 	%f143, [%rd51];
	setp.gt.f32 	%p64, %f142, %f143;
	selp.f32 	%f144, %f142, %f143, %p64;
	add.s32 	%r116, %r110, 1536;
	mul.wide.u32 	%rd52, %r116, 4;
	add.s64 	%rd53, %rd1, %rd52;
	ld.global.f32 	%f145, [%rd53];
	setp.gt.f32 	%p65, %f144, %f145;
	selp.f32 	%f146, %f144, %f145, %p65;
	add.s32 	%r117, %r110, 1792;
	mul.wide.u32 	%rd54, %r117, 4;
	add.s64 	%rd55, %rd1, %rd54;
	ld.global.f32 	%f147, [%rd55];
	setp.gt.f32 	%p66, %f146, %f147;
	selp.f32 	%f334, %f146, %f147, %p66;
	add.s32 	%r275, %r275, 2048;
$L__BB2_38:
	setp.eq.s32 	%p67, %r61, 0;
	@%p67 bra 	$L__BB2_44;
	setp.lt.u32 	%p68, %r61, 4;
	@%p68 bra 	$L__BB2_41;
	add.s32 	%r118, %r275, %r270;
	mul.wide.u32 	%rd56, %r118, 4;
	add.s64 	%rd57, %rd1, %rd56;
	ld.global.f32 	%f149, [%rd57];
	setp.gt.f32 	%p69, %f334, %f149;
	selp.f32 	%f150, %f334, %f149, %p69;
	add.s32 	%r119, %r118, 256;
	mul.wide.u32 	%rd58, %r119, 4;
	add.s64 	%rd59, %rd1, %rd58;
	ld.global.f32 	%f151, [%rd59];
	setp.gt.f32 	%p70, %f150, %f151;
	selp.f32 	%f152, %f150, %f151, %p70;
	add.s32 	%r120, %r118, 512;
	mul.wide.u32 	%rd60, %r120, 4;
	add.s64 	%rd61, %rd1, %rd60;
	ld.global.f32 	%f153, [%rd61];
	setp.gt.f32 	%p71, %f152, %f153;
	selp.f32 	%f154, %f152, %f153, %p71;
	add.s32 	%r121, %r118, 768;
	mul.wide.u32 	%rd62, %r121, 4;
	add.s64 	%rd63, %rd1, %rd62;
	ld.global.f32 	%f155, [%rd63];
	setp.gt.f32 	%p72, %f154, %f155;
	selp.f32 	%f334, %f154, %f155, %p72;
	add.s32 	%r275, %r275, 1024;
$L__BB2_41:
	and.b32  	%r122, %r49, 3;
	setp.eq.s32 	%p73, %r122, 0;
	@%p73 bra 	$L__BB2_44;
	add.s32 	%r278, %r275, %r268;
	cvt.u16.u32 	%rs1, %r267;
	shr.u16 	%rs2, %rs1, 8;
	add.s16 	%rs3, %rs2, 1;
	cvt.u32.u16 	%r123, %rs3;
	and.b32  	%r124, %r123, 3;
	neg.s32 	%r277, %r124;
$L__BB2_43:
	.pragma "nounroll";
	mul.wide.u32 	%rd64, %r278, 4;
	add.s64 	%rd65, %rd1, %rd64;
	ld.global.f32 	%f156, [%rd65];
	setp.gt.f32 	%p74, %f334, %f156;
	selp.f32 	%f334, %f334, %f156, %p74;
	add.s32 	%r278, %r278, 256;
	add.s32 	%r277, %r277, 1;
	setp.ne.s32 	%p75, %r277, 0;
	@%p75 bra 	$L__BB2_43;
$L__BB2_44:
	// begin inline asm
	mov.u32 %r125, %laneid;
	// end inline asm
	mov.b32 	%r127, %f334;
	mov.b32 	%r128, 1;
	mov.b32 	%r149, 31;
	mov.b32 	%r150, -1;
	// begin inline asm
	shfl.sync.down.b32 %r126, %r127, %r128, %r149, %r150;
	// end inline asm
	mov.b32 	%f157, %r126;
	setp.gt.s32 	%p76, %r125, 30;
	setp.gt.f32 	%p77, %f334, %f157;
	selp.f32 	%f158, %f334, %f157, %p77;
	selp.f32 	%f159, %f334, %f158, %p76;
	mov.b32 	%r132, %f159;
	mov.b32 	%r133, 2;
	// begin inline asm
	shfl.sync.down.b32 %r131, %r132, %r133, %r149, %r150;
	// end inline asm
	mov.b32 	%f161, %r131;
	setp.gt.s32 	%p78, %r125, 29;
	setp.gt.f32 	%p79, %f159, %f161;
	selp.f32 	%f162, %f159, %f161, %p79;
	selp.f32 	%f163, %f159, %f162, %p78;
	mov.b32 	%r137, %f163;
	mov.b32 	%r138, 4;
	// begin inline asm
	shfl.sync.down.b32 %r136, %r137, %r138, %r149, %r150;
	// end inline asm
	mov.b32 	%f165, %r136;
	setp.gt.s32 	%p80, %r125, 27;
	setp.gt.f32 	%p81, %f163, %f165;
	selp.f32 	%f166, %f163, %f165, %p81;
	selp.f32 	%f167, %f163, %f166, %p80;
	mov.b32 	%r142, %f167;
	mov.b32 	%r143, 8;
	// begin inline asm
	shfl.sync.down.b32 %r141, %r142, %r143, %r149, %r150;
	// end inline asm
	mov.b32 	%f169, %r141;
	setp.gt.s32 	%p82, %r125, 23;
	setp.gt.f32 	%p83, %f167, %f169;
	selp.f32 	%f170, %f167, %f169, %p83;
	selp.f32 	%f171, %f167, %f170, %p82;
	mov.b32 	%r147, %f171;
	mov.b32 	%r148, 16;
	// begin inline asm
	shfl.sync.down.b32 %r146, %r147, %r148, %r149, %r150;
	// end inline asm
	mov.b32 	%f173, %r146;
	setp.gt.s32 	%p84, %r125, 15;
	setp.gt.f32 	%p85, %f171, %f173;
	selp.f32 	%f174, %f171, %f173, %p85;
	selp.f32 	%f335, %f171, %f174, %p84;
	setp.ne.s32 	%p86, %r125, 0;
	@%p86 bra 	$L__BB2_46;
	shr.u32 	%r151, %r35, 3;
	and.b32  	%r152, %r151, 124;
	mov.u32 	%r153, _ZZN3cub18CUB_300001_SM_10006detail6reduce18DeviceReduceKernelINS2_10policy_hubIfj6MAX_OPIfEE10Policy1000EN6thrust24THRUST_300001_SM_1000_NS10device_ptrIfEEjS6_fN4cuda3std3__410__identityEEEvT0_PT3_T1_NS0_13GridEvenShareISK_EET2_T4_E12temp_storage;
	add.s32 	%r154, %r153, %r152;
	st.shared.f32 	[%r154+8], %f335;
$L__BB2_46:
	bar.sync 	0;
	setp.ne.s32 	%p87, %r35, 0;
	@%p87 bra 	$L__BB2_48;
	ld.shared.f32 	%f175, [_ZZN3cub18CUB_300001_SM_10006detail6reduce18DeviceReduceKernelINS2_10policy_hubIfj6MAX_OPIfEE10Policy1000EN6thrust24THRUST_300001_SM_1000_NS10device_ptrIfEEjS6_fN4cuda3std3__410__identityEEEvT0_PT3_T1_NS0_13GridEvenShareISK_EET2_T4_E12temp_storage+12];
	setp.gt.f32 	%p88, %f335, %f175;
	selp.f32 	%f176, %f335, %f175, %p88;
	ld.shared.f32 	%f177, [_ZZN3cub18CUB_300001_SM_10006detail6reduce18DeviceReduceKernelINS2_10policy_hubIfj6MAX_OPIfEE10Policy1000EN6thrust24THRUST_300001_SM_1000_NS10device_ptrIfEEjS6_fN4cuda3std3__410__identityEEEvT0_PT3_T1_NS0_13GridEvenShareISK_EET2_T4_E12temp_storage+16];
	setp.gt.f32 	%p89, %f176, %f177;
	selp.f32 	%f178, %f176, %f177, %p89;
	ld.shared.f32 	%f179, [_ZZN3cub18CUB_300001_SM_10006detail6reduce18DeviceReduceKernelINS2_10policy_hubIfj6MAX_OPIfEE10Policy1000EN6thrust24THRUST_300001_SM_1000_NS10device_ptrIfEEjS6_fN4cuda3std3__410__identityEEEvT0_PT3_T1_NS0_13GridEvenShareISK_EET2_T4_E12temp_storage+20];
	setp.gt.f32 	%p90, %f178, %f179;
	selp.f32 	%f180, %f178, %f179, %p90;
	ld.shared.f32 	%f181, [_ZZN3cub18CUB_300001_SM_10006detail6reduce18DeviceReduceKernelINS2_10policy_hubIfj6MAX_OPIfEE10Policy1000EN6thrust24THRUST_300001_SM_1000_NS10device_ptrIfEEjS6_fN4cuda3std3__410__identityEEEvT0_PT3_T1_NS0_13GridEvenShareISK_EET2_T4_E12temp_storage+24];
	setp.gt.f32 	%p91, %f180, %f181;
	selp.f32 	%f182, %f180, %f181, %p91;
	ld.shared.f32 	%f183, [_ZZN3cub18CUB_300001_SM_10006detail6reduce18DeviceReduceKernelINS2_10policy_hubIfj6MAX_OPIfEE10Policy1000EN6thrust24THRUST_300001_SM_1000_NS10device_ptrIfEEjS6_fN4cuda3std3__410__identityEEEvT0_PT3_T1_NS0_13GridEvenShareISK_EET2_T4_E12temp_storage+28];
	setp.gt.f32 	%p92, %f182, %f183;
	selp.f32 	%f184, %f182, %f183, %p92;
	ld.shared.f32 	%f185, [_ZZN3cub18CUB_300001_SM_10006detail6reduce18DeviceReduceKernelINS2_10policy_hubIfj6MAX_OPIfEE10Policy1000EN6thrust24THRUST_300001_SM_1000_NS10device_ptrIfEEjS6_fN4cuda3std3__410__identityEEEvT0_PT3_T1_NS0_13GridEvenShareISK_EET2_T4_E12temp_storage+32];
	setp.gt.f32 	%p93, %f184, %f185;
	selp.f32 	%f186, %f184, %f185, %p93;
	ld.shared.f32 	%f187, [_ZZN3cub18CUB_300001_SM_10006detail6reduce18DeviceReduceKernelINS2_10policy_hubIfj6MAX_OPIfEE10Policy1000EN6thrust24THRUST_300001_SM_1000_NS10device_ptrIfEEjS6_fN4cuda3std3__410__identityEEEvT0_PT3_T1_NS0_13GridEvenShareISK_EET2_T4_E12temp_storage+36];
	setp.gt.f32 	%p94, %f186, %f187;
	selp.f32 	%f335, %f186, %f187, %p94;
$L__BB2_48:
	mov.u32 	%r256, %tid.x;
	setp.ne.s32 	%p181, %r256, 0;
	@%p181 bra 	$L__BB2_50;
	ld.param.u64 	%rd129, [_ZN3cub18CUB_300001_SM_10006detail6reduce18DeviceReduceKernelINS2_10policy_hubIfj6MAX_OPIfEE10Policy1000EN6thrust24THRUST_300001_SM_1000_NS10device_ptrIfEEjS6_fN4cuda3std3__410__identityEEEvT0_PT3_T1_NS0_13GridEvenShareISK_EET2_T4__param_1];
	cvta.to.global.u64 	%rd126, %rd129;
	mul.wide.u32 	%rd127, %r3, 4;
	add.s64 	%rd128, %rd126, %rd127;
	st.global.f32 	[%rd128], %f335;
$L__BB2_50:
	ret;

}
	// .globl	_ZN3cub18CUB_300001_SM_10006detail6reduce28DeviceReduceSingleTileKernelINS2_10policy_hubIfj6MAX_OPIfEE10Policy1000EPfS9_iS6_ffN4cuda3std3__410__identityEEEvT0_T1_T2_T3_T4_T6_
.visible .entry _ZN3cub18CUB_300001_SM_10006detail6reduce28DeviceReduceSingleTileKernelINS2_10policy_hubIfj6MAX_OPIfEE10Policy1000EPfS9_iS6_ffN4cuda3std3__410__identityEEEvT0_T1_T2_T3_T4_T6_(
	.param .u64 .ptr .align 1 _ZN3cub18CUB_300001_SM_10006detail6reduce28DeviceReduceSingleTileKernelINS2_10policy_hubIfj6MAX_OPIfEE10Policy1000EPfS9_iS6_ffN4cuda3std3__410__identityEEEvT0_T1_T2_T3_T4_T6__param_0,
	.param .u64 .ptr .align 1 _ZN3cub18CUB_300001_SM_10006detail6reduce28DeviceReduceSingleTileKernelINS2_10policy_hubIfj6MAX_OPIfEE10Policy1000EPfS9_iS6_ffN4cuda3std3__410__identityEEEvT0_T1_T2_T3_T4_T6__param_1,
	.param .u32 _ZN3cub18CUB_300001_SM_10006detail6reduce28DeviceReduceSingleTileKernelINS2_10policy_hubIfj6MAX_OPIfEE10Policy1000EPfS9_iS6_ffN4cuda3std3__410__identityEEEvT0_T1_T2_T3_T4_T6__param_2,
	.param .align 1 .b8 _ZN3cub18CUB_300001_SM_10006detail6reduce28DeviceReduceSingleTileKernelINS2_10policy_hubIfj6MAX_OPIfEE10Policy1000EPfS9_iS6_ffN4cuda3std3__410__identityEEEvT0_T1_T2_T3_T4_T6__param_3[1],
	.param .f32 _ZN3cub18CUB_300001_SM_10006detail6reduce28DeviceReduceSingleTileKernelINS2_10policy_hubIfj6MAX_OPIfEE10Policy1000EPfS9_iS6_ffN4cuda3std3__410__identityEEEvT0_T1_T2_T3_T4_T6__param_4,
	.param .align 1 .b8 _ZN3cub18CUB_300001_SM_10006detail6reduce28DeviceReduceSingleTileKernelINS2_10policy_hubIfj6MAX_OPIfEE10Policy1000EPfS9_iS6_ffN4cuda3std3__410__identityEEEvT0_T1_T2_T3_T4_T6__param_5[1]
)
.maxntid 256
.minnctapersm 1
{
	.reg .pred 	%p<252>;
	.reg .b32 	%r<407>;
	.reg .b32 	%f<443>;
	.reg .b64 	%rd<125>;
	// demoted variable
	.shared .align 4 .b8 _ZZN3cub18CUB_300001_SM_10006detail6reduce28DeviceReduceSingleTileKernelINS2_10policy_hubIfj6MAX_OPIfEE10Policy1000EPfS9_iS6_ffN4cuda3std3__410__identityEEEvT0_T1_T2_T3_T4_T6_E12temp_storage[44];
	ld.param.u64 	%rd16, [_ZN3cub18CUB_300001_SM_10006detail6reduce28DeviceReduceSingleTileKernelINS2_10policy_hubIfj6MAX_OPIfEE10Policy1000EPfS9_iS6_ffN4cuda3std3__410__identityEEEvT0_T1_T2_T3_T4_T6__param_0];
	ld.param.u64 	%rd17, [_ZN3cub18CUB_300001_SM_10006detail6reduce28DeviceReduceSingleTileKernelINS2_10policy_hubIfj6MAX_OPIfEE10Policy1000EPfS9_iS6_ffN4cuda3std3__410__identityEEEvT0_T1_T2_T3_T4_T6__param_1];
	ld.param.u32 	%r67, [_ZN3cub18CUB_300001_SM_10006detail6reduce28DeviceReduceSingleTileKernelINS2_10policy_hubIfj6MAX_OPIfEE10Policy1000EPfS9_iS6_ffN4cuda3std3__410__identityEEEvT0_T1_T2_T3_T4_T6__param_2];
	ld.param.f32 	%f54, [_ZN3cub18CUB_300001_SM_10006detail6reduce28DeviceReduceSingleTileKernelINS2_10policy_hubIfj6MAX_OPIfEE10Policy1000EPfS9_iS6_ffN4cuda3std3__410__identityEEEvT0_T1_T2_T3_T4_T6__param_4];
	cvta.to.global.u64 	%rd1, %rd17;
	setp.ne.s32 	%p1, %r67, 0;
	@%p1 bra 	$L__BB3_3;
	mov.u32 	%r380, %tid.x;
	setp.ne.s32 	%p251, %r380, 0;
	@%p251 bra 	$L__BB3_74;
	st.global.f32 	[%rd1], %f54;
	bra.uni 	$L__BB3_74;
$L__BB3_3:
	and.b64  	%rd18, %rd16, 15;
	setp.ne.s64 	%p2, %rd18, 0;
	@%p2 bra 	$L__BB3_38;
	setp.gt.s32 	%p126, %r67, 4095;
	@%p126 bra 	$L__BB3_22;
	mov.u32 	%r1, %tid.x;
	setp.ge.s32 	%p191, %r1, %r67;
	mov.f32 	%f421, 0f00000000;
	mov.u32 	%r384, %r1;
	@%p191 bra 	$L__BB3_7;
	mul.wide.u32 	%rd113, %r1, 4;
	add.s64 	%rd112, %rd16, %rd113;
	// begin inline asm
	ld.global.nc.u32 %r300, [%rd112];
	// end inline asm
	mov.b32 	%f421, %r300;
	add.s32 	%r384, %r1, 256;
$L__BB3_7:
	setp.ge.s32 	%p192, %r384, %r67;
	@%p192 bra 	$L__BB3_13;
	not.b32 	%r301, %r384;
	add.s32 	%r4, %r67, %r301;
	and.b32  	%r302, %r4, 768;
	setp.eq.s32 	%p193, %r302, 768;
	@%p193 bra 	$L__BB3_11;
	mul.wide.u32 	%rd114, %r384, 4;
	add.s64 	%rd121, %rd16, %rd114;
	shr.u32 	%r303, %r4, 8;
	add.s32 	%r304, %r303, 1;
	and.b32  	%r305, %r304, 3;
	neg.s32 	%r382, %r305;
$L__BB3_10:
	.pragma "nounroll";
	// begin inline asm
	ld.global.nc.u32 %r306, [%rd121];
	// end inline asm
	mov.b32 	%f338, %r306;
	setp.gt.f32 	%p194, %f421, %f338;
	selp.f32 	%f421, %f421, %f338, %p194;
	add.s32 	%r384, %r384, 256;
	add.s64 	%rd121, %rd121, 1024;
	add.s32 	%r382, %r382, 1;
	setp.ne.s32 	%p195, %r382, 0;
	@%p195 bra 	$L__BB3_10;
$L__BB3_11:
	setp.lt.u32 	%p196, %r4, 768;
	@%p196 bra 	$L__BB3_13;
$L__BB3_12:
	mul.wide.s32 	%rd120, %r384, 4;
	add.s64 	%rd116, %rd16, %rd120;
	// begin inline asm
	ld.global.nc.u32 %r307, [%rd116];
	// end inline asm
	mov.b32 	%f339, %r307;
	setp.gt.f32 	%p197, %f421, %f339;
	selp.f32 	%f340, %f421, %f339, %p197;
	add.s64 	%rd117, %rd116, 1024;
	// begin inline asm
	ld.global.nc.u32 %r308, [%rd117];
	// end inline asm
	mov.b32 	%f341, %r308;
	setp.gt.f32 	%p198, %f340, %f341;
	selp.f32 	%f342, %f340, %f341, %p198;
	add.s64 	%rd118, %rd116, 2048;
	// begin inline asm
	ld.global.nc.u32 %r309, [%rd118];
	// end inline asm
	mov.b32 	%f343, %r309;
	setp.gt.f32 	%p199, %f342, %f343;
	selp.f32 	%f344, %f342, %f343, %p199;
	add.s64 	%rd119, %rd116, 3072;
	// begin inline asm
	ld.global.nc.u32 %r310, [%rd119];
	// end inline asm
	mov.b32 	%f345, %r310;
	setp.gt.f32 	%p200, %f344, %f345;
	selp.f32 	%f421, %f344, %f345, %p200;
	add.s32 	%r384, %r384, 1024;
	setp.lt.s32 	%p201, %r384, %r67;
	@%p201 bra 	$L__BB3_12;
$L__BB3_13:
	setp.lt.s32 	%p202, %r67, 256;
	@%p202 bra 	$L__BB3_18;
	// begin inline asm
	mov.u32 %r349, %laneid;
	// end inline asm
	mov.b32 	%r351, %f421;
	mov.b32 	%r352, 1;
	mov.b32 	%r373, 31;
	mov.b32 	%r374, -1;
	// begin inline asm
	shfl.sync.down.b32 %r350, %r351, %r352, %r373, %r374;
	// end inline asm
	mov.b32 	%f384, %r350;
	setp.gt.s32 	%p230, %r349, 30;
	setp.gt.f32 	%p231, %f421, %f384;
	selp.f32 	%f385, %f421, %f384, %p231;
	selp.f32 	%f386, %f421, %f385, %p230;
	mov.b32 	%r356, %f386;
	mov.b32 	%r357, 2;
	// begin inline asm
	shfl.sync.down.b32 %r355, %r356, %r357, %r373, %r374;
	// end inline asm
	mov.b32 	%f388, %r355;
	setp.gt.s32 	%p232, %r349, 29;
	setp.gt.f32 	%p233, %f386, %f388;
	selp.f32 	%f389, %f386, %f388, %p233;
	selp.f32 	%f390, %f386, %f389, %p232;
	mov.b32 	%r361, %f390;
	mov.b32 	%r362, 4;
	// begin inline asm
	shfl.sync.down.b32 %r360, %r361, %r362, %r373, %r374;
	// end inline asm
	mov.b32 	%f392, %r360;
	setp.gt.s32 	%p234, %r349, 27;
	setp.gt.f32 	%p235, %f390, %f392;
	selp.f32 	%f393, %f390, %f392, %p235;
	selp.f32 	%f394, %f390, %f393, %p234;
	mov.b32 	%r366, %f394;
	mov.b32 	%r367, 8;
	// begin inline asm
	shfl.sync.down.b32 %r365, %r366, %r367, %r373, %r374;
	// end inline asm
	mov.b32 	%f396, %r365;
	setp.gt.s32 	%p236, %r349, 23;
	setp.gt.f32 	%p237, %f394, %f396;
	selp.f32 	%f397, %f394, %f396, %p237;
	selp.f32 	%f398, %f394, %f397, %p236;
	mov.b32 	%r371, %f398;
	mov.b32 	%r372, 16;
	// begin inline asm
	shfl.sync.down.b32 %r370, %r371, %r372, %r373, %r374;
	// end inline asm
	mov.b32 	%f400, %r370;
	setp.gt.s32 	%p238, %r349, 15;
	setp.gt.f32 	%p239, %f398, %f400;
	selp.f32 	%f401, %f398, %f400, %p239;
	selp.f32 	%f442, %f398, %f401, %p238;
	setp.ne.s32 	%p240, %r349, 0;
	@%p240 bra 	$L__BB3_16;
	shr.u32 	%r375, %r1, 3;
	and.b32  	%r376, %r375, 124;
	mov.u32 	%r377, _ZZN3cub18CUB_300001_SM_10006detail6reduce28DeviceReduceSingleTileKernelINS2_10policy_hubIfj6MAX_OPIfEE10Policy1000EPfS9_iS6_ffN4cuda3std3__410__identityEEEvT0_T1_T2_T3_T4_T6_E12temp_storage;
	add.s32 	%r378, %r377, %r376;
	st.shared.f32 	[%r378+8], %f442;
$L__BB3_16:
	bar.sync 	0;
	setp.ne.s32 	%p241, %r1, 0;
	@%p241 bra 	$L__BB3_72;
	ld.shared.f32 	%f402, [_ZZN3cub18CUB_300001_SM_10006detail6reduce28DeviceReduceSingleTileKernelINS2_10policy_hubIfj6MAX_OPIfEE10Policy1000EPfS9_iS6_ffN4cuda3std3__410__identityEEEvT0_T1_T2_T3_T4_T6_E12temp_storage+12];
	setp.gt.f32 	%p242, %f442, %f402;
	selp.f32 	%f403, %f442, %f402, %p242;
	ld.shared.f32 	%f404, [_ZZN3cub18CUB_300001_SM_10006detail6reduce28DeviceReduceSingleTileKernelINS2_10policy_hubIfj6MAX_OPIfEE10Policy1000EPfS9_iS6_ffN4cuda3std3__410__identityEEEvT0_T1_T2_T3_T4_T6_E12temp_storage+16];
	setp.gt.f32 	%p243, %f403, %f404;
	selp.f32 	%f405, %f403, %f404, %p243;
	ld.shared.f32 	%f406, [_ZZN3cub18CUB_300001_SM_10006detail6reduce28DeviceReduceSingleTileKernelINS2_10policy_hubIfj6MAX_OPIfEE10Policy1000EPfS9_iS6_ffN4cuda3std3__410__identityEEEvT0_T1_T2_T3_T4_T6_E12temp_storage+20];
	setp.gt.f32 	%p244, %f405, %f406;
	selp.f32 	%f407, %f405, %f406, %p244;
	ld.shared.f32 	%f408, [_ZZN3cub18CUB_300001_SM_10006detail6reduce28DeviceReduceSingleTileKernelINS2_10policy_hubIfj6MAX_OPIfEE10Policy1000EPfS9_iS6_ffN4cuda3std3__410__identityEEEvT0_T1_T2_T3_T4_T6_E12temp_storage+24];
	setp.gt.f32 	%p245, %f407, %f408;
	selp.f32 	%f409, %f407, %f408, %p245;
	ld.shared.f32 	%f410, [_ZZN3cub18CUB_300001_SM_10006detail6reduce28DeviceReduceSingleTileKernelINS2_10policy_hubIfj6MAX_OPIfEE10Policy1000EPfS9_iS6_ffN4cuda3std3__410__identityEEEvT0_T1_T2_T3_T4_T6_E12temp_storage+28];
	setp.gt.f32 	%p246, %f409, %f410;
	selp.f32 	%f411, %f409, %f410, %p246;
	ld.shared.f32 	%f412, [_ZZN3cub18CUB_300001_SM_10006detail6reduce28DeviceReduceSingleTileKernelINS2_10policy_hubIfj6MAX_OPIfEE10Policy1000EPfS9_iS6_ffN4cuda3std3__410__identityEEEvT0_T1_T2_T3_T4_T6_E12temp_storage+32];
	setp.gt.f32 	%p247, %f411, %f412;
	selp.f32 	%f413, %f411, %f412, %p247;
	ld.shared.f32 	%f414, [_ZZN3cub18CUB_300001_SM_10006detail6reduce28DeviceReduceSingleTileKernelINS2_10policy_hubIfj6MAX_OPIfEE10Policy1000EPfS9_iS6_ffN4cuda3std3__410__identityEEEvT0_T1_T2_T3_T4_T6_E12temp_storage+36];
	setp.gt.f32 	%p248, %f413, %f414;
	selp.f32 	%f442, %f413, %f414, %p248;
	bra.uni 	$L__BB3_72;
$L__BB3_18:
	// begin inline asm
	mov.u32 %r311, %laneid;
	// end inline asm
	and.b32  	%r337, %r1, 992;
	add.s32 	%r338, %r337, 32;
	setp.gt.s32 	%p203, %r338, %r67;
	not.b32 	%r339, %r337;
	add.s32 	%r340, %r67, %r339;
	selp.b32 	%r335, %r340, 31, %p203;
	mov.b32 	%r313, %f421;
	mov.b32 	%r314, 1;
	mov.b32 	%r336, -1;
	// begin inline asm
	shfl.sync.down.b32 %r312, %r313, %r314, %r335, %r336;
	// end inline asm
	mov.b32 	%f346, %r312;
	setp.lt.s32 	%p204, %r311, %r335;
	setp.gt.f32 	%p205, %f421, %f346;
	selp.f32 	%f347, %f421, %f346, %p205;
	selp.f32 	%f348, %f347, %f421, %p204;
	mov.b32 	%r318, %f348;
	mov.b32 	%r319, 2;
	// begin inline asm
	shfl.sync.down.b32 %r317, %r318, %r319, %r335, %r336;
	// end inline asm
	mov.b32 	%f350, %r317;
	add.s32 	%r341, %r311, 2;
	setp.gt.s32 	%p206, %r341, %r335;
	setp.gt.f32 	%p207, %f348, %f350;
	selp.f32 	%f351, %f348, %f350, %p207;
	selp.f32 	%f352, %f348, %f351, %p206;
	mov.b32 	%r323, %f352;
	mov.b32 	%r324, 4;
	// begin inline asm
	shfl.sync.down.b32 %r322, %r323, %r324, %r335, %r336;
	// end inline asm
	mov.b32 	%f354, %r322;
	add.s32 	%r342, %r311, 4;
	setp.gt.s32 	%p208, %r342, %r335;
	setp.gt.f32 	%p209, %f352, %f354;
	selp.f32 	%f355, %f352, %f354, %p209;
	selp.f32 	%f356, %f352, %f355, %p208;
	mov.b32 	%r328, %f356;
	mov.b32 	%r329, 8;
	// begin inline asm
	shfl.sync.down.b32 %r327, %r328, %r329, %r335, %r336;
	// end inline asm
	mov.b32 	%f358, %r327;
	add.s32 	%r343, %r311, 8;
	setp.gt.s32 	%p210, %r343, %r335;
	setp.gt.f32 	%p211, %f356, %f358;
	selp.f32 	%f359, %f356, %f358, %p211;
	selp.f32 	%f360, %f356, %f359, %p210;
	mov.b32 	%r333, %f360;
	mov.b32 	%r334, 16;
	// begin inline asm
	shfl.sync.down.b32 %r332, %r333, %r334, %r335, %r336;
	// end inline asm
	mov.b32 	%f362, %r332;
	add.s32 	%r344, %r311, 16;
	setp.gt.s32 	%p212, %r344, %r335;
	setp.gt.f32 	%p213, %f360, %f362;
	selp.f32 	%f363, %f360, %f362, %p213;
	selp.f32 	%f442, %f360, %f363, %p212;
	setp.ne.s32 	%p214, %r311, 0;
	@%p214 bra 	$L__BB3_20;
	shr.u32 	%r345, %r1, 3;
	and.b32  	%r346, %r345, 124;
	mov.u32 	%r347, _ZZN3cub18CUB_300001_SM_10006detail6reduce28DeviceReduceSingleTileKernelINS2_10policy_hubIfj6MAX_OPIfEE10Policy1000EPfS9_iS6_ffN4cuda3std3__410__identityEEEvT0_T1_T2_T3_T4_T6_E12temp_storage;
	add.s32 	%r348, %r347, %r346;
	st.shared.f32 	[%r348+8], %f442;
$L__BB3_20:
	bar.sync 	0;
	setp.ne.s32 	%p215, %r1, 0;
	@%p215 bra 	$L__BB3_72;
	setp.gt.s32 	%p216, %r67, 32;
	ld.shared.f32 	%f364, [_ZZN3cub18CUB_300001_SM_10006detail6reduce28DeviceReduceSingleTileKernelINS2_10policy_hubIfj6MAX_OPIfEE10Policy1000EPfS9_iS6_ffN4cuda3std3__410__identityEEEvT0_T1_T2_T3_T4_T6_E12temp_storage+12];
	setp.gt.f32 	%p217, %f442, %f364;
	selp.f32 	%f365, %f442, %f364, %p217;
	selp.f32 	%f366, %f365, %f442, %p216;
	setp.gt.s32 	%p218, %r67, 64;
	ld.shared.f32 	%f367, [_ZZN3cub18CUB_300001_SM_10006detail6reduce28DeviceReduceSingleTileKernelINS2_10policy_hubIfj6MAX_OPIfEE10Policy1000EPfS9_iS6_ffN4cuda3std3__410__identityEEEvT0_T1_T2_T3_T4_T6_E12temp_storage+16];
	setp.gt.f32 	%p219, %f366, %f367;
	selp.f32 	%f368, %f366, %f367, %p219;
	selp.f32 	%f369, %f368, %f366, %p218;
	setp.gt.s32 	%p220, %r67, 96;
	ld.shared.f32 	%f370, [_ZZN3cub18CUB_300001_SM_10006detail6reduce28DeviceReduceSingleTileKernelINS2_10policy_hubIfj6MAX_OPIfEE10Policy1000EPfS9_iS6_ffN4cuda3std3__410__identityEEEvT0_T1_T2_T3_T4_T6_E12temp_storage+20];
	setp.gt.f32 	%p221, %f369, %f370;
	selp.f32 	%f371, %f369, %f370, %p221;
	selp.f32 	%f372, %f371, %f369, %p220;
	setp.gt.s32 	%p222, %r67, 128;
	ld.shared.f32 	%f373, [_ZZN3cub18CUB_300001_SM_10006detail6reduce28DeviceReduceSingleTileKernelINS2_10policy_hubIfj6MAX_OPIfEE10Policy1000EPfS9_iS6_ffN4cuda3std3__410__identityEEEvT0_T1_T2_T3_T4_T6_E12temp_storage+24];
	setp.gt.f32 	%p223, %f372, %f373;
	selp.f32 	%f374, %f372, %f373, %p223;
	selp.f32 	%f375, %f374, %f372, %p222;
	setp.gt.s32 	%p224, %r67, 160;
	ld.shared.f32 	%f376, [_ZZN3cub18CUB_300001_SM_10006detail6reduce28DeviceReduceSingleTileKernelINS2_10policy_hubIfj6MAX_OPIfEE10Policy1000EPfS9_iS6_ffN4cuda3std3__410__identityEEEvT0_T1_T2_T3_T4_T6_E12temp_storage+28];
	setp.gt.f32 	%p225, %f375, %f376;
	selp.f32 	%f377, %f375, %f376, %p225;
	selp.f32 	%f378, %f377, %f375, %p224;
	setp.gt.s32 	%p226, %r67, 192;
	ld.shared.f32 	%f379, [_ZZN3cub18CUB_300001_SM_10006detail6reduce28DeviceReduceSingleTileKernelINS2_10policy_hubIfj6MAX_OPIfEE10Policy1000EPfS9_iS6_ffN4cuda3std3__410__identityEEEvT0_T1_T2_T3_T4_T6_E12temp_storage+32];
	setp.gt.f32 	%p227, %f378, %f379;
	selp.f32 	%f380, %f378, %f379, %p227;
	selp.f32 	%f381, %f380, %f378, %p226;
	setp.gt.s32 	%p228, %r67, 224;
	ld.shared.f32 	%f382, [_ZZN3cub18CUB_300001_SM_10006detail6reduce28DeviceReduceSingleTileKernelINS2_10policy_hubIfj6MAX_OPIfEE10Policy1000EPfS9_iS6_ffN4cuda3std3__410__identityEEEvT0_T1_T2_T3_T4_T6_E12temp_storage+36];
	setp.gt.f32 	%p229, %f381, %f382;
	selp.f32 	%f383, %f381, %f382, %p229;
	selp.f32 	%f442, %f383, %f381, %p228;
	bra.uni 	$L__BB3_72;
$L__BB3_22:
	mov.u32 	%r13, %tid.x;
	shl.b32 	%r224, %r13, 2;
	mul.wide.u32 	%rd86, %r224, 4;
	add.s64 	%rd76, %rd16, %rd86;
	// begin inline asm
	ld.global.nc.v2.u64 {%rd74, %rd75}, [%rd76];
	// end inline asm
	mov.b64 	{%r225, %r226}, %rd75;
	mov.b64 	{%r227, %r228}, %rd74;
	mov.b32 	%f235, %r228;
	mov.b32 	%f236, %r227;
	mov.b32 	%f237, %r226;
	mov.b32 	%f238, %r225;
	add.s64 	%rd79, %rd76, 4096;
	// begin inline asm
	ld.global.nc.v2.u64 {%rd77, %rd78}, [%rd79];
	// end inline asm
	mov.b64 	{%r229, %r230}, %rd78;
	mov.b64 	{%r231, %r232}, %rd77;
	mov.b32 	%f239, %r232;
	mov.b32 	%f240, %r231;
	mov.b32 	%f241, %r230;
	mov.b32 	%f242, %r229;
	add.s64 	%rd82, %rd76, 8192;
	// begin inline asm
	ld.global.nc.v2.u64 {%rd80, %rd81}, [%rd82];
	// end inline asm
	mov.b64 	{%r233, %r234}, %rd81;
	mov.b64 	{%r235, %r236}, %rd80;
	mov.b32 	%f243, %r236;
	mov.b32 	%f244, %r235;
	mov.b32 	%f245, %r234;
	mov.b32 	%f246, %r233;
	add.s64 	%rd85, %rd76, 12288;
	// begin inline asm
	ld.global.nc.v2.u64 {%rd83, %rd84}, [%rd85];
	// end inline asm
	mov.b64 	{%r237, %r238}, %rd84;
	mov.b64 	{%r239, %r240}, %rd83;
	mov.b32 	%f247, %r240;
	mov.b32 	%f248, %r239;
	mov.b32 	%f249, %r238;
	mov.b32 	%f250, %r237;
	setp.gt.f32 	%p127, %f236, %f235;
	selp.f32 	%f251, %f236, %f235, %p127;
	setp.gt.f32 	%p128, %f251, %f238;
	selp.f32 	%f252, %f251, %f238, %p128;
	setp.gt.f32 	%p129, %f252, %f237;
	selp.f32 	%f253, %f252, %f237, %p129;
	setp.gt.f32 	%p130, %f253, %f240;
	selp.f32 	%f254, %f253, %f240, %p130;
	setp.gt.f32 	%p131, %f254, %f239;
	selp.f32 	%f255, %f254, %f239, %p131;
	setp.gt.f32 	%p132, %f255, %f242;
	selp.f32 	%f256, %f255, %f242, %p132;
	setp.gt.f32 	%p133, %f256, %f241;
	selp.f32 	%f257, %f256, %f241, %p133;
	setp.gt.f32 	%p134, %f257, %f244;
	selp.f32 	%f258, %f257, %f244, %p134;
	setp.gt.f32 	%p135, %f258, %f243;
	selp.f32 	%f259, %f258, %f243, %p135;
	setp.gt.f32 	%p136, %f259, %f246;
	selp.f32 	%f260, %f259, %f246, %p136;
	setp.gt.f32 	%p137, %f260, %f245;
	selp.f32 	%f261, %f260, %f245, %p137;
	setp.gt.f32 	%p138, %f261, %f248;
	selp.f32 	%f262, %f261, %f248, %p138;
	setp.gt.f32 	%p139, %f262, %f247;
	selp.f32 	%f263, %f262, %f247, %p139;
	setp.gt.f32 	%p140, %f263, %f250;
	selp.f32 	%f264, %f263, %f250, %p140;
	setp.gt.f32 	%p141, %f264, %f249;
	selp.f32 	%f428, %f264, %f249, %p141;
	setp.lt.u32 	%p142, %r67, 8192;
	mov.b32 	%r387, 4096;
	@%p142 bra 	$L__BB3_26;
	add.s32 	%r14, %r67, -4096;
	mov.b32 	%r387, 4096;
$L__BB3_24:
	mul.wide.s32 	%rd99, %r387, 4;
	add.s64 	%rd89, %rd76, %rd99;
	// begin inline asm
	ld.global.nc.v2.u64 {%rd87, %rd88}, [%rd89];
	// end inline asm
	mov.b64 	{%r242, %r243}, %rd88;
	mov.b64 	{%r244, %r245}, %rd87;
	mov.b32 	%f265, %r245;
	mov.b32 	%f266, %r244;
	mov.b32 	%f267, %r243;
	mov.b32 	%f268, %r242;
	add.s64 	%rd92, %rd89, 4096;
	// begin inline asm
	ld.global.nc.v2.u64 {%rd90, %rd91}, [%rd92];
	// end inline asm
	mov.b64 	{%r246, %r247}, %rd91;
	mov.b64 	{%r248, %r249}, %rd90;
	mov.b32 	%f269, %r249;
	mov.b32 	%f270, %r248;
	mov.b32 	%f271, %r247;
	mov.b32 	%f272, %r246;
	add.s64 	%rd95, %rd89, 8192;
	// begin inline asm
	ld.global.nc.v2.u64 {%rd93, %rd94}, [%rd95];
	// end inline asm
	mov.b64 	{%r250, %r251}, %rd94;
	mov.b64 	{%r252, %r253}, %rd93;
	mov.b32 	%f273, %r253;
	mov.b32 	%f274, %r252;
	mov.b32 	%f275, %r251;
	mov.b32 	%f276, %r250;
	add.s64 	%rd98, %rd89, 12288;
	// begin inline asm
	ld.global.nc.v2.u64 {%rd96, %rd97}, [%rd98];
	// end inline asm
	mov.b64 	{%r254, %r255}, %rd97;
	mov.b64 	{%r256, %r257}, %rd96;
	mov.b32 	%f277, %r257;
	mov.b32 	%f278, %r256;
	mov.b32 	%f279, %r255;
	mov.b32 	%f280, %r254;
	setp.gt.f32 	%p143, %f428, %f266;
	selp.f32 	%f281, %f428, %f266, %p143;
	setp.gt.f32 	%p144, %f281, %f265;
	selp.f32 	%f282, %f281, %f265, %p144;
	setp.gt.f32 	%p145, %f282, %f268;
	selp.f32 	%f283, %f282, %f268, %p145;
	setp.gt.f32 	%p146, %f283, %f267;
	selp.f32 	%f284, %f283, %f267, %p146;
	setp.gt.f32 	%p147, %f284, %f270;
	selp.f32 	%f285, %f284, %f270, %p147;
	setp.gt.f32 	%p148, %f285, %f269;
	selp.f32 	%f286, %f285, %f269, %p148;
	setp.gt.f32 	%p149, %f286, %f272;
	selp.f32 	%f287, %f286, %f272, %p149;
	setp.gt.f32 	%p150, %f287, %f271;
	selp.f32 	%f288, %f287, %f271, %p150;
	setp.gt.f32 	%p151, %f288, %f274;
	selp.f32 	%f289, %f288, %f274, %p151;
	setp.gt.f32 	%p152, %f289, %f273;
	selp.f32 	%f290, %f289, %f273, %p152;
	setp.gt.f32 	%p153, %f290, %f276;
	selp.f32 	%f291, %f290, %f276, %p153;
	setp.gt.f32 	%p154, %f291, %f275;
	selp.f32 	%f292, %f291, %f275, %p154;
	setp.gt.f32 	%p155, %f292, %f278;
	selp.f32 	%f293, %f292, %f278, %p155;
	setp.gt.f32 	%p156, %f293, %f277;
	selp.f32 	%f294, %f293, %f277, %p156;
	setp.gt.f32 	%p157, %f294, %f280;
	selp.f32 	%f295, %f294, %f280, %p157;
	setp.gt.f32 	%p158, %f295, %f279;
	selp.f32 	%f428, %f295, %f279, %p158;
	sub.s32 	%r258, %r67, %r387;
	setp.lt.s32 	%p159, %r258, 4096;
	@%p159 bra 	$L__BB3_34;
	add.s32 	%r387, %r387, 4096;
	setp.le.s32 	%p160, %r387, %r14;
	@%p160 bra 	$L__BB3_24;
$L__BB3_26:
	setp.le.s32 	%p161, %r67, %r387;
	@%p161 bra 	$L__BB3_34;
	sub.s32 	%r18, %r67, %r387;
	setp.ge.s32 	%p162, %r13, %r18;
	@%p162 bra 	$L__BB3_34;
	not.b32 	%r259, %r13;
	add.s32 	%r260, %r67, %r259;
	sub.s32 	%r19, %r260, %r387;
	and.b32  	%r261, %r19, 768;
	setp.eq.s32 	%p163, %r261, 768;
	mov.u32 	%r391, %r13;
	@%p163 bra 	$L__BB3_31;
	add.s32 	%r389, %r13, %r387;
	shr.u32 	%r262, %r19, 8;
	add.s32 	%r263, %r262, 1;
	and.b32  	%r264, %r263, 3;
	neg.s32 	%r388, %r264;
	mov.u32 	%r391, %r13;
$L__BB3_30:
	.pragma "nounroll";
	mul.wide.u32 	%rd101, %r389, 4;
	add.s64 	%rd100, %rd16, %rd101;
	// begin inline asm
	ld.global.nc.u32 %r265, [%rd100];
	// end inline asm
	mov.b32 	%f297, %r265;
	setp.gt.f32 	%p164, %f428, %f297;
	selp.f32 	%f428, %f428, %f297, %p164;
	add.s32 	%r391, %r391, 256;
	add.s32 	%r389, %r389, 256;
	add.s32 	%r388, %r388, 1;
	setp.ne.s32 	%p165, %r388, 0;
	@%p165 bra 	$L__BB3_30;
$L__BB3_31:
	setp.lt.u32 	%p166, %r19, 768;
	@%p166 bra 	$L__BB3_34;
	cvt.u64.u32 	%rd102, %r391;
	cvt.u64.u32 	%rd103, %r387;
	add.s64 	%rd104, %rd102, %rd103;
	shl.b64 	%rd105, %rd104, 2;
	add.s64 	%rd106, %rd105, %rd16;
	add.s64 	%rd122, %rd106, 2048;
	add.s32 	%r392, %r391, %r387;
$L__BB3_33:
	mul.wide.u32 	%rd111, %r392, 4;
	add.s64 	%rd107, %rd16, %rd111;
	// begin inline asm
	ld.global.nc.u32 %r266, [%rd107];
	// end inline asm
	mov.b32 	%f298, %r266;
	setp.gt.f32 	%p167, %f428, %f298;
	selp.f32 	%f299, %f428, %f298, %p167;
	add.s64 	%rd108, %rd122, -1024;
	// begin inline asm
	ld.global.nc.u32 %r267, [%rd108];
	// end inline asm
	mov.b32 	%f300, %r267;
	setp.gt.f32 	%p168, %f299, %f300;
	selp.f32 	%f301, %f299, %f300, %p168;
	// begin inline asm
	ld.global.nc.u32 %r268, [%rd122];
	// end inline asm
	mov.b32 	%f302, %r268;
	setp.gt.f32 	%p169, %f301, %f302;
	selp.f32 	%f303, %f301, %f302, %p169;
	add.s64 	%rd110, %rd122, 1024;
	// begin inline asm
	ld.global.nc.u32 %r269, [%rd110];
	// end inline asm
	mov.b32 	%f304, %r269;
	setp.gt.f32 	%p170, %f303, %f304;
	selp.f32 	%f428, %f303, %f304, %p170;
	add.s32 	%r391, %r391, 1024;
	add.s64 	%rd122, %rd122, 4096;
	add.s32 	%r392, %r392, 1024;
	setp.lt.s32 	%p171, %r391, %r18;
	@%p171 bra 	$L__BB3_33;
$L__BB3_34:
	// begin inline asm
	mov.u32 %r270, %laneid;
	// end inline asm
	mov.b32 	%r272, %f428;
	mov.b32 	%r273, 1;
	mov.b32 	%r294, 31;
	mov.b32 	%r295, -1;
	// begin inline asm
	shfl.sync.down.b32 %r271, %r272, %r273, %r294, %r295;
	// end inline asm
	mov.b32 	%f305, %r271;
	setp.gt.s32 	%p172, %r270, 30;
	setp.gt.f32 	%p173, %f428, %f305;
	selp.f32 	%f306, %f428, %f305, %p173;
	selp.f32 	%f307, %f428, %f306, %p172;
	mov.b32 	%r277, %f307;
	mov.b32 	%r278, 2;
	// begin inline asm
	shfl.sync.down.b32 %r276, %r277, %r278, %r294, %r295;
	// end inline asm
	mov.b32 	%f309, %r276;
	setp.gt.s32 	%p174, %r270, 29;
	setp.gt.f32 	%p175, %f307, %f309;
	selp.f32 	%f310, %f307, %f309, %p175;
	selp.f32 	%f311, %f307, %f310, %p174;
	mov.b32 	%r282, %f311;
	mov.b32 	%r283, 4;
	// begin inline asm
	shfl.sync.down.b32 %r281, %r282, %r283, %r294, %r295;
	// end inline asm
	mov.b32 	%f313, %r281;
	setp.gt.s32 	%p176, %r270, 27;
	setp.gt.f32 	%p177, %f311, %f313;
	selp.f32 	%f314, %f311, %f313, %p177;
	selp.f32 	%f315, %f311, %f314, %p176;
	mov.b32 	%r287, %f315;
	mov.b32 	%r288, 8;
	// begin inline asm
	shfl.sync.down.b32 %r286, %r287, %r288, %r294, %r295;
	// end inline asm
	mov.b32 	%f317, %r286;
	setp.gt.s32 	%p178, %r270, 23;
	setp.gt.f32 	%p179, %f315, %f317;
	selp.f32 	%f318, %f315, %f317, %p179;
	selp.f32 	%f319, %f315, %f318, %p178;
	mov.b32 	%r292, %f319;
	mov.b32 	%r293, 16;
	// begin inline asm
	shfl.sync.down.b32 %r291, %r292, %r293, %r294, %r295;
	// end inline asm
	mov.b32 	%f321, %r291;
	setp.gt.s32 	%p180, %r270, 15;
	setp.gt.f32 	%p181, %f319, %f321;
	selp.f32 	%f322, %f319, %f321, %p181;
	selp.f32 	%f442, %f319, %f322, %p180;
	setp.ne.s32 	%p182, %r270, 0;
	@%p182 bra 	$L__BB3_36;
	shr.u32 	%r296, %r13, 3;
	and.b32  	%r297, %r296, 124;
	mov.u32 	%r298, _ZZN3cub18CUB_300001_SM_10006detail6reduce28DeviceReduceSingleTileKernelINS2_10policy_hubIfj6MAX_OPIfEE10Policy1000EPfS9_iS6_ffN4cuda3std3__410__identityEEEvT0_T1_T2_T3_T4_T6_E12temp_storage;
	add.s32 	%r299, %r298, %r297;
	st.shared.f32 	[%r299+8], %f442;
$L__BB3_36:
	bar.sync 	0;
	setp.ne.s32 	%p183, %r13, 0;
	@%p183 bra 	$L__BB3_72;
	ld.shared.f32 	%f323, [_ZZN3cub18CUB_300001_SM_10006detail6reduce28DeviceReduceSingleTileKernelINS2_10policy_hubIfj6MAX_OPIfEE10Policy1000EPfS9_iS6_ffN4cuda3std3__410__identityEEEvT0_T1_T2_T3_T4_T6_E12temp_storage+12];
	setp.gt.f32 	%p184, %f442, %f323;
	selp.f32 	%f324, %f442, %f323, %p184;
	ld.shared.f32 	%f325, [_ZZN3cub18CUB_300001_SM_10006detail6reduce28DeviceReduceSingleTileKernelINS2_10policy_hubIfj6MAX_OPIfEE10Policy1000EPfS9_iS6_ffN4cuda3std3__410__identityEEEvT0_T1_T2_T3_T4_T6_E12temp_storage+16];
	setp.gt.f32 	%p185, %f324, %f325;
	selp.f32 	%f326, %f324, %f325, %p185;
	ld.shared.f32 	%f327, [_ZZN3cub18CUB_300001_SM_10006detail6reduce28DeviceReduceSingleTileKernelINS2_10policy_hubIfj6MAX_OPIfEE10Policy1000EPfS9_iS6_ffN4cuda3std3__410__identityEEEvT0_T1_T2_T3_T4_T6_E12temp_storage+20];
	setp.gt.f32 	%p186, %f326, %f327;
	selp.f32 	%f328, %f326, %f327, %p186;
	ld.shared.f32 	%f329, [_ZZN3cub18CUB_300001_SM_10006detail6reduce28DeviceReduceSingleTileKernelINS2_10policy_hubIfj6MAX_OPIfEE10Policy1000EPfS9_iS6_ffN4cuda3std3__410__identityEEEvT0_T1_T2_T3_T4_T6_E12temp_storage+24];
	setp.gt.f32 	%p187, %f328, %f329;
	selp.f32 	%f330, %f328, %f329, %p187;
	ld.shared.f32 	%f331, [_ZZN3cub18CUB_300001_SM_10006detail6reduce28DeviceReduceSingleTileKernelINS2_10policy_hubIfj6MAX_OPIfEE10Policy1000EPfS9_iS6_ffN4cuda3std3__410__identityEEEvT0_T1_T2_T3_T4_T6_E12temp_storage+28];
	setp.gt.f32 	%p188, %f330, %f331;
	selp.f32 	%f332, %f330, %f331, %p188;
	ld.shared.f32 	%f333, [_ZZN3cub18CUB_300001_SM_10006detail6reduce28DeviceReduceSingleTileKernelINS2_10policy_hubIfj6MAX_OPIfEE10Policy1000EPfS9_iS6_ffN4cuda3std3__410__identityEEEvT0_T1_T2_T3_T4_T6_E12temp_storage+32];
	setp.gt.f32 	%p189, %f332, %f333;
	selp.f32 	%f334, %f332, %f333, %p189;
	ld.shared.f32 	%f335, [_ZZN3cub18CUB_300001_SM_10006detail6reduce28DeviceReduceSingleTileKernelINS2_10policy_hubIfj6MAX_OPIfEE10Policy1000EPfS9_iS6_ffN4cuda3std3__410__identityEEEvT0_T1_T2_T3_T4_T6_E12temp_storage+36];
	setp.gt.f32 	%p190, %f334, %f335;
	selp.f32 	%f442, %f334, %f335, %p190;
	bra.uni 	$L__BB3_72;
$L__BB3_38:
	setp.gt.s32 	%p3, %r67, 4095;
	@%p3 bra 	$L__BB3_56;
	mov.u32 	%r34, %tid.x;
	setp.ge.s32 	%p68, %r34, %r67;
	mov.f32 	%f434, 0f00000000;
	mov.u32 	%r397, %r34;
	@%p68 bra 	$L__BB3_41;
	mul.wide.u32 	%rd66, %r34, 4;
	add.s64 	%rd65, %rd16, %rd66;
	// begin inline asm
	ld.global.nc.u32 %r144, [%rd65];
	// end inline asm
	mov.b32 	%f434, %r144;
	add.s32 	%r397, %r34, 256;
$L__BB3_41:
	setp.ge.s32 	%p69, %r397, %r67;
	@%p69 bra 	$L__BB3_47;
	not.b32 	%r145, %r397;
	add.s32 	%r37, %r67, %r145;
	and.b32  	%r146, %r37, 768;
	setp.eq.s32 	%p70, %r146, 768;
	@%p70 bra 	$L__BB3_45;
	mul.wide.u32 	%rd67, %r397, 4;
	add.s64 	%rd123, %rd16, %rd67;
	shr.u32 	%r147, %r37, 8;
	add.s32 	%r148, %r147, 1;
	and.b32  	%r149, %r148, 3;
	neg.s32 	%r395, %r149;
$L__BB3_44:
	.pragma "nounroll";
	// begin inline asm
	ld.global.nc.u32 %r150, [%rd123];
	// end inline asm
	mov.b32 	%f158, %r150;
	setp.gt.f32 	%p71, %f434, %f158;
	selp.f32 	%f434, %f434, %f158, %p71;
	add.s32 	%r397, %r397, 256;
	add.s64 	%rd123, %rd123, 1024;
	add.s32 	%r395, %r395, 1;
	setp.ne.s32 	%p72, %r395, 0;
	@%p72 bra 	$L__BB3_44;
$L__BB3_45:
	setp.lt.u32 	%p73, %r37, 768;
	@%p73 bra 	$L__BB3_47;
$L__BB3_46:
	mul.wide.s32 	%rd73, %r397, 4;
	add.s64 	%rd69, %rd16, %rd73;
	// begin inline asm
	ld.global.nc.u32 %r151, [%rd69];
	// end inline asm
	mov.b32 	%f159, %r151;
	setp.gt.f32 	%p74, %f434, %f159;
	selp.f32 	%f160, %f434, %f159, %p74;
	add.s64 	%rd70, %rd69, 1024;
	// begin inline asm
	ld.global.nc.u32 %r152, [%rd70];
	// end inline asm
	mov.b32 	%f161, %r152;
	setp.gt.f32 	%p75, %f160, %f161;
	selp.f32 	%f162, %f160, %f161, %p75;
	add.s64 	%rd71, %rd69, 2048;
	// begin inline asm
	ld.global.nc.u32 %r153, [%rd71];
	// end inline asm
	mov.b32 	%f163, %r153;
	setp.gt.f32 	%p76, %f162, %f163;
	selp.f32 	%f164, %f162, %f163, %p76;
	add.s64 	%rd72, %rd69, 3072;
	// begin inline asm
	ld.global.nc.u32 %r154, [%rd72];
	// end inline asm
	mov.b32 	%f165, %r154;
	setp.gt.f32 	%p77, %f164, %f165;
	selp.f32 	%f434, %f164, %f165, %p77;
	add.s32 	%r397, %r397, 1024;
	setp.lt.s32 	%p78, %r397, %r67;
	@%p78 bra 	$L__BB3_46;
$L__BB3_47:
	setp.lt.s32 	%p79, %r67, 256;
	@%p79 bra 	$L__BB3_52;
	// begin inline asm
	mov.u32 %r193, %laneid;
	// end inline asm
	mov.b32 	%r195, %f434;
	mov.b32 	%r196, 1;
	mov.b32 	%r217, 31;
	mov.b32 	%r218, -1;
	// begin inline asm
	shfl.sync.down.b32 %r194, %r195, %r196, %r217, %r218;
	// end inline asm
	mov.b32 	%f204, %r194;
	setp.gt.s32 	%p107, %r193, 30;
	setp.gt.f32 	%p108, %f434, %f204;
	selp.f32 	%f205, %f434, %f204, %p108;
	selp.f32 	%f206, %f434, %f205, %p107;
	mov.b32 	%r200, %f206;
	mov.b32 	%r201, 2;
	// begin inline asm
	shfl.sync.down.b32 %r199, %r200, %r201, %r217, %r218;
	// end inline asm
	mov.b32 	%f208, %r199;
	setp.gt.s32 	%p109, %r193, 29;
	setp.gt.f32 	%p110, %f206, %f208;
	selp.f32 	%f209, %f206, %f208, %p110;
	selp.f32 	%f210, %f206, %f209, %p109;
	mov.b32 	%r205, %f210;
	mov.b32 	%r206, 4;
	// begin inline asm
	shfl.sync.down.b32 %r204, %r205, %r206, %r217, %r218;
	// end inline asm
	mov.b32 	%f212, %r204;
	setp.gt.s32 	%p111, %r193, 27;
	setp.gt.f32 	%p112, %f210, %f212;
	selp.f32 	%f213, %f210, %f212, %p112;
	selp.f32 	%f214, %f210, %f213, %p111;
	mov.b32 	%r210, %f214;
	mov.b32 	%r211, 8;
	// begin inline asm
	shfl.sync.down.b32 %r209, %r210, %r211, %r217, %r218;
	// end inline asm
	mov.b32 	%f216, %r209;
	setp.gt.s32 	%p113, %r193, 23;
	setp.gt.f32 	%p114, %f214, %f216;
	selp.f32 	%f217, %f214, %f216, %p114;
	selp.f32 	%f218, %f214, %f217, %p113;
	mov.b32 	%r215, %f218;
	mov.b32 	%r216, 16;
	// begin inline asm
	shfl.sync.down.b32 %r214, %r215, %r216, %r217, %r218;
	// end inline asm
	mov.b32 	%f220, %r214;
	setp.gt.s32 	%p115, %r193, 15;
	setp.gt.f32 	%p116, %f218, %f220;
	selp.f32 	%f221, %f218, %f220, %p116;
	selp.f32 	%f442, %f218, %f221, %p115;
	setp.ne.s32 	%p117, %r193, 0;
	@%p117 bra 	$L__BB3_50;
	shr.u32 	%r219, %r34, 3;
	and.b32  	%r220, %r219, 124;
	mov.u32 	%r221, _ZZN3cub18CUB_300001_SM_10006detail6reduce28DeviceReduceSingleTileKernelINS2_10policy_hubIfj6MAX_OPIfEE10Policy1000EPfS9_iS6_ffN4cuda3std3__410__identityEEEvT0_T1_T2_T3_T4_T6_E12temp_storage;
	add.s32 	%r222, %r221, %r220;
	st.shared.f32 	[%r222+8], %f442;
$L__BB3_50:
	bar.sync 	0;
	setp.ne.s32 	%p118, %r34, 0;
	@%p118 bra 	$L__BB3_72;
	ld.shared.f32 	%f222, [_ZZN3cub18CUB_300001_SM_10006detail6reduce28DeviceReduceSingleTileKernelINS2_10policy_hubIfj6MAX_OPIfEE10Policy1000EPfS9_iS6_ffN4cuda3std3__410__identityEEEvT0_T1_T2_T3_T4_T6_E12temp_storage+12];
	setp.gt.f32 	%p119, %f442, %f222;
	selp.f32 	%f223, %f442, %f222, %p119;
	ld.shared.f32 	%f224, [_ZZN3cub18CUB_300001_SM_10006detail6reduce28DeviceReduceSingleTileKernelINS2_10policy_hubIfj6MAX_OPIfEE10Policy1000EPfS9_iS6_ffN4cuda3std3__410__identityEEEvT0_T1_T2_T3_T4_T6_E12temp_storage+16];
	setp.gt.f32 	%p120, %f223, %f224;
	selp.f32 	%f225, %f223, %f224, %p120;
	ld.shared.f32 	%f226, [_ZZN3cub18CUB_300001_SM_10006detail6reduce28DeviceReduceSingleTileKernelINS2_10policy_hubIfj6MAX_OPIfEE10Policy1000EPfS9_iS6_ffN4cuda3std3__410__identityEEEvT0_T1_T2_T3_T4_T6_E12temp_storage+20];
	setp.gt.f32 	%p121, %f225, %f226;
	selp.f32 	%f227, %f225, %f226, %p121;
	ld.shared.f32 	%f228, [_ZZN3cub18CUB_300001_SM_10006detail6reduce28DeviceReduceSingleTileKernelINS2_10policy_hubIfj6MAX_OPIfEE10Policy1000EPfS9_iS6_ffN4cuda3std3__410__identityEEEvT0_T1_T2_T3_T4_T6_E12temp_storage+24];
	setp.gt.f32 	%p122, %f227, %f228;
	selp.f32 	%f229, %f227, %f228, %p122;
	ld.shared.f32 	%f230, [_ZZN3cub18CUB_300001_SM_10006detail6reduce28DeviceReduceSingleTileKernelINS2_10policy_hubIfj6MAX_OPIfEE10Policy1000EPfS9_iS6_ffN4cuda3std3__410__identityEEEvT0_T1_T2_T3_T4_T6_E12temp_storage+28];
	setp.gt.f32 	%p123, %f229, %f230;
	selp.f32 	%f231, %f229, %f230, %p123;
	ld.shared.f32 	%f232, [_ZZN3cub18CUB_300001_SM_10006detail6reduce28DeviceReduceSingleTileKernelINS2_10policy_hubIfj6MAX_OPIfEE10Policy1000EPfS9_iS6_ffN4cuda3std3__410__identityEEEvT0_T1_T2_T3_T4_T6_E12temp_storage+32];
	setp.gt.f32 	%p124, %f231, %f232;
	selp.f32 	%f233, %f231, %f232, %p124;
	ld.shared.f32 	%f234, [_ZZN3cub18CUB_300001_SM_10006detail6reduce28DeviceReduceSingleTileKernelINS2_10policy_hubIfj6MAX_OPIfEE10Policy1000EPfS9_iS6_ffN4cuda3std3__410__identityEEEvT0_T1_T2_T3_T4_T6_E12temp_storage+36];
	setp.gt.f32 	%p125, %f233, %f234;
	selp.f32 	%f442, %f233, %f234, %p125;
	bra.uni 	$L__BB3_72;
$L__BB3_52:
	// begin inline asm
	mov.u32 %r155, %laneid;
	// end inline asm
	and.b32  	%r181, %r34, 992;
	add.s32 	%r182, %r181, 32;
	setp.gt.s32 	%p80, %r182, %r67;
	not.b32 	%r183, %r181;
	add.s32 	%r184, %r67, %r183;
	selp.b32 	%r179, %r184, 31, %p80;
	mov.b32 	%r157, %f434;
	mov.b32 	%r158, 1;
	mov.b32 	%r180, -1;
	// begin inline asm
	shfl.sync.down.b32 %r156, %r157, %r158, %r179, %r180;
	// end inline asm
	mov.b32 	%f166, %r156;
	setp.lt.s32 	%p81, %r155, %r179;
	setp.gt.f32 	%p82, %f434, %f166;
	selp.f32 	%f167, %f434, %f166, %p82;
	selp.f32 	%f168, %f167, %f434, %p81;
	mov.b32 	%r162, %f168;
	mov.b32 	%r163, 2;
	// begin inline asm
	shfl.sync.down.b32 %r161, %r162, %r163, %r179, %r180;
	// end inline asm
	mov.b32 	%f170, %r161;
	add.s32 	%r185, %r155, 2;
	setp.gt.s32 	%p83, %r185, %r179;
	setp.gt.f32 	%p84, %f168, %f170;
	selp.f32 	%f171, %f168, %f170, %p84;
	selp.f32 	%f172, %f168, %f171, %p83;
	mov.b32 	%r167, %f172;
	mov.b32 	%r168, 4;
	// begin inline asm
	shfl.sync.down.b32 %r166, %r167, %r168, %r179, %r180;
	// end inline asm
	mov.b32 	%f174, %r166;
	add.s32 	%r186, %r155, 4;
	setp.gt.s32 	%p85, %r186, %r179;
	setp.gt.f32 	%p86, %f172, %f174;
	selp.f32 	%f175, %f172, %f174, %p86;
	selp.f32 	%f176, %f172, %f175, %p85;
	mov.b32 	%r172, %f176;
	mov.b32 	%r173, 8;
	// begin inline asm
	shfl.sync.down.b32 %r171, %r172, %r173, %r179, %r180;
	// end inline asm
	mov.b32 	%f178, %r171;
	add.s32 	%r187, %r155, 8;
	setp.gt.s32 	%p87, %r187, %r179;
	setp.gt.f32 	%p88, %f176, %f178;
	selp.f32 	%f179, %f176, %f178, %p88;
	selp.f32 	%f180, %f176, %f179, %p87;
	mov.b32 	%r177, %f180;
	mov.b32 	%r178, 16;
	// begin inline asm
	shfl.sync.down.b32 %r176, %r177, %r178, %r179, %r180;
	// end inline asm
	mov.b32 	%f182, %r176;
	add.s32 	%r188, %r155, 16;
	setp.gt.s32 	%p89, %r188, %r179;
	setp.gt.f32 	%p90, %f180, %f182;
	selp.f32 	%f183, %f180, %f182, %p90;
	selp.f32 	%f442, %f180, %f183, %p89;
	setp.ne.s32 	%p91, %r155, 0;
	@%p91 bra 	$L__BB3_54;
	shr.u32 	%r189, %r34, 3;
	and.b32  	%r190, %r189, 124;
	mov.u32 	%r191, _ZZN3cub18CUB_300001_SM_10006detail6reduce28DeviceReduceSingleTileKernelINS2_10policy_hubIfj6MAX_OPIfEE10Policy1000EPfS9_iS6_ffN4cuda3std3__410__identityEEEvT0_T1_T2_T3_T4_T6_E12temp_storage;
	add.s32 	%r192, %r191, %r190;
	st.shared.f32 	[%r192+8], %f442;
$L__BB3_54:
	bar.sync 	0;
	setp.ne.s32 	%p92, %r34, 0;
	@%p92 bra 	$L__BB3_72;
	setp.gt.s32 	%p93, %r67, 32;
	ld.shared.f32 	%f184, [_ZZN3cub18CUB_300001_SM_10006detail6reduce28DeviceReduceSingleTileKernelINS2_10policy_hubIfj6MAX_OPIfEE10Policy1000EPfS9_iS6_ffN4cuda3std3__410__identityEEEvT0_T1_T2_T3_T4_T6_E12temp_storage+12];
	setp.gt.f32 	%p94, %f442, %f184;
	selp.f32 	%f185, %f442, %f184, %p94;
	selp.f32 	%f186, %f185, %f442, %p93;
	setp.gt.s32 	%p95, %r67, 64;
	ld.shared.f32 	%f187, [_ZZN3cub18CUB_300001_SM_10006detail6reduce28DeviceReduceSingleTileKernelINS2_10policy_hubIfj6MAX_OPIfEE10Policy1000EPfS9_iS6_ffN4cuda3std3__410__identityEEEvT0_T1_T2_T3_T4_T6_E12temp_storage+16];
	setp.gt.f32 	%p96, %f186, %f187;
	selp.f32 	%f188, %f186, %f187, %p96;
	selp.f32 	%f189, %f188, %f186, %p95;
	setp.gt.s32 	%p97, %r67, 96;
	ld.shared.f32 	%f190, [_ZZN3cub18CUB_300001_SM_10006detail6reduce28DeviceReduceSingleTileKernelINS2_10policy_hubIfj6MAX_OPIfEE10Policy1000EPfS9_iS6_ffN4cuda3std3__410__identityEEEvT0_T1_T2_T3_T4_T6_E12temp_storage+20];
	setp.gt.f32 	%p98, %f189, %f190;
	selp.f32 	%f191, %f189, %f190, %p98;
	selp.f32 	%f192, %f191, %f189, %p97;
	setp.gt.s32 	%p99, %r67, 128;
	ld.shared.f32 	%f193, [_ZZN3cub18CUB_300001_SM_10006detail6reduce28DeviceReduceSingleTileKernelINS2_10policy_hubIfj6MAX_OPIfEE10Policy1000EPfS9_iS6_ffN4cuda3std3__410__identityEEEvT0_T1_T2_T3_T4_T6_E12temp_storage+24];
	setp.gt.f32 	%p100, %f192, %f193;
	selp.f32 	%f194, %f192, %f193, %p100;
	selp.f32 	%f195, %f194, %f192, %p99;
	setp.gt.s32 	%p101, %r67, 160;
	ld.shared.f32 	%f196, [_ZZN3cub18CUB_300001_SM_10006detail6reduce28DeviceReduceSingleTileKernelINS2_10policy_hubIfj6MAX_OPIfEE10Policy1000EPfS9_iS6_ffN4cuda3std3__410__identityEEEvT0_T1_T2_T3_T4_T6_E12temp_storage+28];
	setp.gt.f32 	%p102, %f195, %f196;
	selp.f32 	%f197, %f195, %f196, %p102;
	selp.f32 	%f198, %f197, %f195, %p101;
	setp.gt.s32 	%p103, %r67, 192;
	ld.shared.f32 	%f199, [_ZZN3cub18CUB_300001_SM_10006detail6reduce28DeviceReduceSingleTileKernelINS2_10policy_hubIfj6MAX_OPIfEE10Policy1000EPfS9_iS6_ffN4cuda3std3__410__identityEEEvT0_T1_T2_T3_T4_T6_E12temp_storage+32];
	setp.gt.f32 	%p104, %f198, %f199;
	selp.f32 	%f200, %f198, %f199, %p104;
	selp.f32 	%f201, %f200, %f198, %p103;
	setp.gt.s32 	%p105, %r67, 224;
	ld.shared.f32 	%f202, [_ZZN3cub18CUB_300001_SM_10006detail6reduce28DeviceReduceSingleTileKernelINS2_10policy_hubIfj6MAX_OPIfEE10Policy1000EPfS9_iS6_ffN4cuda3std3__410__identityEEEvT0_T1_T2_T3_T4_T6_E12temp_storage+36];
	setp.gt.f32 	%p106, %f201, %f202;
	selp.f32 	%f203, %f201, %f202, %p106;
	selp.f32 	%f442, %f203, %f201, %p105;
	bra.uni 	$L__BB3_72;
$L__BB3_56:
	mov.u32 	%r46, %tid.x;
	mul.wide.u32 	%rd35, %r46, 4;
	add.s64 	%rd19, %rd16, %rd35;
	// begin inline asm
	ld.global.nc.u32 %r68, [%rd19];
	// end inline asm
	mov.b32 	%f55, %r68;
	add.s64 	%rd20, %rd19, 1024;
	// begin inline asm
	ld.global.nc.u32 %r69, [%rd20];
	// end inline asm
	mov.b32 	%f56, %r69;
	add.s64 	%rd21, %rd19, 2048;
	// begin inline asm
	ld.global.nc.u32 %r70, [%rd21];
	// end inline asm
	mov.b32 	%f57, %r70;
	add.s64 	%rd22, %rd19, 3072;
	// begin inline asm
	ld.global.nc.u32 %r71, [%rd22];
	// end inline asm
	mov.b32 	%f58, %r71;
	add.s64 	%rd23, %rd19, 4096;
	// begin inline asm
	ld.global.nc.u32 %r72, [%rd23];
	// end inline asm
	mov.b32 	%f59, %r72;
	add.s64 	%rd24, %rd19, 5120;
	// begin inline asm
	ld.global.nc.u32 %r73, [%rd24];
	// end inline asm
	mov.b32 	%f60, %r73;
	add.s64 	%rd25, %rd19, 6144;
	// begin inline asm
	ld.global.nc.u32 %r74, [%rd25];
	// end inline asm
	mov.b32 	%f61, %r74;
	add.s64 	%rd26, %rd19, 7168;
	// begin inline asm
	ld.global.nc.u32 %r75, [%rd26];
	// end inline asm
	mov.b32 	%f62, %r75;
	add.s64 	%rd27, %rd19, 8192;
	// begin inline asm
	ld.global.nc.u32 %r76, [%rd27];
	// end inline asm
	mov.b32 	%f63, %r76;
	add.s64 	%rd28, %rd19, 9216;
	// begin inline asm
	ld.global.nc.u32 %r77, [%rd28];
	// end inline asm
	mov.b32 	%f64, %r77;
	add.s64 	%rd29, %rd19, 10240;
	// begin inline asm
	ld.global.nc.u32 %r78, [%rd29];
	// end inline asm
	mov.b32 	%f65, %r78;
	add.s64 	%rd30, %rd19, 11264;
	// begin inline asm
	ld.global.nc.u32 %r79, [%rd30];
	// end inline asm
	mov.b32 	%f66, %r79;
	add.s64 	%rd31, %rd19, 12288;
	// begin inline asm
	ld.global.nc.u32 %r80, [%rd31];
	// end inline asm
	mov.b32 	%f67, %r80;
	add.s64 	%rd32, %rd19, 13312;
	// begin inline asm
	ld.global.nc.u32 %r81, [%rd32];
	// end inline asm
	mov.b32 	%f68, %r81;
	add.s64 	%rd33, %rd19, 14336;
	// begin inline asm
	ld.global.nc.u32 %r82, [%rd33];
	// end inline asm
	mov.b32 	%f69, %r82;
	add.s64 	%rd34, %rd19, 15360;
	// begin inline asm
	ld.global.nc.u32 %r83, [%rd34];
	// end inline asm
	mov.b32 	%f70, %r83;
	setp.gt.f32 	%p4, %f55, %f56;
	selp.f32 	%f71, %f55, %f56, %p4;
	setp.gt.f32 	%p5, %f71, %f57;
	selp.f32 	%f72, %f71, %f57, %p5;
	setp.gt.f32 	%p6, %f72, %f58;
	selp.f32 	%f73, %f72, %f58, %p6;
	setp.gt.f32 	%p7, %f73, %f59;
	selp.f32 	%f74, %f73, %f59, %p7;
	setp.gt.f32 	%p8, %f74, %f60;
	selp.f32 	%f75, %f74, %f60, %p8;
	setp.gt.f32 	%p9, %f75, %f61;
	selp.f32 	%f76, %f75, %f61, %p9;
	setp.gt.f32 	%p10, %f76, %f62;
	selp.f32 	%f77, %f76, %f62, %p10;
	setp.gt.f32 	%p11, %f77, %f63;
	selp.f32 	%f78, %f77, %f63, %p11;
	setp.gt.f32 	%p12, %f78, %f64;
	selp.f32 	%f79, %f78, %f64, %p12;
	setp.gt.f32 	%p13, %f79, %f65;
	selp.f32 	%f80, %f79, %f65, %p13;
	setp.gt.f32 	%p14, %f80, %f66;
	selp.f32 	%f81, %f80, %f66, %p14;
	setp.gt.f32 	%p15, %f81, %f67;
	selp.f32 	%f82, %f81, %f67, %p15;
	setp.gt.f32 	%p16, %f82, %f68;
	selp.f32 	%f83, %f82, %f68, %p16;
	setp.gt.f32 	%p17, %f83, %f69;
	selp.f32 	%f84, %f83, %f69, %p17;
	setp.gt.f32 	%p18, %f84, %f70;
	selp.f32 	%f441, %f84, %f70, %p18;
	setp.lt.u32 	%p19, %r67, 8192;
	mov.b32 	%r400, 4096;
	@%p19 bra 	$L__BB3_60;
	add.s32 	%r47, %r67, -4096;
	mov.b32 	%r400, 4096;
$L__BB3_58:
	mul.wide.s32 	%rd52, %r400, 4;
	add.s64 	%rd36, %rd19, %rd52;
	// begin inline asm
	ld.global.nc.u32 %r86, [%rd36];
	// end inline asm
	mov.b32 	%f85, %r86;
	add.s64 	%rd37, %rd36, 1024;
	// begin inline asm
	ld.global.nc.u32 %r87, [%rd37];
	// end inline asm
	mov.b32 	%f86, %r87;
	add.s64 	%rd38, %rd36, 2048;
	// begin inline asm
	ld.global.nc.u32 %r88, [%rd38];
	// end inline asm
	mov.b32 	%f87, %r88;
	add.s64 	%rd39, %rd36, 3072;
	// begin inline asm
	ld.global.nc.u32 %r89, [%rd39];
	// end inline asm
	mov.b32 	%f88, %r89;
	add.s64 	%rd40, %rd36, 4096;
	// begin inline asm
	ld.global.nc.u32 %r90, [%rd40];
	// end inline asm
	mov.b32 	%f89, %r90;
	add.s64 	%rd41, %rd36, 5120;
	// begin inline asm
	ld.global.nc.u32 %r91, [%rd41];
	// end inline asm
	mov.b32 	%f90, %r91;
	add.s64 	%rd42, %rd36, 6144;
	// begin inline asm
	ld.global.nc.u32 %r92, [%rd42];
	// end inline asm
	mov.b32 	%f91, %r92;
	add.s64 	%rd43, %rd36, 7168;
	// begin inline asm
	ld.global.nc.u32 %r93, [%rd43];
	// end inline asm
	mov.b32 	%f92, %r93;
	add.s64 	%rd44, %rd36, 8192;
	// begin inline asm
	ld.global.nc.u32 %r94, [%rd44];
	// end inline asm
	mov.b32 	%f93, %r94;
	add.s64 	%rd45, %rd36, 9216;
	// begin inline asm
	ld.global.nc.u32 %r95, [%rd45];
	// end inline asm
	mov.b32 	%f94, %r95;
	add.s64 	%rd46, %rd36, 10240;
	// begin inline asm
	ld.global.nc.u32 %r96, [%rd46];
	// end inline asm
	mov.b32 	%f95, %r96;
	add.s64 	%rd47, %rd36, 11264;
	// begin inline asm
	ld.global.nc.u32 %r97, [%rd47];
	// end inline asm
	mov.b32 	%f96, %r97;
	add.s64 	%rd48, %rd36, 12288;
	// begin inline asm
	ld.global.nc.u32 %r98, [%rd48];
	// end inline asm
	mov.b32 	%f97, %r98;
	add.s64 	%rd49, %rd36, 13312;
	// begin inline asm
	ld.global.nc.u32 %r99, [%rd49];
	// end inline asm
	mov.b32 	%f98, %r99;
	add.s64 	%rd50, %rd36, 14336;
	// begin inline asm
	ld.global.nc.u32 %r100, [%rd50];
	// end inline asm
	mov.b32 	%f99, %r100;
	add.s64 	%rd51, %rd36, 15360;
	// begin inline asm
	ld.global.nc.u32 %r101, [%rd51];
	// end inline asm
	mov.b32 	%f100, %r101;
	setp.gt.f32 	%p20, %f441, %f85;
	selp.f32 	%f101, %f441, %f85, %p20;
	setp.gt.f32 	%p21, %f101, %f86;
	selp.f32 	%f102, %f101, %f86, %p21;
	setp.gt.f32 	%p22, %f102, %f87;
	selp.f32 	%f103, %f102, %f87, %p22;
	setp.gt.f32 	%p23, %f103, %f88;
	selp.f32 	%f104, %f103, %f88, %p23;
	setp.gt.f32 	%p24, %f104, %f89;
	selp.f32 	%f105, %f104, %f89, %p24;
	setp.gt.f32 	%p25, %f105, %f90;
	selp.f32 	%f106, %f105, %f90, %p25;
	setp.gt.f32 	%p26, %f106, %f91;
	selp.f32 	%f107, %f106, %f91, %p26;
	setp.gt.f32 	%p27, %f107, %f92;
	selp.f32 	%f108, %f107, %f92, %p27;
	setp.gt.f32 	%p28, %f108, %f93;
	selp.f32 	%f109, %f108, %f93, %p28;
	setp.gt.f32 	%p29, %f109, %f94;
	selp.f32 	%f110, %f109, %f94, %p29;
	setp.gt.f32 	%p30, %f110, %f95;
	selp.f32 	%f111, %f110, %f95, %p30;
	setp.gt.f32 	%p31, %f111, %f96;
	selp.f32 	%f112, %f111, %f96, %p31;
	setp.gt.f32 	%p32, %f112, %f97;
	selp.f32 	%f113, %f112, %f97, %p32;
	setp.gt.f32 	%p33, %f113, %f98;
	selp.f32 	%f114, %f113, %f98, %p33;
	setp.gt.f32 	%p34, %f114, %f99;
	selp.f32 	%f115, %f114, %f99, %p34;
	setp.gt.f32 	%p35, %f115, %f100;
	selp.f32 	%f441, %f115, %f100, %p35;
	sub.s32 	%r102, %r67, %r400;
	setp.lt.s32 	%p36, %r102, 4096;
	@%p36 bra 	$L__BB3_68;
	add.s32 	%r400, %r400, 4096;
	setp.le.s32 	%p37, %r400, %r47;
	@%p37 bra 	$L__BB3_58;
$L__BB3_60:
	setp.le.s32 	%p38, %r67, %r400;
	@%p38 bra 	$L__BB3_68;
	sub.s32 	%r51, %r67, %r400;
	setp.ge.s32 	%p39, %r46, %r51;
	@%p39 bra 	$L__BB3_68;
	not.b32 	%r103, %r46;
	add.s32 	%r104, %r67, %r103;
	sub.s32 	%r52, %r104, %r400;
	and.b32  	%r105, %r52, 768;
	setp.eq.s32 	%p40, %r105, 768;
	mov.u32 	%r404, %r46;
	@%p40 bra 	$L__BB3_65;
	add.s32 	%r402, %r46, %r400;
	shr.u32 	%r106, %r52, 8;
	add.s32 	%r107, %r106, 1;
	and.b32  	%r108, %r107, 3;
	neg.s32 	%r401, %r108;
	mov.u32 	%r404, %r46;
$L__BB3_64:
	.pragma "nounroll";
	mul.wide.u32 	%rd54, %r402, 4;
	add.s64 	%rd53, %rd16, %rd54;
	// begin inline asm
	ld.global.nc.u32 %r109, [%rd53];
	// end inline asm
	mov.b32 	%f117, %r109;
	setp.gt.f32 	%p41, %f441, %f117;
	selp.f32 	%f441, %f441, %f117, %p41;
	add.s32 	%r404, %r404, 256;
	add.s32 	%r402, %r402, 256;
	add.s32 	%r401, %r401, 1;
	setp.ne.s32 	%p42, %r401, 0;
	@%p42 bra 	$L__BB3_64;
$L__BB3_65:
	setp.lt.u32 	%p43, %r52, 768;
	@%p43 bra 	$L__BB3_68;
	cvt.u64.u32 	%rd55, %r404;
	cvt.u64.u32 	%rd56, %r400;
	add.s64 	%rd57, %rd55, %rd56;
	shl.b64 	%rd58, %rd57, 2;
	add.s64 	%rd59, %rd58, %rd16;
	add.s64 	%rd124, %rd59, 2048;
	add.s32 	%r405, %r404, %r400;
$L__BB3_67:
	mul.wide.u32 	%rd64, %r405, 4;
	add.s64 	%rd60, %rd16, %rd64;
	// begin inline asm
	ld.global.nc.u32 %r110, [%rd60];
	// end inline asm
	mov.b32 	%f118, %r110;
	setp.gt.f32 	%p44, %f441, %f118;
	selp.f32 	%f119, %f441, %f118, %p44;
	add.s64 	%rd61, %rd124, -1024;
	// begin inline asm
	ld.global.nc.u32 %r111, [%rd61];
	// end inline asm
	mov.b32 	%f120, %r111;
	setp.gt.f32 	%p45, %f119, %f120;
	selp.f32 	%f121, %f119, %f120, %p45;
	// begin inline asm
	ld.global.nc.u32 %r112, [%rd124];
	// end inline asm
	mov.b32 	%f122, %r112;
	setp.gt.f32 	%p46, %f121, %f122;
	selp.f32 	%f123, %f121, %f122, %p46;
	add.s64 	%rd63, %rd124, 1024;
	// begin inline asm
	ld.global.nc.u32 %r113, [%rd63];
	// end inline asm
	mov.b32 	%f124, %r113;
	setp.gt.f32 	%p47, %f123, %f124;
	selp.f32 	%f441, %f123, %f124, %p47;
	add.s32 	%r404, %r404, 1024;
	add.s64 	%rd124, %rd124, 4096;
	add.s32 	%r405, %r405, 1024;
	setp.lt.s32 	%p48, %r404, %r51;
	@%p48 bra 	$L__BB3_67;
$L__BB3_68:
	// begin inline asm
	mov.u32 %r114, %laneid;
	// end inline asm
	mov.b32 	%r116, %f441;
	mov.b32 	%r117, 1;
	mov.b32 	%r138, 31;
	mov.b32 	%r139, -1;
	// begin inline asm
	shfl.sync.down.b32 %r115, %r116, %r117, %r138, %r139;
	// end inline asm
	mov.b32 	%f125, %r115;
	setp.gt.s32 	%p49, %r114, 30;
	setp.gt.f32 	%p50, %f441, %f125;
	selp.f32 	%f126, %f441, %f125, %p50;
	selp.f32 	%f127, %f441, %f126, %p49;
	mov.b32 	%r121, %f127;
	mov.b32 	%r122, 2;
	// begin inline asm
	shfl.sync.down.b32 %r120, %r121, %r122, %r138, %r139;
	// end inline asm
	mov.b32 	%f129, %r120;
	setp.gt.s32 	%p51, %r114, 29;
	setp.gt.f32 	%p52, %f127, %f129;
	selp.f32 	%f130, %f127, %f129, %p52;
	selp.f32 	%f131, %f127, %f130, %p51;
	mov.b32 	%r126, %f131;
	mov.b32 	%r127, 4;
	// begin inline asm
	shfl.sync.down.b32 %r125, %r126, %r127, %r138, %r139;
	// end inline asm
	mov.b32 	%f133, %r125;
	setp.gt.s32 	%p53, %r114, 27;
	setp.gt.f32 	%p54, %f131, %f133;
	selp.f32 	%f134, %f131, %f133, %p54;
	selp.f32 	%f135, %f131, %f134, %p53;
	mov.b32 	%r131, %f135;
	mov.b32 	%r132, 8;
	// begin inline asm
	shfl.sync.down.b32 %r130, %r131, %r132, %r138, %r139;
	// end inline asm
	mov.b32 	%f137, %r130;
	setp.gt.s32 	%p55, %r114, 23;
	setp.gt.f32 	%p56, %f135, %f137;
	selp.f32 	%f138, %f135, %f137, %p56;
	selp.f32 	%f139, %f135, %f138, %p55;
	mov.b32 	%r136, %f139;
	mov.b32 	%r137, 16;
	// begin inline asm
	shfl.sync.down.b32 %r135, %r136, %r137, %r138, %r139;
	// end inline asm
	mov.b32 	%f141, %r135;
	setp.gt.s32 	%p57, %r114, 15;
	setp.gt.f32 	%p58, %f139, %f141;
	selp.f32 	%f142, %f139, %f141, %p58;
	selp.f32 	%f442, %f139, %f142, %p57;
	setp.ne.s32 	%p59, %r114, 0;
	@%p59 bra 	$L__BB3_70;
	shr.u32 	%r140, %r46, 3;
	and.b32  	%r141, %r140, 124;
	mov.u32 	%r142, _ZZN3cub18CUB_300001_SM_10006detail6reduce28DeviceReduceSingleTileKernelINS2_10policy_hubIfj6MAX_OPIfEE10Policy1000EPfS9_iS6_ffN4cuda3std3__410__identityEEEvT0_T1_T2_T3_T4_T6_E12temp_storage;
	add.s32 	%r143, %r142, %r141;
	st.shared.f32 	[%r143+8], %f442;
$L__BB3_70:
	bar.sync 	0;
	setp.ne.s32 	%p60, %r46, 0;
	@%p60 bra 	$L__BB3_72;
	ld.shared.f32 	%f143, [_ZZN3cub18CUB_300001_SM_10006detail6reduce28DeviceReduceSingleTileKernelINS2_10policy_hubIfj6MAX_OPIfEE10Policy1000EPfS9_iS6_ffN4cuda3std3__410__identityEEEvT0_T1_T2_T3_T4_T6_E12temp_storage+12];
	setp.gt.f32 	%p61, %f442, %f143;
	selp.f32 	%f144, %f442, %f143, %p61;
	ld.shared.f32 	%f145, [_ZZN3cub18CUB_300001_SM_10006detail6reduce28DeviceReduceSingleTileKernelINS2_10policy_hubIfj6MAX_OPIfEE10Policy1000EPfS9_iS6_ffN4cuda3std3__410__identityEEEvT0_T1_T2_T3_T4_T6_E12temp_storage+16];
	setp.gt.f32 	%p62, %f144, %f145;
	selp.f32 	%f146, %f144, %f145, %p62;
	ld.shared.f32 	%f147, [_ZZN3cub18CUB_300001_SM_10006detail6reduce28DeviceReduceSingleTileKernelINS2_10policy_hubIfj6MAX_OPIfEE10Policy1000EPfS9_iS6_ffN4cuda3std3__410__identityEEEvT0_T1_T2_T3_T4_T6_E12temp_storage+20];
	setp.gt.f32 	%p63, %f146, %f147;
	selp.f32 	%f148, %f146, %f147, %p63;
	ld.shared.f32 	%f149, [_ZZN3cub18CUB_300001_SM_10006detail6reduce28DeviceReduceSingleTileKernelINS2_10policy_hubIfj6MAX_OPIfEE10Policy1000EPfS9_iS6_ffN4cuda3std3__410__identityEEEvT0_T1_T2_T3_T4_T6_E12temp_storage+24];
	setp.gt.f32 	%p64, %f148, %f149;
	selp.f32 	%f150, %f148, %f149, %p64;
	ld.shared.f32 	%f151, [_ZZN3cub18CUB_300001_SM_10006detail6reduce28DeviceReduceSingleTileKernelINS2_10policy_hubIfj6MAX_OPIfEE10Policy1000EPfS9_iS6_ffN4cuda3std3__410__identityEEEvT0_T1_T2_T3_T4_T6_E12temp_storage+28];
	setp.gt.f32 	%p65, %f150, %f151;
	selp.f32 	%f152, %f150, %f151, %p65;
	ld.shared.f32 	%f153, [_ZZN3cub18CUB_300001_SM_10006detail6reduce28DeviceReduceSingleTileKernelINS2_10policy_hubIfj6MAX_OPIfEE10Policy1000EPfS9_iS6_ffN4cuda3std3__410__identityEEEvT0_T1_T2_T3_T4_T6_E12temp_storage+32];
	setp.gt.f32 	%p66, %f152, %f153;
	selp.f32 	%f154, %f152, %f153, %p66;
	ld.shared.f32 	%f155, [_ZZN3cub18CUB_300001_SM_10006detail6reduce28DeviceReduceSingleTileKernelINS2_10policy_hubIfj6MAX_OPIfEE10Policy1000EPfS9_iS6_ffN4cuda3std3__410__identityEEEvT0_T1_T2_T3_T4_T6_E12temp_storage+36];
	setp.gt.f32 	%p67, %f154, %f155;
	selp.f32 	%f442, %f154, %f155, %p67;
$L__BB3_72:
	mov.u32 	%r379, %tid.x;
	setp.ne.s32 	%p249, %r379, 0;
	@%p249 bra 	$L__BB3_74;
	setp.gt.f32 	%p250, %f54, %f442;
	selp.f32 	%f415, %f54, %f442, %p250;
	st.global.f32 	[%rd1], %f415;
$L__BB3_74:
	ret;

}
	// .globl	_ZN3cub18CUB_300001_SM_10006detail6reduce28DeviceReduceSingleTileKernelINS2_10policy_hubIfy6MAX_OPIfEE10Policy1000EN6thrust24THRUST_300001_SM_1000_NS10device_ptrIfEEPfyS6_ffN4cuda3std3__410__identityEEEvT0_T1_T2_T3_T4_T6_
.visible .entry _ZN3cub18CUB_300001_SM_10006detail6reduce28DeviceReduceSingleTileKernelINS2_10policy_hubIfy6MAX_OPIfEE10Policy1000EN6thrust24THRUST_300001_SM_1000_NS10device_ptrIfEEPfyS6_ffN4cuda3std3__410__identityEEEvT0_T1_T2_T3_T4_T6_(
	.param .align 8 .b8 _ZN3cub18CUB_300001_SM_10006detail6reduce28DeviceReduceSingleTileKernelINS2_10policy_hubIfy6MAX_OPIfEE10Policy1000EN6thrust24THRUST_300001_SM_1000_NS10device_ptrIfEEPfyS6_ffN4cuda3std3__410__identityEEEvT0_T1_T2_T3_T4_T6__param_0[8],
	.param .u64 .ptr .align 1 _ZN3cub18CUB_300001_SM_10006detail6reduce28DeviceReduceSingleTileKernelINS2_10policy_hubIfy6MAX_OPIfEE10Policy1000EN6thrust24THRUST_300001_SM_1000_NS10device_ptrIfEEPfyS6_ffN4cuda3std3__410__identityEEEvT0_T1_T2_T3_T4_T6__param_1,
	.param .u64 _ZN3cub18CUB_300001_SM_10006detail6reduce28DeviceReduceSingleTileKernelINS2_10policy_hubIfy6MAX_OPIfEE10Policy1000EN6thrust24THRUST_300001_SM_1000_NS10device_ptrIfEEPfyS6_ffN4cuda3std3__410__identityEEEvT0_T1_T2_T3_T4_T6__param_2,
	.param .align 1 .b8 _ZN3cub18CUB_300001_SM_10006detail6reduce28DeviceReduceSingleTileKernelINS2_10policy_hubIfy6MAX_OPIfEE10Policy1000EN6thrust24THRUST_300001_SM_1000_NS10device_ptrIfEEPfyS6_ffN4cuda3std3__410__identityEEEvT0_T1_T2_T3_T4_T6__param_3[1],
	.param .f32 _ZN3cub18CUB_300001_SM_10006detail6reduce28DeviceReduceSingleTileKernelINS2_10policy_hubIfy6MAX_OPIfEE10Policy1000EN6thrust24THRUST_300001_SM_1000_NS10device_ptrIfEEPfyS6_ffN4cuda3std3__410__identityEEEvT0_T1_T2_T3_T4_T6__param_4,
	.param .align 1 .b8 _ZN3cub18CUB_300001_SM_10006detail6reduce28DeviceReduceSingleTileKernelINS2_10policy_hubIfy6MAX_OPIfEE10Policy1000EN6thrust24THRUST_300001_SM_1000_NS10device_ptrIfEEPfyS6_ffN4cuda3std3__410__identityEEEvT0_T1_T2_T3_T4_T6__param_5[1]
)
.maxntid 256
.minnctapersm 1
{
	.reg .pred 	%p<185>;
	.reg .b32 	%r<171>;
	.reg .b32 	%f<340>;
	.reg .b64 	%rd<56>;
	// demoted variable
	.shared .align 4 .b8 _ZZN3cub18CUB_300001_SM_10006detail6reduce28DeviceReduceSingleTileKernelINS2_10policy_hubIfy6MAX_OPIfEE10Policy1000EN6thrust24THRUST_300001_SM_1000_NS10device_ptrIfEEPfyS6_ffN4cuda3std3__410__identityEEEvT0_T1_T2_T3_T4_T6_E12temp_storage[44];
	ld.param.u64 	%rd18, [_ZN3cub18CUB_300001_SM_10006detail6reduce28DeviceReduceSingleTileKernelINS2_10policy_hubIfy6MAX_OPIfEE10Policy1000EN6thrust24THRUST_300001_SM_1000_NS10device_ptrIfEEPfyS6_ffN4cuda3std3__410__identityEEEvT0_T1_T2_T3_T4_T6__param_0];
	ld.param.u64 	%rd20, [_ZN3cub18CUB_300001_SM_10006detail6reduce28DeviceReduceSingleTileKernelINS2_10policy_hubIfy6MAX_OPIfEE10Policy1000EN6thrust24THRUST_300001_SM_1000_NS10device_ptrIfEEPfyS6_ffN4cuda3std3__410__identityEEEvT0_T1_T2_T3_T4_T6__param_1];
	ld.param.u64 	%rd19, [_ZN3cub18CUB_300001_SM_10006detail6reduce28DeviceReduceSingleTileKernelINS2_10policy_hubIfy6MAX_OPIfEE10Policy1000EN6thrust24THRUST_300001_SM_1000_NS10device_ptrIfEEPfyS6_ffN4cuda3std3__410__identityEEEvT0_T1_T2_T3_T4_T6__param_2];
	ld.param.f32 	%f40, [_ZN3cub18CUB_300001_SM_10006detail6reduce28DeviceReduceSingleTileKernelINS2_10policy_hubIfy6MAX_OPIfEE10Policy1000EN6thrust24THRUST_300001_SM_1000_NS10device_ptrIfEEPfyS6_ffN4cuda3std3__410__identityEEEvT0_T1_T2_T3_T4_T6__param_4];
	cvta.to.global.u64 	%rd1, %rd20;
	setp.ne.s64 	%p1, %rd19, 0;
	@%p1 bra 	$L__BB4_3;
	mov.u32 	%r156, %tid.x;
	setp.ne.s32 	%p184, %r156, 0;
	@%p184 bra 	$L__BB4_51;
	st.global.f32 	[%rd1], %f40;
	bra.uni 	$L__BB4_51;
$L__BB4_3:
	cvta.to.global.u64 	%rd2, %rd18;
	setp.gt.u64 	%p2, %rd19, 4095;
	@%p2 bra 	$L__BB4_28;
	cvt.u32.u64 	%r1, %rd19;
	mov.u32 	%r2, %tid.x;
	setp.ge.u32 	%p96, %r2, %r1;
	mov.f32 	%f327, 0f00000000;
	mov.u32 	%r160, %r2;
	@%p96 bra 	$L__BB4_6;
	mul.wide.u32 	%rd41, %r2, 4;
	add.s64 	%rd42, %rd2, %rd41;
	ld.global.f32 	%f327, [%rd42];
	add.s32 	%r160, %r2, 256;
$L__BB4_6:
	setp.ge.u32 	%p97, %r160, %r1;
	@%p97 bra 	$L__BB4_19;
	not.b32 	%r83, %r160;
	add.s32 	%r84, %r83, %r1;
	shr.u32 	%r85, %r84, 8;
	add.s32 	%r5, %r85, 1;
	and.b32  	%r6, %r5, 15;
	setp.lt.u32 	%p98, %r84, 3840;
	@%p98 bra 	$L__BB4_10;
	and.b32  	%r86, %r5, 33554416;
	neg.s32 	%r158, %r86;
	mul.wide.u32 	%rd43, %r160, 4;
	add.s64 	%rd44, %rd43, %rd2;
	add.s64 	%rd51, %rd44, 8192;
$L__BB4_9:
	.pragma "nounroll";
	ld.global.f32 	%f192, [%rd51+-8192];
	setp.gt.f32 	%p99, %f327, %f192;
	selp.f32 	%f193, %f327, %f192, %p99;
	ld.global.f32 	%f194, [%rd51+-7168];
	setp.gt.f32 	%p100, %f193, %f194;
	selp.f32 	%f195, %f193, %f194, %p100;
	ld.global.f32 	%f196, [%rd51+-6144];
	setp.gt.f32 	%p101, %f195, %f196;
	selp.f32 	%f197, %f195, %f196, %p101;
	ld.global.f32 	%f198, [%rd51+-5120];
	setp.gt.f32 	%p102, %f197, %f198;
	selp.f32 	%f199, %f197, %f198, %p102;
	ld.global.f32 	%f200, [%rd51+-4096];
	setp.gt.f32 	%p103, %f199, %f200;
	selp.f32 	%f201, %f199, %f200, %p103;
	ld.global.f32 	%f202, [%rd51+-3072];
	setp.gt.f32 	%p104, %f201, %f202;
	selp.f32 	%f203, %f201, %f202, %p104;
	ld.global.f32 	%f204, [%rd51+-2048];
	setp.gt.f32 	%p105, %f203, %f204;
	selp.f32 	%f205, %f203, %f204, %p105;
	ld.global.f32 	%f206, [%rd51+-1024];
	setp.gt.f32 	%p106, %f205, %f206;
	selp.f32 	%f207, %f205, %f206, %p106;
	ld.global.f32 	%f208, [%rd51];
	setp.gt.f32 	%p107, %f207, %f208;
	selp.f32 	%f209, %f207, %f208, %p107;
	ld.global.f32 	%f210, [%rd51+1024];
	setp.gt.f32 	%p108, %f209, %f210;
	selp.f32 	%f211, %f209, %f210, %p108;
	ld.global.f32 	%f212, [%rd51+2048];
	setp.gt.f32 	%p109, %f211, %f212;
	selp.f32 	%f213, %f211, %f212, %p109;
	ld.global.f32 	%f214, [%rd51+3072];
	setp.gt.f32 	%p110, %f213, %f214;
	selp.f32 	%f215, %f213, %f214, %p110;
	ld.global.f32 	%f216, [%rd51+4096];
	setp.gt.f32 	%p111, %f215, %f216;
	selp.f32 	%f217, %f215, %f216, %p111;
	ld.global.f32 	%f218, [%rd51+5120];
	setp.gt.f32 	%p112, %f217, %f218;
	selp.f32 	%f219, %f217, %f218, %p112;
	ld.global.f32 	%f220, [%rd51+6144];
	setp.gt.f32 	%p113, %f219, %f220;
	selp.f32 	%f221, %f219, %f220, %p113;
	ld.global.f32 	%f222, [%rd51+7168];
	setp.gt.f32 	%p114, %f221, %f222;
	selp.f32 	%f327, %f221, %f222, %p114;
	add.s32 	%r160, %r160, 4096;
	add.s32 	%r158, %r158, 16;
	add.s64 	%rd51, %rd51, 16384;
	setp.ne.s32 	%p115, %r158, 0;
	@%p115 bra 	$L__BB4_9;
$L__BB4_10:
	setp.eq.s32 	%p116, %r6, 0;
	@%p116 bra 	$L__BB4_19;
	and.b32  	%r13, %r5, 7;
	setp.lt.u32 	%p117, %r6, 8;
	@%p117 bra 	$L__BB4_13;
	mul.wide.s32 	%rd45, %r160, 4;
	add.s64 	%rd46, %rd2, %rd45;
	ld.global.f32 	%f224, [%rd46];
	setp.gt.f32 	%p118, %f327, %f224;
	selp.f32 	%f225, %f327, %f224, %p118;
	ld.global.f32 	%f226, [%rd46+1024];
	setp.gt.f32 	%p119, %f225, %f226;
	selp.f32 	%f227, %f225, %f226, %p119;
	ld.global.f32 	%f228, [%rd46+2048];
	setp.gt.f32 	%p120, %f227, %f228;
	selp.f32 	%f229, %f227, %f228, %p120;
	ld.global.f32 	%f230, [%rd46+3072];
	setp.gt.f32 	%p121, %f229, %f230;
	selp.f32 	%f231, %f229, %f230, %p121;
	ld.global.f32 	%f232, [%rd46+4096];
	setp.gt.f32 	%p122, %f231, %f232;
	selp.f32 	%f233, %f231, %f232, %p122;
	ld.global.f32 	%f234, [%rd46+5120];
	setp.gt.f32 	%p123, %f233, %f234;
	selp.f32 	%f235, %f233, %f234, %p123;
	ld.global.f32 	%f236, [%rd46+6144];
	setp.gt.f32 	%p124, %f235, %f236;
	selp.f32 	%f237, %f235, %f236, %p124;
	ld.global.f32 	%f238, [%rd46+7168];
	setp.gt.f32 	%p125, %f237, %f238;
	selp.f32 	%f327, %f237, %f238, %p125;
	add.s32 	%r160, %r160, 2048;
$L__BB4_13:
	setp.eq.s32 	%p126, %r13, 0;
	@%p126 bra 	$L__BB4_19;
	and.b32  	%r16, %r5, 3;
	setp.lt.u32 	%p127, %r13, 4;
	@%p127 bra 	$L__BB4_16;
	mul.wide.s32 	%rd47, %r160, 4;
	add.s64 	%rd48, %rd2, %rd47;
	ld.global.f32 	%f240, [%rd48];
	setp.gt.f32 	%p128, %f327, %f240;
	selp.f32 	%f241, %f327, %f240, %p128;
	ld.global.f32 	%f242, [%rd48+1024];
	setp.gt.f32 	%p129, %f241, %f242;
	selp.f32 	%f243, %f241, %f242, %p129;
	ld.global.f32 	%f244, [%rd48+2048];
	setp.gt.f32 	%p130, %f243, %f244;
	selp.f32 	%f245, %f243, %f244, %p130;
	ld.global.f32 	%f246, [%rd48+3072];
	setp.gt.f32 	%p131, %f245, %f246;
	selp.f32 	%f327, %f245, %f246, %p131;
	add.s32 	%r160, %r160, 1024;
$L__BB4_16:
	setp.eq.s32 	%p132, %r16, 0;
	@%p132 bra 	$L__BB4_19;
	neg.s32 	%r163, %r16;
$L__BB4_18:
	.pragma "nounroll";
	mul.wide.s32 	%rd49, %r160, 4;
	add.s64 	%rd50, %rd2, %rd49;
	ld.global.f32 	%f247, [%rd50];
	setp.gt.f32 	%p133, %f327, %f247;
	selp.f32 	%f327, %f327, %f247, %p133;
	add.s32 	%r160, %r160, 256;
	add.s32 	%r163, %r163, 1;
	setp.ne.s32 	%p134, %r163, 0;
	@%p134 bra 	$L__BB4_18;
$L__BB4_19:
	setp.lt.u64 	%p135, %rd19, 256;
	@%p135 bra 	$L__BB4_24;
	// begin inline asm
	mov.u32 %r125, %laneid;
	// end inline asm
	mov.b32 	%r127, %f327;
	mov.b32 	%r128, 1;
	mov.b32 	%r149, 31;
	mov.b32 	%r150, -1;
	// begin inline asm
	shfl.sync.down.b32 %r126, %r127, %r128, %r149, %r150;
	// end inline asm
	mov.b32 	%f286, %r126;
	setp.gt.s32 	%p163, %r125, 30;
	setp.gt.f32 	%p164, %f327, %f286;
	selp.f32 	%f287, %f327, %f286, %p164;
	selp.f32 	%f288, %f327, %f287, %p163;
	mov.b32 	%r132, %f288;
	mov.b32 	%r133, 2;
	// begin inline asm
	shfl.sync.down.b32 %r131, %r132, %r133, %r149, %r150;
	// end inline asm
	mov.b32 	%f290, %r131;
	setp.gt.s32 	%p165, %r125, 29;
	setp.gt.f32 	%p166, %f288, %f290;
	selp.f32 	%f291, %f288, %f290, %p166;
	selp.f32 	%f292, %f288, %f291, %p165;
	mov.b32 	%r137, %f292;
	mov.b32 	%r138, 4;
	// begin inline asm
	shfl.sync.down.b32 %r136, %r137, %r138, %r149, %r150;
	// end inline asm
	mov.b32 	%f294, %r136;
	setp.gt.s32 	%p167, %r125, 27;
	setp.gt.f32 	%p168, %f292, %f294;
	selp.f32 	%f295, %f292, %f294, %p168;
	selp.f32 	%f296, %f292, %f295, %p167;
	mov.b32 	%r142, %f296;
	mov.b32 	%r143, 8;
	// begin inline asm
	shfl.sync.down.b32 %r141, %r142, %r143, %r149, %r150;
	// end inline asm
	mov.b32 	%f298, %r141;
	setp.gt.s32 	%p169, %r125, 23;
	setp.gt.f32 	%p170, %f296, %f298;
	selp.f32 	%f299, %f296, %f298, %p170;
	selp.f32 	%f300, %f296, %f299, %p169;
	mov.b32 	%r147, %f300;
	mov.b32 	%r148, 16;
	// begin inline asm
	shfl.sync.down.b32 %r146, %r147, %r148, %r149, %r150;
	// end inline asm
	mov.b32 	%f302, %r146;
	setp.gt.s32 	%p171, %r125, 15;
	setp.gt.f32 	%p172, %f300, %f302;
	selp.f32 	%f303, %f300, %f302, %p172;
	selp.f32 	%f339, %f300, %f303, %p171;
	setp.ne.s32 	%p173, %r125, 0;
	@%p173 bra 	$L__BB4_22;
	shr.u32 	%r151, %r2, 3;
	and.b32  	%r152, %r151, 124;
	mov.u32 	%r153, _ZZN3cub18CUB_300001_SM_10006detail6reduce28DeviceReduceSingleTileKernelINS2_10policy_hubIfy6MAX_OPIfEE10Policy1000EN6thrust24THRUST_300001_SM_1000_NS10device_ptrIfEEPfyS6_ffN4cuda3std3__410__identityEEEvT0_T1_T2_T3_T4_T6_E12temp_storage;
	add.s32 	%r154, %r153, %r152;
	st.shared.f32 	[%r154+8], %f339;
$L__BB4_22:
	bar.sync 	0;
	setp.ne.s32 	%p174, %r2, 0;
	@%p174 bra 	$L__BB4_49;
	ld.shared.f32 	%f304, [_ZZN3cub18CUB_300001_SM_10006detail6reduce28DeviceReduceSingleTileKernelINS2_10policy_hubIfy6MAX_OPIfEE10Policy1000EN6thrust24THRUST_300001_SM_1000_NS10device_ptrIfEEPfyS6_ffN4cuda3std3__410__identityEEEvT0_T1_T2_T3_T4_T6_E12temp_storage+12];
	setp.gt.f32 	%p175, %f339, %f304;
	selp.f32 	%f305, %f339, %f304, %p175;
	ld.shared.f32 	%f306, [_ZZN3cub18CUB_300001_SM_10006detail6reduce28DeviceReduceSingleTileKernelINS2_10policy_hubIfy6MAX_OPIfEE10Policy1000EN6thrust24THRUST_300001_SM_1000_NS10device_ptrIfEEPfyS6_ffN4cuda3std3__410__identityEEEvT0_T1_T2_T3_T4_T6_E12temp_storage+16];
	setp.gt.f32 	%p176, %f305, %f306;
	selp.f32 	%f307, %f305, %f306, %p176;
	ld.shared.f32 	%f308, [_ZZN3cub18CUB_300001_SM_10006detail6reduce28DeviceReduceSingleTileKernelINS2_10policy_hubIfy6MAX_OPIfEE10Policy1000EN6thrust24THRUST_300001_SM_1000_NS10device_ptrIfEEPfyS6_ffN4cuda3std3__410__identityEEEvT0_T1_T2_T3_T4_T6_E12temp_storage+20];
	setp.gt.f32 	%p177, %f307, %f308;
	selp.f32 	%f309, %f307, %f308, %p177;
	ld.shared.f32 	%f310, [_ZZN3cub18CUB_300001_SM_10006detail6reduce28DeviceReduceSingleTileKernelINS2_10policy_hubIfy6MAX_OPIfEE10Policy1000EN6thrust24THRUST_300001_SM_1000_NS10device_ptrIfEEPfyS6_ffN4cuda3std3__410__identityEEEvT0_T1_T2_T3_T4_T6_E12temp_storage+24];
	setp.gt.f32 	%p178, %f309, %f310;
	selp.f32 	%f311, %f309, %f310, %p178;
	ld.shared.f32 	%f312, [_ZZN3cub18CUB_300001_SM_10006detail6reduce28DeviceReduceSingleTileKernelINS2_10policy_hubIfy6MAX_OPIfEE10Policy1000EN6thrust24THRUST_300001_SM_1000_NS10device_ptrIfEEPfyS6_ffN4cuda3std3__410__identityEEEvT0_T1_T2_T3_T4_T6_E12temp_storage+28];
	setp.gt.f32 	%p179, %f311, %f312;
	selp.f32 	%f313, %f311, %f312, %p179;
	ld.shared.f32 	%f314, [_ZZN3cub18CUB_300001_SM_10006detail6reduce28DeviceReduceSingleTileKernelINS2_10policy_hubIfy6MAX_OPIfEE10Policy1000EN6thrust24THRUST_300001_SM_1000_NS10device_ptrIfEEPfyS6_ffN4cuda3std3__410__identityEEEvT0_T1_T2_T3_T4_T6_E12temp_storage+32];
	setp.gt.f32 	%p180, %f313, %f314;
	selp.f32 	%f315, %f313, %f314, %p180;
	ld.shared.f32 	%f316, [_ZZN3cub18CUB_300001_SM_10006detail6reduce28DeviceReduceSingleTileKernelINS2_10policy_hubIfy6MAX_OPIfEE10Policy1000EN6thrust24THRUST_300001_SM_1000_NS10device_ptrIfEEPfyS6_ffN4cuda3std3__410__identityEEEvT0_T1_T2_T3_T4_T6_E12temp_storage+36];
	setp.gt.f32 	%p181, %f315, %f316;
	selp.f32 	%f339, %f315, %f316, %p181;
	bra.uni 	$L__BB4_49;
$L__BB4_24:
	// begin inline asm
	mov.u32 %r87, %laneid;
	// end inline asm
	and.b32  	%r113, %r2, 992;
	add.s32 	%r114, %r113, 32;
	setp.gt.u32 	%p136, %r114, %r1;
	not.b32 	%r115, %r113;
	add.s32 	%r116, %r1, %r115;
	selp.b32 	%r111, %r116, 31, %p136;
	mov.b32 	%r89, %f327;
	mov.b32 	%r90, 1;
	mov.b32 	%r112, -1;
	// begin inline asm
	shfl.sync.down.b32 %r88, %r89, %r90, %r111, %r112;
	// end inline asm
	mov.b32 	%f248, %r88;
	setp.lt.s32 	%p137, %r87, %r111;
	setp.gt.f32 	%p138, %f327, %f248;
	selp.f32 	%f249, %f327, %f248, %p138;
	selp.f32 	%f250, %f249, %f327, %p137;
	mov.b32 	%r94, %f250;
	mov.b32 	%r95, 2;
	// begin inline asm
	shfl.sync.down.b32 %r93, %r94, %r95, %r111, %r112;
	// end inline asm
	mov.b32 	%f252, %r93;
	add.s32 	%r117, %r87, 2;
	setp.gt.s32 	%p139, %r117, %r111;
	setp.gt.f32 	%p140, %f250, %f252;
	selp.f32 	%f253, %f250, %f252, %p140;
	selp.f32 	%f254, %f250, %f253, %p139;
	mov.b32 	%r99, %f254;
	mov.b32 	%r100, 4;
	// begin inline asm
	shfl.sync.down.b32 %r98, %r99, %r100, %r111, %r112;
	// end inline asm
	mov.b32 	%f256, %r98;
	add.s32 	%r118, %r87, 4;
	setp.gt.s32 	%p141, %r118, %r111;
	setp.gt.f32 	%p142, %f254, %f256;
	selp.f32 	%f257, %f254, %f256, %p142;
	selp.f32 	%f258, %f254, %f257, %p141;
	mov.b32 	%r104, %f258;
	mov.b32 	%r105, 8;
	// begin inline asm
	shfl.sync.down.b32 %r103, %r104, %r105, %r111, %r112;
	// end inline asm
	mov.b32 	%f260, %r103;
	add.s32 	%r119, %r87, 8;
	setp.gt.s32 	%p143, %r119, %r111;
	setp.gt.f32 	%p144, %f258, %f260;
	selp.f32 	%f261, %f258, %f260, %p144;
	selp.f32 	%f262, %f258, %f261, %p143;
	mov.b32 	%r109, %f262;
	mov.b32 	%r110, 16;
	// begin inline asm
	shfl.sync.down.b32 %r108, %r109, %r110, %r111, %r112;
	// end inline asm
	mov.b32 	%f264, %r108;
	add.s32 	%r120, %r87, 16;
	setp.gt.s32 	%p145, %r120, %r111;
	setp.gt.f32 	%p146, %f262, %f264;
	selp.f32 	%f265, %f262, %f264, %p146;
	selp.f32 	%f339, %f262, %f265, %p145;
	setp.ne.s32 	%p147, %r87, 0;
	@%p147 bra 	$L__BB4_26;
	shr.u32 	%r121, %r2, 3;
	and.b32  	%r122, %r121, 124;
	mov.u32 	%r123, _ZZN3cub18CUB_300001_SM_10006detail6reduce28DeviceReduceSingleTileKernelINS2_10policy_hubIfy6MAX_OPIfEE10Policy1000EN6thrust24THRUST_300001_SM_1000_NS10device_ptrIfEEPfyS6_ffN4cuda3std3__410__identityEEEvT0_T1_T2_T3_T4_T6_E12temp_storage;
	add.s32 	%r124, %r123, %r122;
	st.shared.f32 	[%r124+8], %f339;
$L__BB4_26:
	bar.sync 	0;
	setp.ne.s32 	%p148, %r2, 0;
	@%p148 bra 	$L__BB4_49;
	setp.gt.u64 	%p149, %rd19, 32;
	ld.shared.f32 	%f266, [_ZZN3cub18CUB_300001_SM_10006detail6reduce28DeviceReduceSingleTileKernelINS2_10policy_hubIfy6MAX_OPIfEE10Policy1000EN6thrust24THRUST_300001_SM_1000_NS10device_ptrIfEEPfyS6_ffN4cuda3std3__410__identityEEEvT0_T1_T2_T3_T4_T6_E12temp_storage+12];
	setp.gt.f32 	%p150, %f339, %f266;
	selp.f32 	%f267, %f339, %f266, %p150;
	selp.f32 	%f268, %f267, %f339, %p149;
	setp.gt.u64 	%p151, %rd19, 64;
	ld.shared.f32 	%f269, [_ZZN3cub18CUB_300001_SM_10006detail6reduce28DeviceReduceSingleTileKernelINS2_10policy_hubIfy6MAX_OPIfEE10Policy1000EN6thrust24THRUST_300001_SM_1000_NS10device_ptrIfEEPfyS6_ffN4cuda3std3__410__identityEEEvT0_T1_T2_T3_T4_T6_E12temp_storage+16];
	setp.gt.f32 	%p152, %f268, %f269;
	selp.f32 	%f270, %f268, %f269, %p152;
	selp.f32 	%f271, %f270, %f268, %p151;
	setp.gt.u64 	%p153, %rd19, 96;
	ld.shared.f32 	%f272, [_ZZN3cub18CUB_300001_SM_10006detail6reduce28DeviceReduceSingleTileKernelINS2_10policy_hubIfy6MAX_OPIfEE10Policy1000EN6thrust24THRUST_300001_SM_1000_NS10device_ptrIfEEPfyS6_ffN4cuda3std3__410__identityEEEvT0_T1_T2_T3_T4_T6_E12temp_storage+20];
	setp.gt.f32 	%p154, %f271, %f272;
	selp.f32 	%f273, %f271, %f272, %p154;
	selp.f32 	%f274, %f273, %f271, %p153;
	setp.gt.u64 	%p155, %rd19, 128;
	ld.shared.f32 	%f275, [_ZZN3cub18CUB_300001_SM_10006detail6reduce28DeviceReduceSingleTileKernelINS2_10policy_hubIfy6MAX_OPIfEE10Policy1000EN6thrust24THRUST_300001_SM_1000_NS10device_ptrIfEEPfyS6_ffN4cuda3std3__410__identityEEEvT0_T1_T2_T3_T4_T6_E12temp_storage+24];
	setp.gt.f32 	%p156, %f274, %f275;
	selp.f32 	%f276, %f274, %f275, %p156;
	selp.f32 	%f277, %f276, %f274, %p155;
	setp.gt.u64 	%p157, %rd19, 160;
	ld.shared.f32 	%f278, [_ZZN3cub18CUB_300001_SM_10006detail6reduce28DeviceReduceSingleTileKernelINS2_10policy_hubIfy6MAX_OPIfEE10Policy1000EN6thrust24THRUST_300001_SM_1000_NS10device_ptrIfEEPfyS6_ffN4cuda3std3__410__identityEEEvT0_T1_T2_T3_T4_T6_E12temp_storage+28];
	setp.gt.f32 	%p158, %f277, %f278;
	selp.f32 	%f279, %f277, %f278, %p158;
	selp.f32 	%f280, %f279, %f277, %p157;
	setp.gt.u64 	%p159, %rd19, 192;
	ld.shared.f32 	%f281, [_ZZN3cub18CUB_300001_SM_10006detail6reduce28DeviceReduceSingleTileKernelINS2_10policy_hubIfy6MAX_OPIfEE10Policy1000EN6thrust24THRUST_300001_SM_1000_NS10device_ptrIfEEPfyS6_ffN4cuda3std3__410__identityEEEvT0_T1_T2_T3_T4_T6_E12temp_storage+32];
	setp.gt.f32 	%p160, %f280, %f281;
	selp.f32 	%f282, %f280, %f281, %p160;
	selp.f32 	%f283, %f282, %f280, %p159;
	setp.gt.u64 	%p161, %rd19, 224;
	ld.shared.f32 	%f284, [_ZZN3cub18CUB_300001_SM_10006detail6reduce28DeviceReduceSingleTileKernelINS2_10policy_hubIfy6MAX_OPIfEE10Policy1000EN6thrust24THRUST_300001_SM_1000_NS10device_ptrIfEEPfyS6_ffN4cuda3std3__410__identityEEEvT0_T1_T2_T3_T4_T6_E12temp_storage+36];
	setp.gt.f32 	%p162, %f283, %f284;
	selp.f32 	%f285, %f283, %f284, %p162;
	selp.f32 	%f339, %f285, %f283, %p161;
	bra.uni 	$L__BB4_49;
$L__BB4_28:
	mov.u32 	%r24, %tid.x;
	cvt.u64.u32 	%rd6, %r24;
	mul.wide.u32 	%rd22, %r24, 4;
	add.s64 	%rd7, %rd2, %rd22;
	ld.global.f32 	%f41, [%rd7];
	ld.global.f32 	%f42, [%rd7+1024];
	ld.global.f32 	%f43, [%rd7+2048];
	ld.global.f32 	%f44, [%rd7+3072];
	ld.global.f32 	%f45, [%rd7+4096];
	ld.global.f32 	%f46, [%rd7+5120];
	ld.global.f32 	%f47, [%rd7+6144];
	ld.global.f32 	%f48, [%rd7+7168];
	ld.global.f32 	%f49, [%rd7+8192];
	ld.global.f32 	%f50, [%rd7+9216];
	ld.global.f32 	%f51, [%rd7+10240];
	ld.global.f32 	%f52, [%rd7+11264];
	ld.global.f32 	%f53, [%rd7+12288];
	ld.global.f32 	%f54, [%rd7+13312];
	ld.global.f32 	%f55, [%rd7+14336];
	ld.global.f32 	%f56, [%rd7+15360];
	setp.gt.f32 	%p3, %f41, %f42;
	selp.f32 	%f57, %f41, %f42, %p3;
	setp.gt.f32 	%p4, %f57, %f43;
	selp.f32 	%f58, %f57, %f43, %p4;
	setp.gt.f32 	%p5, %f58, %f44;
	selp.f32 	%f59, %f58, %f44, %p5;
	setp.gt.f32 	%p6, %f59, %f45;
	selp.f32 	%f60, %f59, %f45, %p6;
	setp.gt.f32 	%p7, %f60, %f46;
	selp.f32 	%f61, %f60, %f46, %p7;
	setp.gt.f32 	%p8, %f61, %f47;
	selp.f32 	%f62, %f61, %f47, %p8;
	setp.gt.f32 	%p9, %f62, %f48;
	selp.f32 	%f63, %f62, %f48, %p9;
	setp.gt.f32 	%p10, %f63, %f49;
	selp.f32 	%f64, %f63, %f49, %p10;
	setp.gt.f32 	%p11, %f64, %f50;
	selp.f32 	%f65, %f64, %f50, %p11;
	setp.gt.f32 	%p12, %f65, %f51;
	selp.f32 	%f66, %f65, %f51, %p12;
	setp.gt.f32 	%p13, %f66, %f52;
	selp.f32 	%f67, %f66, %f52, %p13;
	setp.gt.f32 	%p14, %f67, %f53;
	selp.f32 	%f68, %f67, %f53, %p14;
	setp.gt.f32 	%p15, %f68, %f54;
	selp.f32 	%f69, %f68, %f54, %p15;
	setp.gt.f32 	%p16, %f69, %f55;
	selp.f32 	%f70, %f69, %f55, %p16;
	setp.gt.f32 	%p17, %f70, %f56;
	selp.f32 	%f338, %f70, %f56, %p17;
	add.s64 	%rd8, %rd19, -4096;
	setp.lt.u64 	%p18, %rd8, 4096;
	mov.b64 	%rd53, 4096;
	@%p18 bra 	$L__BB4_32;
	mov.b64 	%rd53, 4096;
$L__BB4_30:
	shl.b64 	%rd24, %rd53, 2;
	add.s64 	%rd25, %rd7, %rd24;
	ld.global.f32 	%f71, [%rd25];
	ld.global.f32 	%f72, [%rd25+1024];
	ld.global.f32 	%f73, [%rd25+2048];
	ld.global.f32 	%f74, [%rd25+3072];
	ld.global.f32 	%f75, [%rd25+4096];
	ld.global.f32 	%f76, [%rd25+5120];
	ld.global.f32 	%f77, [%rd25+6144];
	ld.global.f32 	%f78, [%rd25+7168];
	ld.global.f32 	%f79, [%rd25+8192];
	ld.global.f32 	%f80, [%rd25+9216];
	ld.global.f32 	%f81, [%rd25+10240];
	ld.global.f32 	%f82, [%rd25+11264];
	ld.global.f32 	%f83, [%rd25+12288];
	ld.global.f32 	%f84, [%rd25+13312];
	ld.global.f32 	%f85, [%rd25+14336];
	ld.global.f32 	%f86, [%rd25+15360];
	setp.gt.f32 	%p19, %f338, %f71;
	selp.f32 	%f87, %f338, %f71, %p19;
	setp.gt.f32 	%p20, %f87, %f72;
	selp.f32 	%f88, %f87, %f72, %p20;
	setp.gt.f32 	%p21, %f88, %f73;
	selp.f32 	%f89, %f88, %f73, %p21;
	setp.gt.f32 	%p22, %f89, %f74;
	selp.f32 	%f90, %f89, %f74, %p22;
	setp.gt.f32 	%p23, %f90, %f75;
	selp.f32 	%f91, %f90, %f75, %p23;
	setp.gt.f32 	%p24, %f91, %f76;
	selp.f32 	%f92, %f91, %f76, %p24;
	setp.gt.f32 	%p25, %f92, %f77;
	selp.f32 	%f93, %f92, %f77, %p25;
	setp.gt.f32 	%p26, %f93, %f78;
	selp.f32 	%f94, %f93, %f78, %p26;
	setp.gt.f32 	%p27, %f94, %f79;
	selp.f32 	%f95, %f94, %f79, %p27;
	setp.gt.f32 	%p28, %f95, %f80;
	selp.f32 	%f96, %f95, %f80, %p28;
	setp.gt.f32 	%p29, %f96, %f81;
	selp.f32 	%f97, %f96, %f81, %p29;
	setp.gt.f32 	%p30, %f97, %f82;
	selp.f32 	%f98, %f97, %f82, %p30;
	setp.gt.f32 	%p31, %f98, %f83;
	selp.f32 	%f99, %f98, %f83, %p31;
	setp.gt.f32 	%p32, %f99, %f84;
	selp.f32 	%f100, %f99, %f84, %p32;
	setp.gt.f32 	%p33, %f100, %f85;
	selp.f32 	%f101, %f100, %f85, %p33;
	setp.gt.f32 	%p34, %f101, %f86;
	selp.f32 	%f338, %f101, %f86, %p34;
	sub.s64 	%rd26, %rd19, %rd53;
	setp.lt.u64 	%p35, %rd26, 4096;
	@%p35 bra 	$L__BB4_45;
	add.s64 	%rd53, %rd53, 4096;
	setp.le.u64 	%p36, %rd53, %rd8;
	@%p36 bra 	$L__BB4_30;
$L__BB4_32:
	setp.le.u64 	%p37, %rd19, %rd53;
	cvt.u32.u64 	%r42, %rd53;
	cvt.u32.u64 	%r43, %rd19;
	sub.s32 	%r44, %r43, %r42;
	setp.ge.s32 	%p38, %r24, %r44;
	or.pred  	%p39, %p37, %p38;
	@%p39 bra 	$L__BB4_45;
	not.b32 	%r47, %r24;
	add.s32 	%r48, %r47, %r43;
	sub.s32 	%r50, %r48, %r42;
	shr.u32 	%r51, %r50, 8;
	add.s32 	%r25, %r51, 1;
	and.b32  	%r26, %r25, 15;
	setp.lt.u32 	%p40, %r50, 3840;
	mov.u32 	%r167, %r24;
	@%p40 bra 	$L__BB4_36;
	and.b32  	%r52, %r25, 33554416;
	neg.s32 	%r165, %r52;
	add.s64 	%rd27, %rd53, %rd6;
	shl.b64 	%rd28, %rd27, 2;
	add.s64 	%rd29, %rd28, %rd2;
	add.s64 	%rd54, %rd29, 8192;
	mov.u32 	%r167, %r24;
$L__BB4_35:
	.pragma "nounroll";
	ld.global.f32 	%f103, [%rd54+-8192];
	setp.gt.f32 	%p41, %f338, %f103;
	selp.f32 	%f104, %f338, %f103, %p41;
	ld.global.f32 	%f105, [%rd54+-7168];
	setp.gt.f32 	%p42, %f104, %f105;
	selp.f32 	%f106, %f104, %f105, %p42;
	ld.global.f32 	%f107, [%rd54+-6144];
	setp.gt.f32 	%p43, %f106, %f107;
	selp.f32 	%f108, %f106, %f107, %p43;
	ld.global.f32 	%f109, [%rd54+-5120];
	setp.gt.f32 	%p44, %f108, %f109;
	selp.f32 	%f110, %f108, %f109, %p44;
	ld.global.f32 	%f111, [%rd54+-4096];
	setp.gt.f32 	%p45, %f110, %f111;
	selp.f32 	%f112, %f110, %f111, %p45;
	ld.global.f32 	%f113, [%rd54+-3072];
	setp.gt.f32 	%p46, %f112, %f113;
	selp.f32 	%f114, %f112, %f113, %p46;
	ld.global.f32 	%f115, [%rd54+-2048];
	setp.gt.f32 	%p47, %f114, %f115;
	selp.f32 	%f116, %f114, %f115, %p47;
	ld.global.f32 	%f117, [%rd54+-1024];
	setp.gt.f32 	%p48, %f116, %f117;
	selp.f32 	%f118, %f116, %f117, %p48;
	ld.global.f32 	%f119, [%rd54];
	setp.gt.f32 	%p49, %f118, %f119;
	selp.f32 	%f120, %f118, %f119, %p49;
	ld.global.f32 	%f121, [%rd54+1024];
	setp.gt.f32 	%p50, %f120, %f121;
	selp.f32 	%f122, %f120, %f121, %p50;
	ld.global.f32 	%f123, [%rd54+2048];
	setp.gt.f32 	%p51, %f122, %f123;
	selp.f32 	%f124, %f122, %f123, %p51;
	ld.global.f32 	%f125, [%rd54+3072];
	setp.gt.f32 	%p52, %f124, %f125;
	selp.f32 	%f126, %f124, %f125, %p52;
	ld.global.f32 	%f127, [%rd54+4096];
	setp.gt.f32 	%p53, %f126, %f127;
	selp.f32 	%f128, %f126, %f127, %p53;
	ld.global.f32 	%f129, [%rd54+5120];
	setp.gt.f32 	%p54, %f128, %f129;
	selp.f32 	%f130, %f128, %f129, %p54;
	ld.global.f32 	%f131, [%rd54+6144];
	setp.gt.f32 	%p55, %f130, %f131;
	selp.f32 	%f132, %f130, %f131, %p55;
	ld.global.f32 	%f133, [%rd54+7168];
	setp.gt.f32 	%p56, %f132, %f133;
	selp.f32 	%f338, %f132, %f133, %p56;
	add.s32 	%r167, %r167, 4096;
	add.s32 	%r165, %r165, 16;
	add.s64 	%rd54, %rd54, 16384;
	setp.ne.s32 	%p57, %r165, 0;
	@%p57 bra 	$L__BB4_35;
$L__BB4_36:
	setp.eq.s32 	%p58, %r26, 0;
	@%p58 bra 	$L__BB4_45;
	and.b32  	%r33, %r25, 7;
	setp.lt.u32 	%p59, %r26, 8;
	@%p59 bra 	$L__BB4_39;
	cvt.u64.u32 	%rd30, %r167;
	add.s64 	%rd31, %rd53, %rd30;
	shl.b64 	%rd32, %rd31, 2;
	add.s64 	%rd33, %rd2, %rd32;
	ld.global.f32 	%f135, [%rd33];
	setp.gt.f32 	%p60, %f338, %f135;
	selp.f32 	%f136, %f338, %f135, %p60;
	ld.global.f32 	%f137, [%rd33+1024];
	setp.gt.f32 	%p61, %f136, %f137;
	selp.f32 	%f138, %f136, %f137, %p61;
	ld.global.f32 	%f139, [%rd33+2048];
	setp.gt.f32 	%p62, %f138, %f139;
	selp.f32 	%f140, %f138, %f139, %p62;
	ld.global.f32 	%f141, [%rd33+3072];
	setp.gt.f32 	%p63, %f140, %f141;
	selp.f32 	%f142, %f140, %f141, %p63;
	ld.global.f32 	%f143, [%rd33+4096];
	setp.gt.f32 	%p64, %f142, %f143;
	selp.f32 	%f144, %f142, %f143, %p64;
	ld.global.f32 	%f145, [%rd33+5120];
	setp.gt.f32 	%p65, %f144, %f145;
	selp.f32 	%f146, %f144, %f145, %p65;
	ld.global.f32 	%f147, [%rd33+6144];
	setp.gt.f32 	%p66, %f146, %f147;
	selp.f32 	%f148, %f146, %f147, %p66;
	ld.global.f32 	%f149, [%rd33+7168];
	setp.gt.f32 	%p67, %f148, %f149;
	selp.f32 	%f338, %f148, %f149, %p67;
	add.s32 	%r167, %r167, 2048;
$L__BB4_39:
	setp.eq.s32 	%p68, %r33, 0;
	@%p68 bra 	$L__BB4_45;
	and.b32  	%r36, %r25, 3;
	setp.lt.u32 	%p69, %r33, 4;
	@%p69 bra 	$L__BB4_42;
	cvt.u64.u32 	%rd34, %r167;
	add.s64 	%rd35, %rd53, %rd34;
	shl.b64 	%rd36, %rd35, 2;
	add.s64 	%rd37, %rd2, %rd36;
	ld.global.f32 	%f151, [%rd37];
	setp.gt.f32 	%p70, %f338, %f151;
	selp.f32 	%f152, %f338, %f151, %p70;
	ld.global.f32 	%f153, [%rd37+1024];
	setp.gt.f32 	%p71, %f152, %f153;
	selp.f32 	%f154, %f152, %f153, %p71;
	ld.global.f32 	%f155, [%rd37+2048];
	setp.gt.f32 	%p72, %f154, %f155;
	selp.f32 	%f156, %f154, %f155, %p72;
	ld.global.f32 	%f157, [%rd37+3072];
	setp.gt.f32 	%p73, %f156, %f157;
	selp.f32 	%f338, %f156, %f157, %p73;
	add.s32 	%r167, %r167, 1024;
$L__BB4_42:
	setp.eq.s32 	%p74, %r36, 0;
	@%p74 bra 	$L__BB4_45;
	cvt.u64.u32 	%rd38, %r167;
	add.s64 	%rd39, %rd53, %rd38;
	shl.b64 	%rd40, %rd39, 2;
	add.s64 	%rd55, %rd2, %rd40;
	neg.s32 	%r170, %r36;
$L__BB4_44:
	.pragma "nounroll";
	ld.global.f32 	%f158, [%rd55];
	setp.gt.f32 	%p75, %f338, %f158;
	selp.f32 	%f338, %f338, %f158, %p75;
	add.s64 	%rd55, %rd55, 1024;
	add.s32 	%r170, %r170, 1;
	setp.ne.s32 	%p76, %r170, 0;
	@%p76 bra 	$L__BB4_44;
$L__BB4_45:
	// begin inline asm
	mov.u32 %r53, %laneid;
	// end inline asm
	mov.b32 	%r55, %f338;
	mov.b32 	%r56, 1;
	mov.b32 	%r77, 31;
	mov.b32 	%r78, -1;
	// begin inline asm
	shfl.sync.down.b32 %r54, %r55, %r56, %r77, %r78;
	// end inline asm
	mov.b32 	%f159, %r54;
	setp.gt.s32 	%p77, %r53, 30;
	setp.gt.f32 	%p78, %f338, %f159;
	selp.f32 	%f160, %f338, %f159, %p78;
	selp.f32 	%f161, %f338, %f160, %p77;
	mov.b32 	%r60, %f161;
	mov.b32 	%r61, 2;
	// begin inline asm
	shfl.sync.down.b32 %r59, %r60, %r61, %r77, %r78;
	// end inline asm
	mov.b32 	%f163, %r59;
	setp.gt.s32 	%p79, %r53, 29;
	setp.gt.f32 	%p80, %f161, %f163;
	selp.f32 	%f164, %f161, %f163, %p80;
	selp.f32 	%f165, %f161, %f164, %p79;
	mov.b32 	%r65, %f165;
	mov.b32 	%r66, 4;
	// begin inline asm
	shfl.sync.down.b32 %r64, %r65, %r66, %r77, %r78;
	// end inline asm
	mov.b32 	%f167, %r64;
	setp.gt.s32 	%p81, %r53, 27;
	setp.gt.f32 	%p82, %f165, %f167;
	selp.f32 	%f168, %f165, %f167, %p82;
	selp.f32 	%f169, %f165, %f168, %p81;
	mov.b32 	%r70, %f169;
	mov.b32 	%r71, 8;
	// begin inline asm
	shfl.sync.down.b32 %r69, %r70, %r71, %r77, %r78;
	// end inline asm
	mov.b32 	%f171, %r69;
	setp.gt.s32 	%p83, %r53, 23;
	setp.gt.f32 	%p84, %f169, %f171;
	selp.f32 	%f172, %f169, %f171, %p84;
	selp.f32 	%f173, %f169, %f172, %p83;
	mov.b32 	%r75, %f173;
	mov.b32 	%r76, 16;
	// begin inline asm
	shfl.sync.down.b32 %r74, %r75, %r76, %r77, %r78;
	// end inline asm
	mov.b32 	%f175, %r74;
	setp.gt.s32 	%p85, %r53, 15;
	setp.gt.f32 	%p86, %f173, %f175;
	selp.f32 	%f176, %f173, %f175, %p86;
	selp.f32 	%f339, %f173, %f176, %p85;
	setp.ne.s32 	%p87, %r53, 0;
	@%p87 bra 	$L__BB4_47;
	shr.u32 	%r79, %r24, 3;
	and.b32  	%r80, %r79, 124;
	mov.u32 	%r81, _ZZN3cub18CUB_300001_SM_10006detail6reduce28DeviceReduceSingleTileKernelINS2_10policy_hubIfy6MAX_OPIfEE10Policy1000EN6thrust24THRUST_300001_SM_1000_NS10device_ptrIfEEPfyS6_ffN4cuda3std3__410__identityEEEvT0_T1_T2_T3_T4_T6_E12temp_storage;
	add.s32 	%r82, %r81, %r80;
	st.shared.f32 	[%r82+8], %f339;
$L__BB4_47:
	bar.sync 	0;
	setp.ne.s32 	%p88, %r24, 0;
	@%p88 bra 	$L__BB4_49;
	ld.shared.f32 	%f177, [_ZZN3cub18CUB_300001_SM_10006detail6reduce28DeviceReduceSingleTileKernelINS2_10policy_hubIfy6MAX_OPIfEE10Policy1000EN6thrust24THRUST_300001_SM_1000_NS10device_ptrIfEEPfyS6_ffN4cuda3std3__410__identityEEEvT0_T1_T2_T3_T4_T6_E12temp_storage+12];
	setp.gt.f32 	%p89, %f339, %f177;
	selp.f32 	%f178, %f339, %f177, %p89;
	ld.shared.f32 	%f179, [_ZZN3cub18CUB_300001_SM_10006detail6reduce28DeviceReduceSingleTileKernelINS2_10policy_hubIfy6MAX_OPIfEE10Policy1000EN6thrust24THRUST_300001_SM_1000_NS10device_ptrIfEEPfyS6_ffN4cuda3std3__410__identityEEEvT0_T1_T2_T3_T4_T6_E12temp_storage+16];
	setp.gt.f32 	%p90, %f178, %f179;
	selp.f32 	%f180, %f178, %f179, %p90;
	ld.shared.f32 	%f181, [_ZZN3cub18CUB_300001_SM_10006detail6reduce28DeviceReduceSingleTileKernelINS2_10policy_hubIfy6MAX_OPIfEE10Policy1000EN6thrust24THRUST_300001_SM_1000_NS10device_ptrIfEEPfyS6_ffN4cuda3std3__410__identityEEEvT0_T1_T2_T3_T4_T6_E12temp_storage+20];
	setp.gt.f32 	%p91, %f180, %f181;
	selp.f32 	%f182, %f180, %f181, %p91;
	ld.shared.f32 	%f183, [_ZZN3cub18CUB_300001_SM_10006detail6reduce28DeviceReduceSingleTileKernelINS2_10policy_hubIfy6MAX_OPIfEE10Policy1000EN6thrust24THRUST_300001_SM_1000_NS10device_ptrIfEEPfyS6_ffN4cuda3std3__410__identityEEEvT0_T1_T2_T3_T4_T6_E12temp_storage+24];
	setp.gt.f32 	%p92, %f182, %f183;
	selp.f32 	%f184, %f182, %f183, %p92;
	ld.shared.f32 	%f185, [_ZZN3cub18CUB_300001_SM_10006detail6reduce28DeviceReduceSingleTileKernelINS2_10policy_hubIfy6MAX_OPIfEE10Policy1000EN6thrust24THRUST_300001_SM_1000_NS10device_ptrIfEEPfyS6_ffN4cuda3std3__410__identityEEEvT0_T1_T2_T3_T4_T6_E12temp_storage+28];
	setp.gt.f32 	%p93, %f184, %f185;
	selp.f32 	%f186, %f184, %f185, %p93;
	ld.shared.f32 	%f187, [_ZZN3cub18CUB_300001_SM_10006detail6reduce28DeviceReduceSingleTileKernelINS2_10policy_hubIfy6MAX_OPIfEE10Policy1000EN6thrust24THRUST_300001_SM_1000_NS10device_ptrIfEEPfyS6_ffN4cuda3std3__410__identityEEEvT0_T1_T2_T3_T4_T6_E12temp_storage+32];
	setp.gt.f32 	%p94, %f186, %f187;
	selp.f32 	%f188, %f186, %f187, %p94;
	ld.shared.f32 	%f189, [_ZZN3cub18CUB_300001_SM_10006detail6reduce28DeviceReduceSingleTileKernelINS2_10policy_hubIfy6MAX_OPIfEE10Policy1000EN6thrust24THRUST_300001_SM_1000_NS10device_ptrIfEEPfyS6_ffN4cuda3std3__410__identityEEEvT0_T1_T2_T3_T4_T6_E12temp_storage+36];
	setp.gt.f32 	%p95, %f188, %f189;
	selp.f32 	%f339, %f188, %f189, %p95;
$L__BB4_49:
	mov.u32 	%r155, %tid.x;
	setp.ne.s32 	%p182, %r155, 0;
	@%p182 bra 	$L__BB4_51;
	setp.gt.f32 	%p183, %f40, %f339;
	selp.f32 	%f317, %f40, %f339, %p183;
	st.global.f32 	[%rd1], %f317;
$L__BB4_51:
	ret;

}
	// .globl	_ZN3cub18CUB_300001_SM_10006detail6reduce18DeviceReduceKernelINS2_10policy_hubIfy6MAX_OPIfEE10Policy1000EN6thrust24THRUST_300001_SM_1000_NS10device_ptrIfEEyS6_fN4cuda3std3__410__identityEEEvT0_PT3_T1_NS0_13GridEvenShareISK_EET2_T4_
.visible .entry _ZN3cub18CUB_300001_SM_10006detail6reduce18DeviceReduceKernelINS2_10policy_hubIfy6MAX_OPIfEE10Policy1000EN6thrust24THRUST_300001_SM_1000_NS10device_ptrIfEEyS6_fN4cuda3std3__410__identityEEEvT0_PT3_T1_NS0_13GridEvenShareISK_EET2_T4_(
	.param .align 8 .b8 _ZN3cub18CUB_300001_SM_10006detail6reduce18DeviceReduceKernelINS2_10policy_hubIfy6MAX_OPIfEE10Policy1000EN6thrust24THRUST_300001_SM_1000_NS10device_ptrIfEEyS6_fN4cuda3std3__410__identityEEEvT0_PT3_T1_NS0_13GridEvenShareISK_EET2_T4__param_0[8],
	.param .u64 .ptr .align 1 _ZN3cub18CUB_300001_SM_10006detail6reduce18DeviceReduceKernelINS2_10policy_hubIfy6MAX_OPIfEE10Policy1000EN6thrust24THRUST_300001_SM_1000_NS10device_ptrIfEEyS6_fN4cuda3std3__410__identityEEEvT0_PT3_T1_NS0_13GridEvenShareISK_EET2_T4__param_1,
	.param .u64 _ZN3cub18CUB_300001_SM_10006detail6reduce18DeviceReduceKernelINS2_10policy_hubIfy6MAX_OPIfEE10Policy1000EN6thrust24THRUST_300001_SM_1000_NS10device_ptrIfEEyS6_fN4cuda3std3__410__identityEEEvT0_PT3_T1_NS0_13GridEvenShareISK_EET2_T4__param_2,
	.param .align 8 .b8 _ZN3cub18CUB_300001_SM_10006detail6reduce18DeviceReduceKernelINS2_10policy_hubIfy6MAX_OPIfEE10Policy1000EN6thrust24THRUST_300001_SM_1000_NS10device_ptrIfEEyS6_fN4cuda3std3__410__identityEEEvT0_PT3_T1_NS0_13GridEvenShareISK_EET2_T4__param_3[72],
	.param .align 1 .b8 _ZN3cub18CUB_300001_SM_10006detail6reduce18DeviceReduceKernelINS2_10policy_hubIfy6MAX_OPIfEE10Policy1000EN6thrust24THRUST_300001_SM_1000_NS10device_ptrIfEEyS6_fN4cuda3std3__410__identityEEEvT0_PT3_T1_NS0_13GridEvenShareISK_EET2_T4__param_4[1],
	.param .align 1 .b8 _ZN3cub18CUB_300001_SM_10006detail6reduce18DeviceReduceKernelINS2_10policy_hubIfy6MAX_OPIfEE10Policy1000EN6thrust24THRUST_300001_SM_1000_NS10device_ptrIfEEyS6_fN4cuda3std3__410__identityEEEvT0_PT3_T1_NS0_13GridEvenShareISK_EET2_T4__param_5[1]
)
.maxntid 256
{
	.reg .pred 	%p<182>;
	.reg .b16 	%rs<4>;
	.reg .b32 	%r<206>;
	.reg .b32 	%f<336>;
	.reg .b64 	%rd<78>;
	// demoted variable
	.shared .align 4 .b8 _ZZN3cub18CUB_300001_SM_10006detail6reduce18DeviceReduceKernelINS2_10policy_hubIfy6MAX_OPIfEE10Policy1000EN6thrust24THRUST_300001_SM_1000_NS10device_ptrIfEEyS6_fN4cuda3std3__410__identityEEEvT0_PT3_T1_NS0_13GridEvenShareISK_EET2_T4_E12temp_storage[44];
	ld.param.u64 	%rd1, [_ZN3cub18CUB_300001_SM_10006detail6reduce18DeviceReduceKernelINS2_10policy_hubIfy6MAX_OPIfEE10Policy1000EN6thrust24THRUST_300001_SM_1000_NS10device_ptrIfEEyS6_fN4cuda3std3__410__identityEEEvT0_PT3_T1_NS0_13GridEvenShareISK_EET2_T4__param_3+32];
	ld.param.u32 	%r1, [_ZN3cub18CUB_300001_SM_10006detail6reduce18DeviceReduceKernelINS2_10policy_hubIfy6MAX_OPIfEE10Policy1000EN6thrust24THRUST_300001_SM_1000_NS10device_ptrIfEEyS6_fN4cuda3std3__410__identityEEEvT0_PT3_T1_NS0_13GridEvenShareISK_EET2_T4__param_3+40];
	ld.param.u64 	%rd25, [_ZN3cub18CUB_300001_SM_10006detail6reduce18DeviceReduceKernelINS2_10policy_hubIfy6MAX_OPIfEE10Policy1000EN6thrust24THRUST_300001_SM_1000_NS10device_ptrIfEEyS6_fN4cuda3std3__410__identityEEEvT0_PT3_T1_NS0_13GridEvenShareISK_EET2_T4__param_0];
	cvta.to.global.u64 	%rd2, %rd25;
	mov.u32 	%r2, %ctaid.x;
	shl.b32 	%r50, %r1, 12;
	cvt.s64.s32 	%rd3, %r50;
	shl.b32 	%r51, %r2, 12;
	cvt.u64.u32 	%rd4, %r51;
	sub.s64 	%rd5, %rd1, %rd4;
	setp.gt.u64 	%p1, %rd5, 4095;
	@%p1 bra 	$L__BB5_25;
	cvt.u32.u64 	%r112, %rd4;
	cvt.u32.u64 	%r3, %rd1;
	sub.s32 	%r4, %r3, %r112;
	mov.u32 	%r5, %tid.x;
	setp.ge.s32 	%p95, %r5, %r4;
	mov.f32 	%f324, 0f00000000;
	mov.u32 	%r193, %r5;
	@%p95 bra 	$L__BB5_3;
	add.s32 	%r114, %r112, %r5;
	mul.wide.u32 	%rd51, %r114, 4;
	add.s64 	%rd52, %rd2, %rd51;
	ld.global.f32 	%f324, [%rd52];
	add.s32 	%r193, %r5, 256;
$L__BB5_3:
	setp.ge.s32 	%p96, %r193, %r4;
	@%p96 bra 	$L__BB5_16;
	not.b32 	%r116, %r193;
	add.s32 	%r117, %r116, %r3;
	sub.s32 	%r118, %r117, %r112;
	shr.u32 	%r119, %r118, 8;
	add.s32 	%r8, %r119, 1;
	and.b32  	%r9, %r8, 15;
	setp.lt.u32 	%p97, %r118, 3840;
	@%p97 bra 	$L__BB5_7;
	and.b32  	%r120, %r8, 33554416;
	neg.s32 	%r191, %r120;
	mul.wide.u32 	%rd53, %r2, 16384;
	mul.wide.u32 	%rd54, %r193, 4;
	or.b64  	%rd55, %rd53, %rd54;
	add.s64 	%rd56, %rd55, %rd2;
	add.s64 	%rd72, %rd56, 8192;
$L__BB5_6:
	.pragma "nounroll";
	ld.global.f32 	%f190, [%rd72+-8192];
	setp.gt.f32 	%p98, %f324, %f190;
	selp.f32 	%f191, %f324, %f190, %p98;
	ld.global.f32 	%f192, [%rd72+-7168];
	setp.gt.f32 	%p99, %f191, %f192;
	selp.f32 	%f193, %f191, %f192, %p99;
	ld.global.f32 	%f194, [%rd72+-6144];
	setp.gt.f32 	%p100, %f193, %f194;
	selp.f32 	%f195, %f193, %f194, %p100;
	ld.global.f32 	%f196, [%rd72+-5120];
	setp.gt.f32 	%p101, %f195, %f196;
	selp.f32 	%f197, %f195, %f196, %p101;
	ld.global.f32 	%f198, [%rd72+-4096];
	setp.gt.f32 	%p102, %f197, %f198;
	selp.f32 	%f199, %f197, %f198, %p102;
	ld.global.f32 	%f200, [%rd72+-3072];
	setp.gt.f32 	%p103, %f199, %f200;
	selp.f32 	%f201, %f199, %f200, %p103;
	ld.global.f32 	%f202, [%rd72+-2048];
	setp.gt.f32 	%p104, %f201, %f202;
	selp.f32 	%f203, %f201, %f202, %p104;
	ld.global.f32 	%f204, [%rd72+-1024];
	setp.gt.f32 	%p105, %f203, %f204;
	selp.f32 	%f205, %f203, %f204, %p105;
	ld.global.f32 	%f206, [%rd72];
	setp.gt.f32 	%p106, %f205, %f206;
	selp.f32 	%f207, %f205, %f206, %p106;
	ld.global.f32 	%f208, [%rd72+1024];
	setp.gt.f32 	%p107, %f207, %f208;
	selp.f32 	%f209, %f207, %f208, %p107;
	ld.global.f32 	%f210, [%rd72+2048];
	setp.gt.f32 	%p108, %f209, %f210;
	selp.f32 	%f211, %f209, %f210, %p108;
	ld.global.f32 	%f212, [%rd72+3072];
	setp.gt.f32 	%p109, %f211, %f212;
	selp.f32 	%f213, %f211, %f212, %p109;
	ld.global.f32 	%f214, [%rd72+4096];
	setp.gt.f32 	%p110, %f213, %f214;
	selp.f32 	%f215, %f213, %f214, %p110;
	ld.global.f32 	%f216, [%rd72+5120];
	setp.gt.f32 	%p111, %f215, %f216;
	selp.f32 	%f217, %f215, %f216, %p111;
	ld.global.f32 	%f218, [%rd72+6144];
	setp.gt.f32 	%p112, %f217, %f218;
	selp.f32 	%f219, %f217, %f218, %p112;
	ld.global.f32 	%f220, [%rd72+7168];
	setp.gt.f32 	%p113, %f219, %f220;
	selp.f32 	%f324, %f219, %f220, %p113;
	add.s32 	%r193, %r193, 4096;
	add.s32 	%r191, %r191, 16;
	add.s64 	%rd72, %rd72, 16384;
	setp.ne.s32 	%p114, %r191, 0;
	@%p114 bra 	$L__BB5_6;
$L__BB5_7:
	setp.eq.s32 	%p115, %r9, 0;
	@%p115 bra 	$L__BB5_16;
	and.b32  	%r16, %r8, 7;
	setp.lt.u32 	%p116, %r9, 8;
	@%p116 bra 	$L__BB5_10;
	cvt.s64.s32 	%rd57, %r193;
	add.s64 	%rd58, %rd57, %rd4;
	shl.b64 	%rd59, %rd58, 2;
	add.s64 	%rd60, %rd2, %rd59;
	ld.global.f32 	%f222, [%rd60];
	setp.gt.f32 	%p117, %f324, %f222;
	selp.f32 	%f223, %f324, %f222, %p117;
	ld.global.f32 	%f224, [%rd60+1024];
	setp.gt.f32 	%p118, %f223, %f224;
	selp.f32 	%f225, %f223, %f224, %p118;
	ld.global.f32 	%f226, [%rd60+2048];
	setp.gt.f32 	%p119, %f225, %f226;
	selp.f32 	%f227, %f225, %f226, %p119;
	ld.global.f32 	%f228, [%rd60+3072];
	setp.gt.f32 	%p120, %f227, %f228;
	selp.f32 	%f229, %f227, %f228, %p120;
	ld.global.f32 	%f230, [%rd60+4096];
	setp.gt.f32 	%p121, %f229, %f230;
	selp.f32 	%f231, %f229, %f230, %p121;
	ld.global.f32 	%f232, [%rd60+5120];
	setp.gt.f32 	%p122, %f231, %f232;
	selp.f32 	%f233, %f231, %f232, %p122;
	ld.global.f32 	%f234, [%rd60+6144];
	setp.gt.f32 	%p123, %f233, %f234;
	selp.f32 	%f235, %f233, %f234, %p123;
	ld.global.f32 	%f236, [%rd60+7168];
	setp.gt.f32 	%p124, %f235, %f236;
	selp.f32 	%f324, %f235, %f236, %p124;
	add.s32 	%r193, %r193, 2048;
$L__BB5_10:
	setp.eq.s32 	%p125, %r16, 0;
	@%p125 bra 	$L__BB5_16;
	and.b32  	%r19, %r8, 3;
	setp.lt.u32 	%p126, %r16, 4;
	@%p126 bra 	$L__BB5_13;
	cvt.s64.s32 	%rd61, %r193;
	add.s64 	%rd62, %rd61, %rd4;
	shl.b64 	%rd63, %rd62, 2;
	add.s64 	%rd64, %rd2, %rd63;
	ld.global.f32 	%f238, [%rd64];
	setp.gt.f32 	%p127, %f324, %f238;
	selp.f32 	%f239, %f324, %f238, %p127;
	ld.global.f32 	%f240, [%rd64+1024];
	setp.gt.f32 	%p128, %f239, %f240;
	selp.f32 	%f241, %f239, %f240, %p128;
	ld.global.f32 	%f242, [%rd64+2048];
	setp.gt.f32 	%p129, %f241, %f242;
	selp.f32 	%f243, %f241, %f242, %p129;
	ld.global.f32 	%f244, [%rd64+3072];
	setp.gt.f32 	%p130, %f243, %f244;
	selp.f32 	%f324, %f243, %f244, %p130;
	add.s32 	%r193, %r193, 1024;
$L__BB5_13:
	setp.eq.s32 	%p131, %r19, 0;
	@%p131 bra 	$L__BB5_16;
	mul.wide.u32 	%rd65, %r2, 16384;
	add.s64 	%rd9, %rd2, %rd65;
	neg.s32 	%r196, %r19;
$L__BB5_15:
	.pragma "nounroll";
	mul.wide.s32 	%rd66, %r193, 4;
	add.s64 	%rd67, %rd9, %rd66;
	ld.global.f32 	%f245, [%rd67];
	setp.gt.f32 	%p132, %f324, %f245;
	selp.f32 	%f324, %f324, %f245, %p132;
	add.s32 	%r193, %r193, 256;
	add.s32 	%r196, %r196, 1;
	setp.ne.s32 	%p133, %r196, 0;
	@%p133 bra 	$L__BB5_15;
$L__BB5_16:
	setp.lt.s32 	%p134, %r4, 256;
	@%p134 bra 	$L__BB5_21;
	// begin inline asm
	mov.u32 %r159, %laneid;
	// end inline asm
	mov.b32 	%r161, %f324;
	mov.b32 	%r162, 1;
	mov.b32 	%r183, 31;
	mov.b32 	%r184, -1;
	// begin inline asm
	shfl.sync.down.b32 %r160, %r161, %r162, %r183, %r184;
	// end inline asm
	mov.b32 	%f284, %r160;
	setp.gt.s32 	%p162, %r159, 30;
	setp.gt.f32 	%p163, %f324, %f284;
	selp.f32 	%f285, %f324, %f284, %p163;
	selp.f32 	%f286, %f324, %f285, %p162;
	mov.b32 	%r166, %f286;
	mov.b32 	%r167, 2;
	// begin inline asm
	shfl.sync.down.b32 %r165, %r166, %r167, %r183, %r184;
	// end inline asm
	mov.b32 	%f288, %r165;
	setp.gt.s32 	%p164, %r159, 29;
	setp.gt.f32 	%p165, %f286, %f288;
	selp.f32 	%f289, %f286, %f288, %p165;
	selp.f32 	%f290, %f286, %f289, %p164;
	mov.b32 	%r171, %f290;
	mov.b32 	%r172, 4;
	// begin inline asm
	shfl.sync.down.b32 %r170, %r171, %r172, %r183, %r184;
	// end inline asm
	mov.b32 	%f292, %r170;
	setp.gt.s32 	%p166, %r159, 27;
	setp.gt.f32 	%p167, %f290, %f292;
	selp.f32 	%f293, %f290, %f292, %p167;
	selp.f32 	%f294, %f290, %f293, %p166;
	mov.b32 	%r176, %f294;
	mov.b32 	%r177, 8;
	// begin inline asm
	shfl.sync.down.b32 %r175, %r176, %r177, %r183, %r184;
	// end inline asm
	mov.b32 	%f296, %r175;
	setp.gt.s32 	%p168, %r159, 23;
	setp.gt.f32 	%p169, %f294, %f296;
	selp.f32 	%f297, %f294, %f296, %p169;
	selp.f32 	%f298, %f294, %f297, %p168;
	mov.b32 	%r181, %f298;
	mov.b32 	%r182, 16;
	// begin inline asm
	shfl.sync.down.b32 %r180, %r181, %r182, %r183, %r184;
	// end inline asm
	mov.b32 	%f300, %r180;
	setp.gt.s32 	%p170, %r159, 15;
	setp.gt.f32 	%p171, %f298, %f300;
	selp.f32 	%f301, %f298, %f300, %p171;
	selp.f32 	%f335, %f298, %f301, %p170;
	setp.ne.s32 	%p172, %r159, 0;
	@%p172 bra 	$L__BB5_19;
	shr.u32 	%r185, %r5, 3;
	and.b32  	%r186, %r185, 124;
	mov.u32 	%r187, _ZZN3cub18CUB_300001_SM_10006detail6reduce18DeviceReduceKernelINS2_10policy_hubIfy6MAX_OPIfEE10Policy1000EN6thrust24THRUST_300001_SM_1000_NS10device_ptrIfEEyS6_fN4cuda3std3__410__identityEEEvT0_PT3_T1_NS0_13GridEvenShareISK_EET2_T4_E12temp_storage;
	add.s32 	%r188, %r187, %r186;
	st.shared.f32 	[%r188+8], %f335;
$L__BB5_19:
	bar.sync 	0;
	setp.ne.s32 	%p173, %r5, 0;
	@%p173 bra 	$L__BB5_46;
	ld.shared.f32 	%f302, [_ZZN3cub18CUB_300001_SM_10006detail6reduce18DeviceReduceKernelINS2_10policy_hubIfy6MAX_OPIfEE10Policy1000EN6thrust24THRUST_300001_SM_1000_NS10device_ptrIfEEyS6_fN4cuda3std3__410__identityEEEvT0_PT3_T1_NS0_13GridEvenShareISK_EET2_T4_E12temp_storage+12];
	setp.gt.f32 	%p174, %f335, %f302;
	selp.f32 	%f303, %f335, %f302, %p174;
	ld.shared.f32 	%f304, [_ZZN3cub18CUB_300001_SM_10006detail6reduce18DeviceReduceKernelINS2_10policy_hubIfy6MAX_OPIfEE10Policy1000EN6thrust24THRUST_300001_SM_1000_NS10device_ptrIfEEyS6_fN4cuda3std3__410__identityEEEvT0_PT3_T1_NS0_13GridEvenShareISK_EET2_T4_E12temp_storage+16];
	setp.gt.f32 	%p175, %f303, %f304;
	selp.f32 	%f305, %f303, %f304, %p175;
	ld.shared.f32 	%f306, [_ZZN3cub18CUB_300001_SM_10006detail6reduce18DeviceReduceKernelINS2_10policy_hubIfy6MAX_OPIfEE10Policy1000EN6thrust24THRUST_300001_SM_1000_NS10device_ptrIfEEyS6_fN4cuda3std3__410__identityEEEvT0_PT3_T1_NS0_13GridEvenShareISK_EET2_T4_E12temp_storage+20];
	setp.gt.f32 	%p176, %f305, %f306;
	selp.f32 	%f307, %f305, %f306, %p176;
	ld.shared.f32 	%f308, [_ZZN3cub18CUB_300001_SM_10006detail6reduce18DeviceReduceKernelINS2_10policy_hubIfy6MAX_OPIfEE10Policy1000EN6thrust24THRUST_300001_SM_1000_NS10device_ptrIfEEyS6_fN4cuda3std3__410__identityEEEvT0_PT3_T1_NS0_13GridEvenShareISK_EET2_T4_E12temp_storage+24];
	setp.gt.f32 	%p177, %f307, %f308;
	selp.f32 	%f309, %f307, %f308, %p177;
	ld.shared.f32 	%f310, [_ZZN3cub18CUB_300001_SM_10006detail6reduce18DeviceReduceKernelINS2_10policy_hubIfy6MAX_OPIfEE10Policy1000EN6thrust24THRUST_300001_SM_1000_NS10device_ptrIfEEyS6_fN4cuda3std3__410__identityEEEvT0_PT3_T1_NS0_13GridEvenShareISK_EET2_T4_E12temp_storage+28];
	setp.gt.f32 	%p178, %f309, %f310;
	selp.f32 	%f311, %f309, %f310, %p178;
	ld.shared.f32 	%f312, [_ZZN3cub18CUB_300001_SM_10006detail6reduce18DeviceReduceKernelINS2_10policy_hubIfy6MAX_OPIfEE10Policy1000EN6thrust24THRUST_300001_SM_1000_NS10device_ptrIfEEyS6_fN4cuda3std3__410__identityEEEvT0_PT3_T1_NS0_13GridEvenShareISK_EET2_T4_E12temp_storage+32];
	setp.gt.f32 	%p179, %f311, %f312;
	selp.f32 	%f313, %f311, %f312, %p179;
	ld.shared.f32 	%f314, [_ZZN3cub18CUB_300001_SM_10006detail6reduce18DeviceReduceKernelINS2_10policy_hubIfy6MAX_OPIfEE10Policy1000EN6thrust24THRUST_300001_SM_1000_NS10device_ptrIfEEyS6_fN4cuda3std3__410__identityEEEvT0_PT3_T1_NS0_13GridEvenShareISK_EET2_T4_E12temp_storage+36];
	setp.gt.f32 	%p180, %f313, %f314;
	selp.f32 	%f335, %f313, %f314, %p180;
	bra.uni 	$L__BB5_46;
$L__BB5_21:
	// begin inline asm
	mov.u32 %r121, %laneid;
	// end inline asm
	and.b32  	%r147, %r5, 992;
	add.s32 	%r148, %r147, 32;
	setp.gt.s32 	%p135, %r148, %r4;
	not.b32 	%r149, %r147;
	add.s32 	%r150, %r4, %r149;
	selp.b32 	%r145, %r150, 31, %p135;
	mov.b32 	%r123, %f324;
	mov.b32 	%r124, 1;
	mov.b32 	%r146, -1;
	// begin inline asm
	shfl.sync.down.b32 %r122, %r123, %r124, %r145, %r146;
	// end inline asm
	mov.b32 	%f246, %r122;
	setp.lt.s32 	%p136, %r121, %r145;
	setp.gt.f32 	%p137, %f324, %f246;
	selp.f32 	%f247, %f324, %f246, %p137;
	selp.f32 	%f248, %f247, %f324, %p136;
	mov.b32 	%r128, %f248;
	mov.b32 	%r129, 2;
	// begin inline asm
	shfl.sync.down.b32 %r127, %r128, %r129, %r145, %r146;
	// end inline asm
	mov.b32 	%f250, %r127;
	add.s32 	%r151, %r121, 2;
	setp.gt.s32 	%p138, %r151, %r145;
	setp.gt.f32 	%p139, %f248, %f250;
	selp.f32 	%f251, %f248, %f250, %p139;
	selp.f32 	%f252, %f248, %f251, %p138;
	mov.b32 	%r133, %f252;
	mov.b32 	%r134, 4;
	// begin inline asm
	shfl.sync.down.b32 %r132, %r133, %r134, %r145, %r146;
	// end inline asm
	mov.b32 	%f254, %r132;
	add.s32 	%r152, %r121, 4;
	setp.gt.s32 	%p140, %r152, %r145;
	setp.gt.f32 	%p141, %f252, %f254;
	selp.f32 	%f255, %f252, %f254, %p141;
	selp.f32 	%f256, %f252, %f255, %p140;
	mov.b32 	%r138, %f256;
	mov.b32 	%r139, 8;
	// begin inline asm
	shfl.sync.down.b32 %r137, %r138, %r139, %r145, %r146;
	// end inline asm
	mov.b32 	%f258, %r137;
	add.s32 	%r153, %r121, 8;
	setp.gt.s32 	%p142, %r153, %r145;
	setp.gt.f32 	%p143, %f256, %f258;
	selp.f32 	%f259, %f256, %f258, %p143;
	selp.f32 	%f260, %f256, %f259, %p142;
	mov.b32 	%r143, %f260;
	mov.b32 	%r144, 16;
	// begin inline asm
	shfl.sync.down.b32 %r142, %r143, %r144, %r145, %r146;
	// end inline asm
	mov.b32 	%f262, %r142;
	add.s32 	%r154, %r121, 16;
	setp.gt.s32 	%p144, %r154, %r145;
	setp.gt.f32 	%p145, %f260, %f262;
	selp.f32 	%f263, %f260, %f262, %p145;
	selp.f32 	%f335, %f260, %f263, %p144;
	setp.ne.s32 	%p146, %r121, 0;
	@%p146 bra 	$L__BB5_23;
	shr.u32 	%r155, %r5, 3;
	and.b32  	%r156, %r155, 124;
	mov.u32 	%r157, _ZZN3cub18CUB_300001_SM_10006detail6reduce18DeviceReduceKernelINS2_10policy_hubIfy6MAX_OPIfEE10Policy1000EN6thrust24THRUST_300001_SM_1000_NS10device_ptrIfEEyS6_fN4cuda3std3__410__identityEEEvT0_PT3_T1_NS0_13GridEvenShareISK_EET2_T4_E12temp_storage;
	add.s32 	%r158, %r157, %r156;
	st.shared.f32 	[%r158+8], %f335;
$L__BB5_23:
	bar.sync 	0;
	setp.ne.s32 	%p147, %r5, 0;
	@%p147 bra 	$L__BB5_46;
	setp.gt.s32 	%p148, %r4, 32;
	ld.shared.f32 	%f264, [_ZZN3cub18CUB_300001_SM_10006detail6reduce18DeviceReduceKernelINS2_10policy_hubIfy6MAX_OPIfEE10Policy1000EN6thrust24THRUST_300001_SM_1000_NS10device_ptrIfEEyS6_fN4cuda3std3__410__identityEEEvT0_PT3_T1_NS0_13GridEvenShareISK_EET2_T4_E12temp_storage+12];
	setp.gt.f32 	%p149, %f335, %f264;
	selp.f32 	%f265, %f335, %f264, %p149;
	selp.f32 	%f266, %f265, %f335, %p148;
	setp.gt.s32 	%p150, %r4, 64;
	ld.shared.f32 	%f267, [_ZZN3cub18CUB_300001_SM_10006detail6reduce18DeviceReduceKernelINS2_10policy_hubIfy6MAX_OPIfEE10Policy1000EN6thrust24THRUST_300001_SM_1000_NS10device_ptrIfEEyS6_fN4cuda3std3__410__identityEEEvT0_PT3_T1_NS0_13GridEvenShareISK_EET2_T4_E12temp_storage+16];
	setp.gt.f32 	%p151, %f266, %f267;
	selp.f32 	%f268, %f266, %f267, %p151;
	selp.f32 	%f269, %f268, %f266, %p150;
	setp.gt.s32 	%p152, %r4, 96;
	ld.shared.f32 	%f270, [_ZZN3cub18CUB_300001_SM_10006detail6reduce18DeviceReduceKernelINS2_10policy_hubIfy6MAX_OPIfEE10Policy1000EN6thrust24THRUST_300001_SM_1000_NS10device_ptrIfEEyS6_fN4cuda3std3__410__identityEEEvT0_PT3_T1_NS0_13GridEvenShareISK_EET2_T4_E12temp_storage+20];
	setp.gt.f32 	%p153, %f269, %f270;
	selp.f32 	%f271, %f269, %f270, %p153;
	selp.f32 	%f272, %f271, %f269, %p152;
	setp.gt.s32 	%p154, %r4, 128;
	ld.shared.f32 	%f273, [_ZZN3cub18CUB_300001_SM_10006detail6reduce18DeviceReduceKernelINS2_10policy_hubIfy6MAX_OPIfEE10Policy1000EN6thrust24THRUST_300001_SM_1000_NS10device_ptrIfEEyS6_fN4cuda3std3__410__identityEEEvT0_PT3_T1_NS0_13GridEvenShareISK_EET2_T4_E12temp_storage+24];
	setp.gt.f32 	%p155, %f272, %f273;
	selp.f32 	%f274, %f272, %f273, %p155;
	selp.f32 	%f275, %f274, %f272, %p154;
	setp.gt.s32 	%p156, %r4, 160;
	ld.shared.f32 	%f276, [_ZZN3cub18CUB_300001_SM_10006detail6reduce18DeviceReduceKernelINS2_10policy_hubIfy6MAX_OPIfEE10Policy1000EN6thrust24THRUST_300001_SM_1000_NS10device_ptrIfEEyS6_fN4cuda3std3__410__identityEEEvT0_PT3_T1_NS0_13GridEvenShareISK_EET2_T4_E12temp_storage+28];
	setp.gt.f32 	%p157, %f275, %f276;
	selp.f32 	%f277, %f275, %f276, %p157;
	selp.f32 	%f278, %f277, %f275, %p156;
	setp.gt.s32 	%p158, %r4, 192;
	ld.shared.f32 	%f279, [_ZZN3cub18CUB_300001_SM_10006detail6reduce18DeviceReduceKernelINS2_10policy_hubIfy6MAX_OPIfEE10Policy1000EN6thrust24THRUST_300001_SM_1000_NS10device_ptrIfEEyS6_fN4cuda3std3__410__identityEEEvT0_PT3_T1_NS0_13GridEvenShareISK_EET2_T4_E12temp_storage+32];
	setp.gt.f32 	%p159, %f278, %f279;
	selp.f32 	%f280, %f278, %f279, %p159;
	selp.f32 	%f281, %f280, %f278, %p158;
	setp.gt.s32 	%p160, %r4, 224;
	ld.shared.f32 	%f282, [_ZZN3cub18CUB_300001_SM_10006detail6reduce18DeviceReduceKernelINS2_10policy_hubIfy6MAX_OPIfEE10Policy1000EN6thrust24THRUST_300001_SM_1000_NS10device_ptrIfEEyS6_fN4cuda3std3__410__identityEEEvT0_PT3_T1_NS0_13GridEvenShareISK_EET2_T4_E12temp_storage+36];
	setp.gt.f32 	%p161, %f281, %f282;
	selp.f32 	%f283, %f281, %f282, %p161;
	selp.f32 	%f335, %f283, %f281, %p160;
	bra.uni 	$L__BB5_46;
$L__BB5_25:
	cvt.u32.u64 	%r52, %rd4;
	mov.u32 	%r27, %tid.x;
	add.s32 	%r53, %r27, %r52;
	mul.wide.u32 	%rd26, %r53, 4;
	add.s64 	%rd27, %rd2, %rd26;
	ld.global.f32 	%f39, [%rd27];
	ld.global.f32 	%f40, [%rd27+1024];
	ld.global.f32 	%f41, [%rd27+2048];
	ld.global.f32 	%f42, [%rd27+3072];
	ld.global.f32 	%f43, [%rd27+4096];
	ld.global.f32 	%f44, [%rd27+5120];
	ld.global.f32 	%f45, [%rd27+6144];
	ld.global.f32 	%f46, [%rd27+7168];
	ld.global.f32 	%f47, [%rd27+8192];
	ld.global.f32 	%f48, [%rd27+9216];
	ld.global.f32 	%f49, [%rd27+10240];
	ld.global.f32 	%f50, [%rd27+11264];
	ld.global.f32 	%f51, [%rd27+12288];
	ld.global.f32 	%f52, [%rd27+13312];
	ld.global.f32 	%f53, [%rd27+14336];
	ld.global.f32 	%f54, [%rd27+15360];
	setp.gt.f32 	%p2, %f39, %f40;
	selp.f32 	%f55, %f39, %f40, %p2;
	setp.gt.f32 	%p3, %f55, %f41;
	selp.f32 	%f56, %f55, %f41, %p3;
	setp.gt.f32 	%p4, %f56, %f42;
	selp.f32 	%f57, %f56, %f42, %p4;
	setp.gt.f32 	%p5, %f57, %f43;
	selp.f32 	%f58, %f57, %f43, %p5;
	setp.gt.f32 	%p6, %f58, %f44;
	selp.f32 	%f59, %f58, %f44, %p6;
	setp.gt.f32 	%p7, %f59, %f45;
	selp.f32 	%f60, %f59, %f45, %p7;
	setp.gt.f32 	%p8, %f60, %f46;
	selp.f32 	%f61, %f60, %f46, %p8;
	setp.gt.f32 	%p9, %f61, %f47;
	selp.f32 	%f62, %f61, %f47, %p9;
	setp.gt.f32 	%p10, %f62, %f48;
	selp.f32 	%f63, %f62, %f48, %p10;
	setp.gt.f32 	%p11, %f63, %f49;
	selp.f32 	%f64, %f63, %f49, %p11;
	setp.gt.f32 	%p12, %f64, %f50;
	selp.f32 	%f65, %f64, %f50, %p12;
	setp.gt.f32 	%p13, %f65, %f51;
	selp.f32 	%f66, %f65, %f51, %p13;
	setp.gt.f32 	%p14, %f66, %f52;
	selp.f32 	%f67, %f66, %f52, %p14;
	setp.gt.f32 	%p15, %f67, %f53;
	selp.f32 	%f68, %f67, %f53, %p15;
	setp.gt.f32 	%p16, %f68, %f54;
	selp.f32 	%f334, %f68, %f54, %p16;
	setp.lt.u64 	%p17, %rd5, %rd3;
	@%p17 bra 	$L__BB5_42;
	cvt.u32.u64 	%r55, %rd3;
	cvt.u64.u32 	%rd28, %r27;
	add.s64 	%rd74, %rd4, %rd3;
	cvt.u32.u64 	%r28, %rd1;
	not.b32 	%r57, %r27;
	add.s32 	%r58, %r57, %r28;
	sub.s32 	%r59, %r58, %r55;
	sub.s32 	%r198, %r59, %r52;
	add.s64 	%rd29, %rd74, %rd28;
	shl.b64 	%rd30, %rd29, 2;
	add.s64 	%rd31, %rd30, %rd2;
	add.s64 	%rd73, %rd31, 8192;
	mov.b32 	%r199, 0;
	shl.b32 	%r60, %r1, 12;
	mov.u64 	%rd75, %rd4;
$L__BB5_27:
	cvt.s64.s32 	%rd15, %r60;
	add.s64 	%rd75, %rd75, %rd15;
	add.s64 	%rd32, %rd1, -4096;
	setp.gt.u64 	%p18, %rd75, %rd32;
	@%p18 bra 	$L__BB5_29;
	shl.b32 	%r61, %r1, 12;
	cvt.s64.s32 	%rd33, %r61;
	cvt.u64.u32 	%rd34, %r27;
	add.s64 	%rd35, %rd75, %rd34;
	shl.b64 	%rd36, %rd35, 2;
	add.s64 	%rd37, %rd2, %rd36;
	ld.global.f32 	%f69, [%rd37];
	ld.global.f32 	%f70, [%rd37+1024];
	ld.global.f32 	%f71, [%rd37+2048];
	ld.global.f32 	%f72, [%rd37+3072];
	ld.global.f32 	%f73, [%rd37+4096];
	ld.global.f32 	%f74, [%rd37+5120];
	ld.global.f32 	%f75, [%rd37+6144];
	ld.global.f32 	%f76, [%rd37+7168];
	ld.global.f32 	%f77, [%rd37+8192];
	ld.global.f32 	%f78, [%rd37+9216];
	ld.global.f32 	%f79, [%rd37+10240];
	ld.global.f32 	%f80, [%rd37+11264];
	ld.global.f32 	%f81, [%rd37+12288];
	ld.global.f32 	%f82, [%rd37+13312];
	ld.global.f32 	%f83, [%rd37+14336];
	ld.global.f32 	%f84, [%rd37+15360];
	setp.gt.f32 	%p19, %f334, %f69;
	selp.f32 	%f85, %f334, %f69, %p19;
	setp.gt.f32 	%p20, %f85, %f70;
	selp.f32 	%f86, %f85, %f70, %p20;
	setp.gt.f32 	%p21, %f86, %f71;
	selp.f32 	%f87, %f86, %f71, %p21;
	setp.gt.f32 	%p22, %f87, %f72;
	selp.f32 	%f88, %f87, %f72, %p22;
	setp.gt.f32 	%p23, %f88, %f73;
	selp.f32 	%f89, %f88, %f73, %p23;
	setp.gt.f32 	%p24, %f89, %f74;
	selp.f32 	%f90, %f89, %f74, %p24;
	setp.gt.f32 	%p25, %f90, %f75;
	selp.f32 	%f91, %f90, %f75, %p25;
	setp.gt.f32 	%p26, %f91, %f76;
	selp.f32 	%f92, %f91, %f76, %p26;
	setp.gt.f32 	%p27, %f92, %f77;
	selp.f32 	%f93, %f92, %f77, %p27;
	setp.gt.f32 	%p28, %f93, %f78;
	selp.f32 	%f94, %f93, %f78, %p28;
	setp.gt.f32 	%p29, %f94, %f79;
	selp.f32 	%f95, %f94, %f79, %p29;
	setp.gt.f32 	%p30, %f95, %f80;
	selp.f32 	%f96, %f95, %f80, %p30;
	setp.gt.f32 	%p31, %f96, %f81;
	selp.f32 	%f97, %f96, %f81, %p31;
	setp.gt.f32 	%p32, %f97, %f82;
	selp.f32 	%f98, %f97, %f82, %p32;
	setp.gt.f32 	%p33, %f98, %f83;
	selp.f32 	%f99, %f98, %f83, %p33;
	setp.gt.f32 	%p34, %f99, %f84;
	selp.f32 	%f334, %f99, %f84, %p34;
	sub.s64 	%rd38, %rd1, %rd75;
	setp.lt.u64 	%p35, %rd38, %rd33;
	add.s32 	%r199, %r199, 1;
	add.s64 	%rd74, %rd74, %rd33;
	sub.s32 	%r198, %r198, %r61;
	mul.wide.s32 	%rd39, %r61, 4;
	add.s64 	%rd73, %rd73, %rd39;
	@%p35 bra 	$L__BB5_42;
	bra.uni 	$L__BB5_27;
$L__BB5_29:
	setp.le.u64 	%p36, %rd1, %rd75;
	cvt.u32.u64 	%r62, %rd75;
	cvt.u32.u64 	%r63, %rd1;
	sub.s32 	%r64, %r63, %r62;
	setp.ge.s32 	%p37, %r27, %r64;
	or.pred  	%p38, %p36, %p37;
	@%p38 bra 	$L__BB5_42;
	cvt.u32.u64 	%r66, %rd15;
	cvt.u32.u64 	%r67, %rd4;
	not.b32 	%r68, %r27;
	add.s32 	%r69, %r68, %r28;
	add.s32 	%r70, %r66, %r67;
	sub.s32 	%r71, %r69, %r70;
	mul.lo.s32 	%r72, %r1, %r199;
	shl.b32 	%r73, %r72, 12;
	sub.s32 	%r74, %r71, %r73;
	shr.u32 	%r75, %r74, 8;
	add.s32 	%r34, %r75, 1;
	and.b32  	%r35, %r34, 15;
	setp.lt.u32 	%p39, %r74, 3840;
	mov.u32 	%r202, %r27;
	@%p39 bra 	$L__BB5_33;
	shr.u32 	%r76, %r198, 8;
	add.s32 	%r77, %r76, 1;
	and.b32  	%r78, %r77, 33554416;
	neg.s32 	%r200, %r78;
	mov.u32 	%r202, %r27;
$L__BB5_32:
	.pragma "nounroll";
	ld.global.f32 	%f101, [%rd73+-8192];
	setp.gt.f32 	%p40, %f334, %f101;
	selp.f32 	%f102, %f334, %f101, %p40;
	ld.global.f32 	%f103, [%rd73+-7168];
	setp.gt.f32 	%p41, %f102, %f103;
	selp.f32 	%f104, %f102, %f103, %p41;
	ld.global.f32 	%f105, [%rd73+-6144];
	setp.gt.f32 	%p42, %f104, %f105;
	selp.f32 	%f106, %f104, %f105, %p42;
	ld.global.f32 	%f107, [%rd73+-5120];
	setp.gt.f32 	%p43, %f106, %f107;
	selp.f32 	%f108, %f106, %f107, %p43;
	ld.global.f32 	%f109, [%rd73+-4096];
	setp.gt.f32 	%p44, %f108, %f109;
	selp.f32 	%f110, %f108, %f109, %p44;
	ld.global.f32 	%f111, [%rd73+-3072];
	setp.gt.f32 	%p45, %f110, %f111;
	selp.f32 	%f112, %f110, %f111, %p45;
	ld.global.f32 	%f113, [%rd73+-2048];
	setp.gt.f32 	%p46, %f112, %f113;
	selp.f32 	%f114, %f112, %f113, %p46;
	ld.global.f32 	%f115, [%rd73+-1024];
	setp.gt.f32 	%p47, %f114, %f115;
	selp.f32 	%f116, %f114, %f115, %p47;
	ld.global.f32 	%f117, [%rd73];
	setp.gt.f32 	%p48, %f116, %f117;
	selp.f32 	%f118, %f116, %f117, %p48;
	ld.global.f32 	%f119, [%rd73+1024];
	setp.gt.f32 	%p49, %f118, %f119;
	selp.f32 	%f120, %f118, %f119, %p49;
	ld.global.f32 	%f121, [%rd73+2048];
	setp.gt.f32 	%p50, %f120, %f121;
	selp.f32 	%f122, %f120, %f121, %p50;
	ld.global.f32 	%f123, [%rd73+3072];
	setp.gt.f32 	%p51, %f122, %f123;
	selp.f32 	%f124, %f122, %f123, %p51;
	ld.global.f32 	%f125, [%rd73+4096];
	setp.gt.f32 	%p52, %f124, %f125;
	selp.f32 	%f126, %f124, %f125, %p52;
	ld.global.f32 	%f127, [%rd73+5120];
	setp.gt.f32 	%p53, %f126, %f127;
	selp.f32 	%f128, %f126, %f127, %p53;
	ld.global.f32 	%f129, [%rd73+6144];
	setp.gt.f32 	%p54, %f128, %f129;
	selp.f32 	%f130, %f128, %f129, %p54;
	ld.global.f32 	%f131, [%rd73+7168];
	setp.gt.f32 	%p55, %f130, %f131;
	selp.f32 	%f334, %f130, %f131, %p55;
	add.s32 	%r202, %r202, 4096;
	add.s32 	%r200, %r200, 16;
	add.s64 	%rd73, %rd73, 16384;
	setp.ne.s32 	%p56, %r200, 0;
	@%p56 bra 	$L__BB5_32;
$L__BB5_33:
	setp.eq.s32 	%p57, %r35, 0;
	@%p57 bra 	$L__BB5_42;
	and.b32  	%r42, %r34, 7;
	setp.lt.u32 	%p58, %r35, 8;
	@%p58 bra 	$L__BB5_36;
	cvt.u64.u32 	%rd40, %r202;
	add.s64 	%rd41, %rd75, %rd40;
	shl.b64 	%rd42, %rd41, 2;
	add.s64 	%rd43, %rd2, %rd42;
	ld.global.f32 	%f133, [%rd43];
	setp.gt.f32 	%p59, %f334, %f133;
	selp.f32 	%f134, %f334, %f133, %p59;
	ld.global.f32 	%f135, [%rd43+1024];
	setp.gt.f32 	%p60, %f134, %f135;
	selp.f32 	%f136, %f134, %f135, %p60;
	ld.global.f32 	%f137, [%rd43+2048];
	setp.gt.f32 	%p61, %f136, %f137;
	selp.f32 	%f138, %f136, %f137, %p61;
	ld.global.f32 	%f139, [%rd43+3072];
	setp.gt.f32 	%p62, %f138, %f139;
	selp.f32 	%f140, %f138, %f139, %p62;
	ld.global.f32 	%f141, [%rd43+4096];
	setp.gt.f32 	%p63, %f140, %f141;
	selp.f32 	%f142, %f140, %f141, %p63;
	ld.global.f32 	%f143, [%rd43+5120];
	setp.gt.f32 	%p64, %f142, %f143;
	selp.f32 	%f144, %f142, %f143, %p64;
	ld.global.f32 	%f145, [%rd43+6144];
	setp.gt.f32 	%p65, %f144, %f145;
	selp.f32 	%f146, %f144, %f145, %p65;
	ld.global.f32 	%f147, [%rd43+7168];
	setp.gt.f32 	%p66, %f146, %f147;
	selp.f32 	%f334, %f146, %f147, %p66;
	add.s32 	%r202, %r202, 2048;
$L__BB5_36:
	setp.eq.s32 	%p67, %r42, 0;
	@%p67 bra 	$L__BB5_42;
	setp.lt.u32 	%p68, %r42, 4;
	@%p68 bra 	$L__BB5_39;
	cvt.u64.u32 	%rd44, %r202;
	add.s64 	%rd45, %rd75, %rd44;
	shl.b64 	%rd46, %rd45, 2;
	add.s64 	%rd47, %rd2, %rd46;
	ld.global.f32 	%f149, [%rd47];
	setp.gt.f32 	%p69, %f334, %f149;
	selp.f32 	%f150, %f334, %f149, %p69;
	ld.global.f32 	%f151, [%rd47+1024];
	setp.gt.f32 	%p70, %f150, %f151;
	selp.f32 	%f152, %f150, %f151, %p70;
	ld.global.f32 	%f153, [%rd47+2048];
	setp.gt.f32 	%p71, %f152, %f153;
	selp.f32 	%f154, %f152, %f153, %p71;
	ld.global.f32 	%f155, [%rd47+3072];
	setp.gt.f32 	%p72, %f154, %f155;
	selp.f32 	%f334, %f154, %f155, %p72;
	add.s32 	%r202, %r202, 1024;
$L__BB5_39:
	and.b32  	%r79, %r34, 3;
	setp.eq.s32 	%p73, %r79, 0;
	@%p73 bra 	$L__BB5_42;
	cvt.u64.u32 	%rd48, %r202;
	add.s64 	%rd49, %rd48, %rd74;
	shl.b64 	%rd50, %rd49, 2;
	add.s64 	%rd77, %rd2, %rd50;
	cvt.u16.u32 	%rs1, %r198;
	shr.u16 	%rs2, %rs1, 8;
	add.s16 	%rs3, %rs2, 1;
	cvt.u32.u16 	%r80, %rs3;
	and.b32  	%r81, %r80, 3;
	neg.s32 	%r205, %r81;
$L__BB5_41:
	.pragma "nounroll";
	ld.global.f32 	%f156, [%rd77];
	setp.gt.f32 	%p74, %f334, %f156;
	selp.f32 	%f334, %f334, %f156, %p74;
	add.s64 	%rd77, %rd77, 1024;
	add.s32 	%r205, %r205, 1;
	setp.ne.s32 	%p75, %r205, 0;
	@%p75 bra 	$L__BB5_41;
$L__BB5_42:
	// begin inline asm
	mov.u32 %r82, %laneid;
	// end inline asm
	mov.b32 	%r84, %f334;
	mov.b32 	%r85, 1;
	mov.b32 	%r106, 31;
	mov.b32 	%r107, -1;
	// begin inline asm
	shfl.sync.down.b32 %r83, %r84, %r85, %r106, %r107;
	// end inline asm
	mov.b32 	%f157, %r83;
	setp.gt.s32 	%p76, %r82, 30;
	setp.gt.f32 	%p77, %f334, %f157;
	selp.f32 	%f158, %f334, %f157, %p77;
	selp.f32 	%f159, %f334, %f158, %p76;
	mov.b32 	%r89, %f159;
	mov.b32 	%r90, 2;
	// begin inline asm
	shfl.sync.down.b32 %r88, %r89, %r90, %r106, %r107;
	// end inline asm
	mov.b32 	%f161, %r88;
	setp.gt.s32 	%p78, %r82, 29;
	setp.gt.f32 	%p79, %f159, %f161;
	selp.f32 	%f162, %f159, %f161, %p79;
	selp.f32 	%f163, %f159, %f162, %p78;
	mov.b32 	%r94, %f163;
	mov.b32 	%r95, 4;
	// begin inline asm
	shfl.sync.down.b32 %r93, %r94, %r95, %r106, %r107;
	// end inline asm
	mov.b32 	%f165, %r93;
	setp.gt.s32 	%p80, %r82, 27;
	setp.gt.f32 	%p81, %f163, %f165;
	selp.f32 	%f166, %f163, %f165, %p81;
	selp.f32 	%f167, %f163, %f166, %p80;
	mov.b32 	%r99, %f167;
	mov.b32 	%r100, 8;
	// begin inline asm
	shfl.sync.down.b32 %r98, %r99, %r100, %r106, %r107;
	// end inline asm
	mov.b32 	%f169, %r98;
	setp.gt.s32 	%p82, %r82, 23;
	setp.gt.f32 	%p83, %f167, %f169;
	selp.f32 	%f170, %f167, %f169, %p83;
	selp.f32 	%f171, %f167, %f170, %p82;
	mov.b32 	%r104, %f171;
	mov.b32 	%r105, 16;
	// begin inline asm
	shfl.sync.down.b32 %r103, %r104, %r105, %r106, %r107;
	// end inline asm
	mov.b32 	%f173, %r103;
	setp.gt.s32 	%p84, %r82, 15;
	setp.gt.f32 	%p85, %f171, %f173;
	selp.f32 	%f174, %f171, %f173, %p85;
	selp.f32 	%f335, %f171, %f174, %p84;
	setp.ne.s32 	%p86, %r82, 0;
	@%p86 bra 	$L__BB5_44;
	shr.u32 	%r108, %r27, 3;
	and.b32  	%r109, %r108, 124;
	mov.u32 	%r110, _ZZN3cub18CUB_300001_SM_10006detail6reduce18DeviceReduceKernelINS2_10policy_hubIfy6MAX_OPIfEE10Policy1000EN6thrust24THRUST_300001_SM_1000_NS10device_ptrIfEEyS6_fN4cuda3std3__410__identityEEEvT0_PT3_T1_NS0_13GridEvenShareISK_EET2_T4_E12temp_storage;
	add.s32 	%r111, %r110, %r109;
	st.shared.f32 	[%r111+8], %f335;
$L__BB5_44:
	bar.sync 	0;
	setp.ne.s32 	%p87, %r27, 0;
	@%p87 bra 	$L__BB5_46;
	ld.shared.f32 	%f175, [_ZZN3cub18CUB_300001_SM_10006detail6reduce18DeviceReduceKernelINS2_10policy_hubIfy6MAX_OPIfEE10Policy1000EN6thrust24THRUST_300001_SM_1000_NS10device_ptrIfEEyS6_fN4cuda3std3__410__identityEEEvT0_PT3_T1_NS0_13GridEvenShareISK_EET2_T4_E12temp_storage+12];
	setp.gt.f32 	%p88, %f335, %f175;
	selp.f32 	%f176, %f335, %f175, %p88;
	ld.shared.f32 	%f177, [_ZZN3cub18CUB_300001_SM_10006detail6reduce18DeviceReduceKernelINS2_10policy_hubIfy6MAX_OPIfEE10Policy1000EN6thrust24THRUST_300001_SM_1000_NS10device_ptrIfEEyS6_fN4cuda3std3__410__identityEEEvT0_PT3_T1_NS0_13GridEvenShareISK_EET2_T4_E12temp_storage+16];
	setp.gt.f32 	%p89, %f176, %f177;
	selp.f32 	%f178, %f176, %f177, %p89;
	ld.shared.f32 	%f179, [_ZZN3cub18CUB_300001_SM_10006detail6reduce18DeviceReduceKernelINS2_10policy_hubIfy6MAX_OPIfEE10Policy1000EN6thrust24THRUST_300001_SM_1000_NS10device_ptrIfEEyS6_fN4cuda3std3__410__identityEEEvT0_PT3_T1_NS0_13GridEvenShareISK_EET2_T4_E12temp_storage+20];
	setp.gt.f32 	%p90, %f178, %f179;
	selp.f32 	%f180, %f178, %f179, %p90;
	ld.shared.f32 	%f181, [_ZZN3cub18CUB_300001_SM_10006detail6reduce18DeviceReduceKernelINS2_10policy_hubIfy6MAX_OPIfEE10Policy1000EN6thrust24THRUST_300001_SM_1000_NS10device_ptrIfEEyS6_fN4cuda3std3__410__identityEEEvT0_PT3_T1_NS0_13GridEvenShareISK_EET2_T4_E12temp_storage+24];
	setp.gt.f32 	%p91, %f180, %f181;
	selp.f32 	%f182, %f180, %f181, %p91;
	ld.shared.f32 	%f183, [_ZZN3cub18CUB_300001_SM_10006detail6reduce18DeviceReduceKernelINS2_10policy_hubIfy6MAX_OPIfEE10Policy1000EN6thrust24THRUST_300001_SM_1000_NS10device_ptrIfEEyS6_fN4cuda3std3__410__identityEEEvT0_PT3_T1_NS0_13GridEvenShareISK_EET2_T4_E12temp_storage+28];
	setp.gt.f32 	%p92, %f182, %f183;
	selp.f32 	%f184, %f182, %f183, %p92;
	ld.shared.f32 	%f185, [_ZZN3cub18CUB_300001_SM_10006detail6reduce18DeviceReduceKernelINS2_10policy_hubIfy6MAX_OPIfEE10Policy1000EN6thrust24THRUST_300001_SM_1000_NS10device_ptrIfEEyS6_fN4cuda3std3__410__identityEEEvT0_PT3_T1_NS0_13GridEvenShareISK_EET2_T4_E12temp_storage+32];
	setp.gt.f32 	%p93, %f184, %f185;
	selp.f32 	%f186, %f184, %f185, %p93;
	ld.shared.f32 	%f187, [_ZZN3cub18CUB_300001_SM_10006detail6reduce18DeviceReduceKernelINS2_10policy_hubIfy6MAX_OPIfEE10Policy1000EN6thrust24THRUST_300001_SM_1000_NS10device_ptrIfEEyS6_fN4cuda3std3__410__identityEEEvT0_PT3_T1_NS0_13GridEvenShareISK_EET2_T4_E12temp_storage+36];
	setp.gt.f32 	%p94, %f186, %f187;
	selp.f32 	%f335, %f186, %f187, %p94;
$L__BB5_46:
	mov.u32 	%r189, %tid.x;
	setp.ne.s32 	%p181, %r189, 0;
	@%p181 bra 	$L__BB5_48;
	ld.param.u64 	%rd71, [_ZN3cub18CUB_300001_SM_10006detail6reduce18DeviceReduceKernelINS2_10policy_hubIfy6MAX_OPIfEE10Policy1000EN6thrust24THRUST_300001_SM_1000_NS10device_ptrIfEEyS6_fN4cuda3std3__410__identityEEEvT0_PT3_T1_NS0_13GridEvenShareISK_EET2_T4__param_1];
	cvta.to.global.u64 	%rd68, %rd71;
	mul.wide.u32 	%rd69, %r2, 4;
	add.s64 	%rd70, %rd68, %rd69;
	st.global.f32 	[%rd70], %f335;
$L__BB5_48:
	ret;

}
	// .globl	_ZN3cub18CUB_300001_SM_10006detail6reduce28DeviceReduceSingleTileKernelINS2_10policy_hubIfy6MAX_OPIfEE10Policy1000EPfS9_iS6_ffN4cuda3std3__410__identityEEEvT0_T1_T2_T3_T4_T6_
.visible .entry _ZN3cub18CUB_300001_SM_10006detail6reduce28DeviceReduceSingleTileKernelINS2_10policy_hubIfy6MAX_OPIfEE10Policy1000EPfS9_iS6_ffN4cuda3std3__410__identityEEEvT0_T1_T2_T3_T4_T6_(
	.param .u64 .ptr .align 1 _ZN3cub18CUB_300001_SM_10006detail6reduce28DeviceReduceSingleTileKernelINS2_10policy_hubIfy6MAX_OPIfEE10Policy1000EPfS9_iS6_ffN4cuda3std3__410__identityEEEvT0_T1_T2_T3_T4_T6__param_0,
	.param .u64 .ptr .align 1 _ZN3cub18CUB_300001_SM_10006detail6reduce28DeviceReduceSingleTileKernelINS2_10policy_hubIfy6MAX_OPIfEE10Policy1000EPfS9_iS6_ffN4cuda3std3__410__identityEEEvT0_T1_T2_T3_T4_T6__param_1,
	.param .u32 _ZN3cub18CUB_300001_SM_10006detail6reduce28DeviceReduceSingleTileKernelINS2_10policy_hubIfy6MAX_OPIfEE10Policy1000EPfS9_iS6_ffN4cuda3std3__410__identityEEEvT0_T1_T2_T3_T4_T6__param_2,
	.param .align 1 .b8 _ZN3cub18CUB_300001_SM_10006detail6reduce28DeviceReduceSingleTileKernelINS2_10policy_hubIfy6MAX_OPIfEE10Policy1000EPfS9_iS6_ffN4cuda3std3__410__identityEEEvT0_T1_T2_T3_T4_T6__param_3[1],
	.param .f32 _ZN3cub18CUB_300001_SM_10006detail6reduce28DeviceReduceSingleTileKernelINS2_10policy_hubIfy6MAX_OPIfEE10Policy1000EPfS9_iS6_ffN4cuda3std3__410__identityEEEvT0_T1_T2_T3_T4_T6__param_4,
	.param .align 1 .b8 _ZN3cub18CUB_300001_SM_10006detail6reduce28DeviceReduceSingleTileKernelINS2_10policy_hubIfy6MAX_OPIfEE10Policy1000EPfS9_iS6_ffN4cuda3std3__410__identityEEEvT0_T1_T2_T3_T4_T6__param_5[1]
)
.maxntid 256
.minnctapersm 1
{
	.reg .pred 	%p<252>;
	.reg .b32 	%r<407>;
	.reg .b32 	%f<443>;
	.reg .b64 	%rd<125>;
	// demoted variable
	.shared .align 4 .b8 _ZZN3cub18CUB_300001_SM_10006detail6reduce28DeviceReduceSingleTileKernelINS2_10policy_hubIfy6MAX_OPIfEE10Policy1000EPfS9_iS6_ffN4cuda3std3__410__identityEEEvT0_T1_T2_T3_T4_T6_E12temp_storage[44];
	ld.param.u64 	%rd16, [_ZN3cub18CUB_300001_SM_10006detail6reduce28DeviceReduceSingleTileKernelINS2_10policy_hubIfy6MAX_OPIfEE10Policy1000EPfS9_iS6_ffN4cuda3std3__410__identityEEEvT0_T1_T2_T3_T4_T6__param_0];
	ld.param.u64 	%rd17, [_ZN3cub18CUB_300001_SM_10006detail6reduce28DeviceReduceSingleTileKernelINS2_10policy_hubIfy6MAX_OPIfEE10Policy1000EPfS9_iS6_ffN4cuda3std3__410__identityEEEvT0_T1_T2_T3_T4_T6__param_1];
	ld.param.u32 	%r67, [_ZN3cub18CUB_300001_SM_10006detail6reduce28DeviceReduceSingleTileKernelINS2_10policy_hubIfy6MAX_OPIfEE10Policy1000EPfS9_iS6_ffN4cuda3std3__410__identityEEEvT0_T1_T2_T3_T4_T6__param_2];
	ld.param.f32 	%f54, [_ZN3cub18CUB_300001_SM_10006detail6reduce28DeviceReduceSingleTileKernelINS2_10policy_hubIfy6MAX_OPIfEE10Policy1000EPfS9_iS6_ffN4cuda3std3__410__identityEEEvT0_T1_T2_T3_T4_T6__param_4];
	cvta.to.global.u64 	%rd1, %rd17;
	setp.ne.s32 	%p1, %r67, 0;
	@%p1 bra 	$L__BB6_3;
	mov.u32 	%r380, %tid.x;
	setp.ne.s32 	%p251, %r380, 0;
	@%p251 bra 	$L__BB6_74;
	st.global.f32 	[%rd1], %f54;
	bra.uni 	$L__BB6_74;
$L__BB6_3:
	and.b64  	%rd18, %rd16, 15;
	setp.ne.s64 	%p2, %rd18, 0;
	@%p2 bra 	$L__BB6_38;
	setp.gt.s32 	%p126, %r67, 4095;
	@%p126 bra 	$L__BB6_22;
	mov.u32 	%r1, %tid.x;
	setp.ge.s32 	%p191, %r1, %r67;
	mov.f32 	%f421, 0f00000000;
	mov.u32 	%r384, %r1;
	@%p191 bra 	$L__BB6_7;
	mul.wide.u32 	%rd113, %r1, 4;
	add.s64 	%rd112, %rd16, %rd113;
	// begin inline asm
	ld.global.nc.u32 %r300, [%rd112];
	// end inline asm
	mov.b32 	%f421, %r300;
	add.s32 	%r384, %r1, 256;
$L__BB6_7:
	setp.ge.s32 	%p192, %r384, %r67;
	@%p192 bra 	$L__BB6_13;
	not.b32 	%r301, %r384;
	add.s32 	%r4, %r67, %r301;
	and.b32  	%r302, %r4, 768;
	setp.eq.s32 	%p193, %r302, 768;
	@%p193 bra 	$L__BB6_11;
	mul.wide.u32 	%rd114, %r384, 4;
	add.s64 	%rd121, %rd16, %rd114;
	shr.u32 	%r303, %r4, 8;
	add.s32 	%r304, %r303, 1;
	and.b32  	%r305, %r304, 3;
	neg.s32 	%r382, %r305;
$L__BB6_10:
	.pragma "nounroll";
	// begin inline asm
	ld.global.nc.u32 %r306, [%rd121];
	// end inline asm
	mov.b32 	%f338, %r306;
	setp.gt.f32 	%p194, %f421, %f338;
	selp.f32 	%f421, %f421, %f338, %p194;
	add.s32 	%r384, %r384, 256;
	add.s64 	%rd121, %rd121, 1024;
	add.s32 	%r382, %r382, 1;
	setp.ne.s32 	%p195, %r382, 0;
	@%p195 bra 	$L__BB6_10;
$L__BB6_11:
	setp.lt.u32 	%p196, %r4, 768;
	@%p196 bra 	$L__BB6_13;
$L__BB6_12:
	mul.wide.s32 	%rd120, %r384, 4;
	add.s64 	%rd116, %rd16, %rd120;
	// begin inline asm
	ld.global.nc.u32 %r307, [%rd116];
	// end inline asm
	mov.b32 	%f339, %r307;
	setp.gt.f32 	%p197, %f421, %f339;
	selp.f32 	%f340, %f421, %f339, %p197;
	add.s64 	%rd117, %rd116, 1024;
	// begin inline asm
	ld.global.nc.u32 %r308, [%rd117];
	// end inline asm
	mov.b32 	%f341, %r308;
	setp.gt.f32 	%p198, %f340, %f341;
	selp.f32 	%f342, %f340, %f341, %p198;
	add.s64 	%rd118, %rd116, 2048;
	// begin inline asm
	ld.global.nc.u32 %r309, [%rd118];
	// end inline asm
	mov.b32 	%f343, %r309;
	setp.gt.f32 	%p199, %f342, %f343;
	selp.f32 	%f344, %f342, %f343, %p199;
	add.s64 	%rd119, %rd116, 3072;
	// begin inline asm
	ld.global.nc.u32 %r310, [%rd119];
	// end inline asm
	mov.b32 	%f345, %r310;
	setp.gt.f32 	%p200, %f344, %f345;
	selp.f32 	%f421, %f344, %f345, %p200;
	add.s32 	%r384, %r384, 1024;
	setp.lt.s32 	%p201, %r384, %r67;
	@%p201 bra 	$L__BB6_12;
$L__BB6_13:
	setp.lt.s32 	%p202, %r67, 256;
	@%p202 bra 	$L__BB6_18;
	// begin inline asm
	mov.u32 %r349, %laneid;
	// end inline asm
	mov.b32 	%r351, %f421;
	mov.b32 	%r352, 1;
	mov.b32 	%r373, 31;
	mov.b32 	%r374, -1;
	// begin inline asm
	shfl.sync.down.b32 %r350, %r351, %r352, %r373, %r374;
	// end inline asm
	mov.b32 	%f384, %r350;
	setp.gt.s32 	%p230, %r349, 30;
	setp.gt.f32 	%p231, %f421, %f384;
	selp.f32 	%f385, %f421, %f384, %p231;
	selp.f32 	%f386, %f421, %f385, %p230;
	mov.b32 	%r356, %f386;
	mov.b32 	%r357, 2;
	// begin inline asm
	shfl.sync.down.b32 %r355, %r356, %r357, %r373, %r374;
	// end inline asm
	mov.b32 	%f388, %r355;
	setp.gt.s32 	%p232, %r349, 29;
	setp.gt.f32 	%p233, %f386, %f388;
	selp.f32 	%f389, %f386, %f388, %p233;
	selp.f32 	%f390, %f386, %f389, %p232;
	mov.b32 	%r361, %f390;
	mov.b32 	%r362, 4;
	// begin inline asm
	shfl.sync.down.b32 %r360, %r361, %r362, %r373, %r374;
	// end inline asm
	mov.b32 	%f392, %r360;
	setp.gt.s32 	%p234, %r349, 27;
	setp.gt.f32 	%p235, %f390, %f392;
	selp.f32 	%f393, %f390, %f392, %p235;
	selp.f32 	%f394, %f390, %f393, %p234;
	mov.b32 	%r366, %f394;
	mov.b32 	%r367, 8;
	// begin inline asm
	shfl.sync.down.b32 %r365, %r366, %r367, %r373, %r374;
	// end inline asm
	mov.b32 	%f396, %r365;
	setp.gt.s32 	%p236, %r349, 23;
	setp.gt.f32 	%p237, %f394, %f396;
	selp.f32 	%f397, %f394, %f396, %p237;
	selp.f32 	%f398, %f394, %f397, %p236;
	mov.b32 	%r371, %f398;
	mov.b32 	%r372, 16;
	// begin inline asm
	shfl.sync.down.b32 %r370, %r371, %r372, %r373, %r374;
	// end inline asm
	mov.b32 	%f400, %r370;
	setp.gt.s32 	%p238, %r349, 15;
	setp.gt.f32 	%p239, %f398, %f400;
	selp.f32 	%f401, %f398, %f400, %p239;
	selp.f32 	%f442, %f398, %f401, %p238;
	setp.ne.s32 	%p240, %r349, 0;
	@%p240 bra 	$L__BB6_16;
	shr.u32 	%r375, %r1, 3;
	and.b32  	%r376, %r375, 124;
	mov.u32 	%r377, _ZZN3cub18CUB_300001_SM_10006detail6reduce28DeviceReduceSingleTileKernelINS2_10policy_hubIfy6MAX_OPIfEE10Policy1000EPfS9_iS6_ffN4cuda3std3__410__identityEEEvT0_T1_T2_T3_T4_T6_E12temp_storage;
	add.s32 	%r378, %r377, %r376;
	st.shared.f32 	[%r378+8], %f442;
$L__BB6_16:
	bar.sync 	0;
	setp.ne.s32 	%p241, %r1, 0;
	@%p241 bra 	$L__BB6_72;
	ld.shared.f32 	%f402, [_ZZN3cub18CUB_300001_SM_10006detail6reduce28DeviceReduceSingleTileKernelINS2_10policy_hubIfy6MAX_OPIfEE10Policy1000EPfS9_iS6_ffN4cuda3std3__410__identityEEEvT0_T1_T2_T3_T4_T6_E12temp_storage+12];
	setp.gt.f32 	%p242, %f442, %f402;
	selp.f32 	%f403, %f442, %f402, %p242;
	ld.shared.f32 	%f404, [_ZZN3cub18CUB_300001_SM_10006detail6reduce28DeviceReduceSingleTileKernelINS2_10policy_hubIfy6MAX_OPIfEE10Policy1000EPfS9_iS6_ffN4cuda3std3__410__identityEEEvT0_T1_T2_T3_T4_T6_E12temp_storage+16];
	setp.gt.f32 	%p243, %f403, %f404;
	selp.f32 	%f405, %f403, %f404, %p243;
	ld.shared.f32 	%f406, [_ZZN3cub18CUB_300001_SM_10006detail6reduce28DeviceReduceSingleTileKernelINS2_10policy_hubIfy6MAX_OPIfEE10Policy1000EPfS9_iS6_ffN4cuda3std3__410__identityEEEvT0_T1_T2_T3_T4_T6_E12temp_storage+20];
	setp.gt.f32 	%p244, %f405, %f406;
	selp.f32 	%f407, %f405, %f406, %p244;
	ld.shared.f32 	%f408, [_ZZN3cub18CUB_300001_SM_10006detail6reduce28DeviceReduceSingleTileKernelINS2_10policy_hubIfy6MAX_OPIfEE10Policy1000EPfS9_iS6_ffN4cuda3std3__410__identityEEEvT0_T1_T2_T3_T4_T6_E12temp_storage+24];
	setp.gt.f32 	%p245, %f407, %f408;
	selp.f32 	%f409, %f407, %f408, %p245;
	ld.shared.f32 	%f410, [_ZZN3cub18CUB_300001_SM_10006detail6reduce28DeviceReduceSingleTileKernelINS2_10policy_hubIfy6MAX_OPIfEE10Policy1000EPfS9_iS6_ffN4cuda3std3__410__identityEEEvT0_T1_T2_T3_T4_T6_E12temp_storage+28];
	setp.gt.f32 	%p246, %f409, %f410;
	selp.f32 	%f411, %f409, %f410, %p246;
	ld.shared.f32 	%f412, [_ZZN3cub18CUB_300001_SM_10006detail6reduce28DeviceReduceSingleTileKernelINS2_10policy_hubIfy6MAX_OPIfEE10Policy1000EPfS9_iS6_ffN4cuda3std3__410__identityEEEvT0_T1_T2_T3_T4_T6_E12temp_storage+32];
	setp.gt.f32 	%p247, %f411, %f412;
	selp.f32 	%f413, %f411, %f412, %p247;
	ld.shared.f32 	%f414, [_ZZN3cub18CUB_300001_SM_10006detail6reduce28DeviceReduceSingleTileKernelINS2_10policy_hubIfy6MAX_OPIfEE10Policy1000EPfS9_iS6_ffN4cuda3std3__410__identityEEEvT0_T1_T2_T3_T4_T6_E12temp_storage+36];
	setp.gt.f32 	%p248, %f413, %f414;
	selp.f32 	%f442, %f413, %f414, %p248;
	bra.uni 	$L__BB6_72;
$L__BB6_18:
	// begin inline asm
	mov.u32 %r311, %laneid;
	// end inline asm
	and.b32  	%r337, %r1, 992;
	add.s32 	%r338, %r337, 32;
	setp.gt.s32 	%p203, %r338, %r67;
	not.b32 	%r339, %r337;
	add.s32 	%r340, %r67, %r339;
	selp.b32 	%r335, %r340, 31, %p203;
	mov.b32 	%r313, %f421;
	mov.b32 	%r314, 1;
	mov.b32 	%r336, -1;
	// begin inline asm
	shfl.sync.down.b32 %r312, %r313, %r314, %r335, %r336;
	// end inline asm
	mov.b32 	%f346, %r312;
	setp.lt.s32 	%p204, %r311, %r335;
	setp.gt.f32 	%p205, %f421, %f346;
	selp.f32 	%f347, %f421, %f346, %p205;
	selp.f32 	%f348, %f347, %f421, %p204;
	mov.b32 	%r318, %f348;
	mov.b32 	%r319, 2;
	// begin inline asm
	shfl.sync.down.b32 %r317, %r318, %r319, %r335, %r336;
	// end inline asm
	mov.b32 	%f350, %r317;
	add.s32 	%r341, %r311, 2;
	setp.gt.s32 	%p206, %r341, %r335;
	setp.gt.f32 	%p207, %f348, %f350;
	selp.f32 	%f351, %f348, %f350, %p207;
	selp.f32 	%f352, %f348, %f351, %p206;
	mov.b32 	%r323, %f352;
	mov.b32 	%r324, 4;
	// begin inline asm
	shfl.sync.down.b32 %r322, %r323, %r324, %r335, %r336;
	// end inline asm
	mov.b32 	%f354, %r322;
	add.s32 	%r342, %r311, 4;
	setp.gt.s32 	%p208, %r342, %r335;
	setp.gt.f32 	%p209, %f352, %f354;
	selp.f32 	%f355, %f352, %f354, %p209;
	selp.f32 	%f356, %f352, %f355, %p208;
	mov.b32 	%r328, %f356;
	mov.b32 	%r329, 8;
	// begin inline asm
	shfl.sync.down.b32 %r327, %r328, %r329, %r335, %r336;
	// end inline asm
	mov.b32 	%f358, %r327;
	add.s32 	%r343, %r311, 8;
	setp.gt.s32 	%p210, %r343, %r335;
	setp.gt.f32 	%p211, %f356, %f358;
	selp.f32 	%f359, %f356, %f358, %p211;
	selp.f32 	%f360, %f356, %f359, %p210;
	mov.b32 	%r333, %f360;
	mov.b32 	%r334, 16;
	// begin inline asm
	shfl.sync.down.b32 %r332, %r333, %r334, %r335, %r336;
	// end inline asm
	mov.b32 	%f362, %r332;
	add.s32 	%r344, %r311, 16;
	setp.gt.s32 	%p212, %r344, %r335;
	setp.gt.f32 	%p213, %f360, %f362;
	selp.f32 	%f363, %f360, %f362, %p213;
	selp.f32 	%f442, %f360, %f363, %p212;
	setp.ne.s32 	%p214, %r311, 0;
	@%p214 bra 	$L__BB6_20;
	shr.u32 	%r345, %r1, 3;
	and.b32  	%r346, %r345, 124;
	mov.u32 	%r347, _ZZN3cub18CUB_300001_SM_10006detail6reduce28DeviceReduceSingleTileKernelINS2_10policy_hubIfy6MAX_OPIfEE10Policy1000EPfS9_iS6_ffN4cuda3std3__410__identityEEEvT0_T1_T2_T3_T4_T6_E12temp_storage;
	add.s32 	%r348, %r347, %r346;
	st.shared.f32 	[%r348+8], %f442;
$L__BB6_20:
	bar.sync 	0;
	setp.ne.s32 	%p215, %r1, 0;
	@%p215 bra 	$L__BB6_72;
	setp.gt.s32 	%p216, %r67, 32;
	ld.shared.f32 	%f364, [_ZZN3cub18CUB_300001_SM_10006detail6reduce28DeviceReduceSingleTileKernelINS2_10policy_hubIfy6MAX_OPIfEE10Policy1000EPfS9_iS6_ffN4cuda3std3__410__identityEEEvT0_T1_T2_T3_T4_T6_E12temp_storage+12];
	setp.gt.f32 	%p217, %f442, %f364;
	selp.f32 	%f365, %f442, %f364, %p217;
	selp.f32 	%f366, %f365, %f442, %p216;
	setp.gt.s32 	%p218, %r67, 64;
	ld.shared.f32 	%f367, [_ZZN3cub18CUB_300001_SM_10006detail6reduce28DeviceReduceSingleTileKernelINS2_10policy_hubIfy6MAX_OPIfEE10Policy1000EPfS9_iS6_ffN4cuda3std3__410__identityEEEvT0_T1_T2_T3_T4_T6_E12temp_storage+16];
	setp.gt.f32 	%p219, %f366, %f367;
	selp.f32 	%f368, %f366, %f367, %p219;
	selp.f32 	%f369, %f368, %f366, %p218;
	setp.gt.s32 	%p220, %r67, 96;
	ld.shared.f32 	%f370, [_ZZN3cub18CUB_300001_SM_10006detail6reduce28DeviceReduceSingleTileKernelINS2_10policy_hubIfy6MAX_OPIfEE10Policy1000EPfS9_iS6_ffN4cuda3std3__410__identityEEEvT0_T1_T2_T3_T4_T6_E12temp_storage+20];
	setp.gt.f32 	%p221, %f369, %f370;
	selp.f32 	%f371, %f369, %f370, %p221;
	selp.f32 	%f372, %f371, %f369, %p220;
	setp.gt.s32 	%p222, %r67, 128;
	ld.shared.f32 	%f373, [_ZZN3cub18CUB_300001_SM_10006detail6reduce28DeviceReduceSingleTileKernelINS2_10policy_hubIfy6MAX_OPIfEE10Policy1000EPfS9_iS6_ffN4cuda3std3__410__identityEEEvT0_T1_T2_T3_T4_T6_E12temp_storage+24];
	setp.gt.f32 	%p223, %f372, %f373;
	selp.f32 	%f374, %f372, %f373, %p223;
	selp.f32 	%f375, %f374, %f372, %p222;
	setp.gt.s32 	%p224, %r67, 160;
	ld.shared.f32 	%f376, [_ZZN3cub18CUB_300001_SM_10006detail6reduce28DeviceReduceSingleTileKernelINS2_10policy_hubIfy6MAX_OPIfEE10Policy1000EPfS9_iS6_ffN4cuda3std3__410__identityEEEvT0_T1_T2_T3_T4_T6_E12temp_storage+28];
	setp.gt.f32 	%p225, %f375, %f376;
	selp.f32 	%f377, %f375, %f376, %p225;
	selp.f32 	%f378, %f377, %f375, %p224;
	setp.gt.s32 	%p226, %r67, 192;
	ld.shared.f32 	%f379, [_ZZN3cub18CUB_300001_SM_10006detail6reduce28DeviceReduceSingleTileKernelINS2_10policy_hubIfy6MAX_OPIfEE10Policy1000EPfS9_iS6_ffN4cuda3std3__410__identityEEEvT0_T1_T2_T3_T4_T6_E12temp_storage+32];
	setp.gt.f32 	%p227, %f378, %f379;
	selp.f32 	%f380, %f378, %f379, %p227;
	selp.f32 	%f381, %f380, %f378, %p226;
	setp.gt.s32 	%p228, %r67, 224;
	ld.shared.f32 	%f382, [_ZZN3cub18CUB_300001_SM_10006detail6reduce28DeviceReduceSingleTileKernelINS2_10policy_hubIfy6MAX_OPIfEE10Policy1000EPfS9_iS6_ffN4cuda3std3__410__identityEEEvT0_T1_T2_T3_T4_T6_E12temp_storage+36];
	setp.gt.f32 	%p229, %f381, %f382;
	selp.f32 	%f383, %f381, %f382, %p229;
	selp.f32 	%f442, %f383, %f381, %p228;
	bra.uni 	$L__BB6_72;
$L__BB6_22:
	mov.u32 	%r13, %tid.x;
	shl.b32 	%r224, %r13, 2;
	mul.wide.u32 	%rd86, %r224, 4;
	add.s64 	%rd76, %rd16, %rd86;
	// begin inline asm
	ld.global.nc.v2.u64 {%rd74, %rd75}, [%rd76];
	// end inline asm
	mov.b64 	{%r225, %r226}, %rd75;
	mov.b64 	{%r227, %r228}, %rd74;
	mov.b32 	%f235, %r228;
	mov.b32 	%f236, %r227;
	mov.b32 	%f237, %r226;
	mov.b32 	%f238, %r225;
	add.s64 	%rd79, %rd76, 4096;
	// begin inline asm
	ld.global.nc.v2.u64 {%rd77, %rd78}, [%rd79];
	// end inline asm
	mov.b64 	{%r229, %r230}, %rd78;
	mov.b64 	{%r231, %r232}, %rd77;
	mov.b32 	%f239, %r232;
	mov.b32 	%f240, %r231;
	mov.b32 	%f241, %r230;
	mov.b32 	%f242, %r229;
	add.s64 	%rd82, %rd76, 8192;
	// begin inline asm
	ld.global.nc.v2.u64 {%rd80, %rd81}, [%rd82];
	// end inline asm
	mov.b64 	{%r233, %r234}, %rd81;
	mov.b64 	{%r235, %r236}, %rd80;
	mov.b32 	%f243, %r236;
	mov.b32 	%f244, %r235;
	mov.b32 	%f245, %r234;
	mov.b32 	%f246, %r233;
	add.s64 	%rd85, %rd76, 12288;
	// begin inline asm
	ld.global.nc.v2.u64 {%rd83, %rd84}, [%rd85];
	// end inline asm
	mov.b64 	{%r237, %r238}, %rd84;
	mov.b64 	{%r239, %r240}, %rd83;
	mov.b32 	%f247, %r240;
	mov.b32 	%f248, %r239;
	mov.b32 	%f249, %r238;
	mov.b32 	%f250, %r237;
	setp.gt.f32 	%p127, %f236, %f235;
	selp.f32 	%f251, %f236, %f235, %p127;
	setp.gt.f32 	%p128, %f251, %f238;
	selp.f32 	%f252, %f251, %f238, %p128;
	setp.gt.f32 	%p129, %f252, %f237;
	selp.f32 	%f253, %f252, %f237, %p129;
	setp.gt.f32 	%p130, %f253, %f240;
	selp.f32 	%f254, %f253, %f240, %p130;
	setp.gt.f32 	%p131, %f254, %f239;
	selp.f32 	%f255, %f254, %f239, %p131;
	setp.gt.f32 	%p132, %f255, %f242;
	selp.f32 	%f256, %f255, %f242, %p132;
	setp.gt.f32 	%p133, %f256, %f241;
	selp.f32 	%f257, %f256, %f241, %p133;
	setp.gt.f32 	%p134, %f257, %f244;
	selp.f32 	%f258, %f257, %f244, %p134;
	setp.gt.f32 	%p135, %f258, %f243;
	selp.f32 	%f259, %f258, %f243, %p135;
	setp.gt.f32 	%p136, %f259, %f246;
	selp.f32 	%f260, %f259, %f246, %p136;
	setp.gt.f32 	%p137, %f260, %f245;
	selp.f32 	%f261, %f260, %f245, %p137;
	setp.gt.f32 	%p138, %f261, %f248;
	selp.f32 	%f262, %f261, %f248, %p138;
	setp.gt.f32 	%p139, %f262, %f247;
	selp.f32 	%f263, %f262, %f247, %p139;
	setp.gt.f32 	%p140, %f263, %f250;
	selp.f32 	%f264, %f263, %f250, %p140;
	setp.gt.f32 	%p141, %f264, %f249;
	selp.f32 	%f428, %f264, %f249, %p141;
	setp.lt.u32 	%p142, %r67, 8192;
	mov.b32 	%r387, 4096;
	@%p142 bra 	$L__BB6_26;
	add.s32 	%r14, %r67, -4096;
	mov.b32 	%r387, 4096;
$L__BB6_24:
	mul.wide.s32 	%rd99, %r387, 4;
	add.s64 	%rd89, %rd76, %rd99;
	// begin inline asm
	ld.global.nc.v2.u64 {%rd87, %rd88}, [%rd89];
	// end inline asm
	mov.b64 	{%r242, %r243}, %rd88;
	mov.b64 	{%r244, %r245}, %rd87;
	mov.b32 	%f265, %r245;
	mov.b32 	%f266, %r244;
	mov.b32 	%f267, %r243;
	mov.b32 	%f268, %r242;
	add.s64 	%rd92, %rd89, 4096;
	// begin inline asm
	ld.global.nc.v2.u64 {%rd90, %rd91}, [%rd92];
	// end inline asm
	mov.b64 	{%r246, %r247}, %rd91;
	mov.b64 	{%r248, %r249}, %rd90;
	mov.b32 	%f269, %r249;
	mov.b32 	%f270, %r248;
	mov.b32 	%f271, %r247;
	mov.b32 	%f272, %r246;
	add.s64 	%rd95, %rd89, 8192;
	// begin inline asm
	ld.global.nc.v2.u64 {%rd93, %rd94}, [%rd95];
	// end inline asm
	mov.b64 	{%r250, %r251}, %rd94;
	mov.b64 	{%r252, %r253}, %rd93;
	mov.b32 	%f273, %r253;
	mov.b32 	%f274, %r252;
	mov.b32 	%f275, %r251;
	mov.b32 	%f276, %r250;
	add.s64 	%rd98, %rd89, 12288;
	// begin inline asm
	ld.global.nc.v2.u64 {%rd96, %rd97}, [%rd98];
	// end inline asm
	mov.b64 	{%r254, %r255}, %rd97;
	mov.b64 	{%r256, %r257}, %rd96;
	mov.b32 	%f277, %r257;
	mov.b32 	%f278, %r256;
	mov.b32 	%f279, %r255;
	mov.b32 	%f280, %r254;
	setp.gt.f32 	%p143, %f428, %f266;
	selp.f32 	%f281, %f428, %f266, %p143;
	setp.gt.f32 	%p144, %f281, %f265;
	selp.f32 	%f282, %f281, %f265, %p144;
	setp.gt.f32 	%p145, %f282, %f268;
	selp.f32 	%f283, %f282, %f268, %p145;
	setp.gt.f32 	%p146, %f283, %f267;
	selp.f32 	%f284, %f283, %f267, %p146;
	setp.gt.f32 	%p147, %f284, %f270;
	selp.f32 	%f285, %f284, %f270, %p147;
	setp.gt.f32 	%p148, %f285, %f269;
	selp.f32 	%f286, %f285, %f269, %p148;
	setp.gt.f32 	%p149, %f286, %f272;
	selp.f32 	%f287, %f286, %f272, %p149;
	setp.gt.f32 	%p150, %f287, %f271;
	selp.f32 	%f288, %f287, %f271, %p150;
	setp.gt.f32 	%p151, %f288, %f274;
	selp.f32 	%f289, %f288, %f274, %p151;
	setp.gt.f32 	%p152, %f289, %f273;
	selp.f32 	%f290, %f289, %f273, %p152;
	setp.gt.f32 	%p153, %f290, %f276;
	selp.f32 	%f291, %f290, %f276, %p153;
	setp.gt.f32 	%p154, %f291, %f275;
	selp.f32 	%f292, %f291, %f275, %p154;
	setp.gt.f32 	%p155, %f292, %f278;
	selp.f32 	%f293, %f292, %f278, %p155;
	setp.gt.f32 	%p156, %f293, %f277;
	selp.f32 	%f294, %f293, %f277, %p156;
	setp.gt.f32 	%p157, %f294, %f280;
	selp.f32 	%f295, %f294, %f280, %p157;
	setp.gt.f32 	%p158, %f295, %f279;
	selp.f32 	%f428, %f295, %f279, %p158;
	sub.s32 	%r258, %r67, %r387;
	setp.lt.s32 	%p159, %r258, 4096;
	@%p159 bra 	$L__BB6_34;
	add.s32 	%r387, %r387, 4096;
	setp.le.s32 	%p160, %r387, %r14;
	@%p160 bra 	$L__BB6_24;
$L__BB6_26:
	setp.le.s32 	%p161, %r67, %r387;
	@%p161 bra 	$L__BB6_34;
	sub.s32 	%r18, %r67, %r387;
	setp.ge.s32 	%p162, %r13, %r18;
	@%p162 bra 	$L__BB6_34;
	not.b32 	%r259, %r13;
	add.s32 	%r260, %r67, %r259;
	sub.s32 	%r19, %r260, %r387;
	and.b32  	%r261, %r19, 768;
	setp.eq.s32 	%p163, %r261, 768;
	mov.u32 	%r391, %r13;
	@%p163 bra 	$L__BB6_31;
	add.s32 	%r389, %r13, %r387;
	shr.u32 	%r262, %r19, 8;
	add.s32 	%r263, %r262, 1;
	and.b32  	%r264, %r263, 3;
	neg.s32 	%r388, %r264;
	mov.u32 	%r391, %r13;
$L__BB6_30:
	.pragma "nounroll";
	mul.wide.u32 	%rd101, %r389, 4;
	add.s64 	%rd100, %rd16, %rd101;
	// begin inline asm
	ld.global.nc.u32 %r265, [%rd100];
	// end inline asm
	mov.b32 	%f297, %r265;
	setp.gt.f32 	%p164, %f428, %f297;
	selp.f32 	%f428, %f428, %f297, %p164;
	add.s32 	%r391, %r391, 256;
	add.s32 	%r389, %r389, 256;
	add.s32 	%r388, %r388, 1;
	setp.ne.s32 	%p165, %r388, 0;
	@%p165 bra 	$L__BB6_30;
$L__BB6_31:
	setp.lt.u32 	%p166, %r19, 768;
	@%p166 bra 	$L__BB6_34;
	cvt.u64.u32 	%rd102, %r391;
	cvt.u64.u32 	%rd103, %r387;
	add.s64 	%rd104, %rd102, %rd103;
	shl.b64 	%rd105, %rd104, 2;
	add.s64 	%rd106, %rd105, %rd16;
	add.s64 	%rd122, %rd106, 2048;
	add.s32 	%r392, %r391, %r387;
$L__BB6_33:
	mul.wide.u32 	%rd111, %r392, 4;
	add.s64 	%rd107, %rd16, %rd111;
	// begin inline asm
	ld.global.nc.u32 %r266, [%rd107];
	// end inline asm
	mov.b32 	%f298, %r266;
	setp.gt.f32 	%p167, %f428, %f298;
	selp.f32 	%f299, %f428, %f298, %p167;
	add.s64 	%rd108, %rd122, -1024;
	// begin inline asm
	ld.global.nc.u32 %r267, [%rd108];
	// end inline asm
	mov.b32 	%f300, %r267;
	setp.gt.f32 	%p168, %f299, %f300;
	selp.f32 	%f301, %f299, %f300, %p168;
	// begin inline asm
	ld.global.nc.u32 %r268, [%rd122];
	// end inline asm
	mov.b32 	%f302, %r268;
	setp.gt.f32 	%p169, %f301, %f302;
	selp.f32 	%f303, %f301, %f302, %p169;
	add.s64 	%rd110, %rd122, 1024;
	// begin inline asm
	ld.global.nc.u32 %r269, [%rd110];
	// end inline asm
	mov.b32 	%f304, %r269;
	setp.gt.f32 	%p170, %f303, %f304;
	selp.f32 	%f428, %f303, %f304, %p170;
	add.s32 	%r391, %r391, 1024;
	add.s64 	%rd122, %rd122, 4096;
	add.s32 	%r392, %r392, 1024;
	setp.lt.s32 	%p171, %r391, %r18;
	@%p171 bra 	$L__BB6_33;
$L__BB6_34:
	// begin inline asm
	mov.u32 %r270, %laneid;
	// end inline asm
	mov.b32 	%r272, %f428;
	mov.b32 	%r273, 1;
	mov.b32 	%r294, 31;
	mov.b32 	%r295, -1;
	// begin inline asm
	shfl.sync.down.b32 %r271, %r272, %r273, %r294, %r295;
	// end inline asm
	mov.b32 	%f305, %r271;
	setp.gt.s32 	%p172, %r270, 30;
	setp.gt.f32 	%p173, %f428, %f305;
	selp.f32 	%f306, %f428, %f305, %p173;
	selp.f32 	%f307, %f428, %f306, %p172;
	mov.b32 	%r277, %f307;
	mov.b32 	%r278, 2;
	// begin inline asm
	shfl.sync.down.b32 %r276, %r277, %r278, %r294, %r295;
	// end inline asm
	mov.b32 	%f309, %r276;
	setp.gt.s32 	%p174, %r270, 29;
	setp.gt.f32 	%p175, %f307, %f309;
	selp.f32 	%f310, %f307, %f309, %p175;
	selp.f32 	%f311, %f307, %f310, %p174;
	mov.b32 	%r282, %f311;
	mov.b32 	%r283, 4;
	// begin inline asm
	shfl.sync.down.b32 %r281, %r282, %r283, %r294, %r295;
	// end inline asm
	mov.b32 	%f313, %r281;
	setp.gt.s32 	%p176, %r270, 27;
	setp.gt.f32 	%p177, %f311, %f313;
	selp.f32 	%f314, %f311, %f313, %p177;
	selp.f32 	%f315, %f311, %f314, %p176;
	mov.b32 	%r287, %f315;
	mov.b32 	%r288, 8;
	// begin inline asm
	shfl.sync.down.b32 %r286, %r287, %r288, %r294, %r295;
	// end inline asm
	mov.b32 	%f317, %r286;
	setp.gt.s32 	%p178, %r270, 23;
	setp.gt.f32 	%p179, %f315, %f317;
	selp.f32 	%f318, %f315, %f317, %p179;
	selp.f32 	%f319, %f315, %f318, %p178;
	mov.b32 	%r292, %f319;
	mov.b32 	%r293, 16;
	// begin inline asm
	shfl.sync.down.b32 %r291, %r292, %r293, %r294, %r295;
	// end inline asm
	mov.b32 	%f321, %r291;
	setp.gt.s32 	%p180, %r270, 15;
	setp.gt.f32 	%p181, %f319, %f321;
	selp.f32 	%f322, %f319, %f321, %p181;
	selp.f32 	%f442, %f319, %f322, %p180;
	setp.ne.s32 	%p182, %r270, 0;
	@%p182 bra 	$L__BB6_36;
	shr.u32 	%r296, %r13, 3;
	and.b32  	%r297, %r296, 124;
	mov.u32 	%r298, _ZZN3cub18CUB_300001_SM_10006detail6reduce28DeviceReduceSingleTileKernelINS2_10policy_hubIfy6MAX_OPIfEE10Policy1000EPfS9_iS6_ffN4cuda3std3__410__identityEEEvT0_T1_T2_T3_T4_T6_E12temp_storage;
	add.s32 	%r299, %r298, %r297;
	st.shared.f32 	[%r299+8], %f442;
$L__BB6_36:
	bar.sync 	0;
	setp.ne.s32 	%p183, %r13, 0;
	@%p183 bra 	$L__BB6_72;
	ld.shared.f32 	%f323, [_ZZN3cub18CUB_300001_SM_10006detail6reduce28DeviceReduceSingleTileKernelINS2_10policy_hubIfy6MAX_OPIfEE10Policy1000EPfS9_iS6_ffN4cuda3std3__410__identityEEEvT0_T1_T2_T3_T4_T6_E12temp_storage+12];
	setp.gt.f32 	%p184, %f442, %f323;
	selp.f32 	%f324, %f442, %f323, %p184;
	ld.shared.f32 	%f325, [_ZZN3cub18CUB_300001_SM_10006detail6reduce28DeviceReduceSingleTileKernelINS2_10policy_hubIfy6MAX_OPIfEE10Policy1000EPfS9_iS6_ffN4cuda3std3__410__identityEEEvT0_T1_T2_T3_T4_T6_E12temp_storage+16];
	setp.gt.f32 	%p185, %f324, %f325;
	selp.f32 	%f326, %f324, %f325, %p185;
	ld.shared.f32 	%f327, [_ZZN3cub18CUB_300001_SM_10006detail6reduce28DeviceReduceSingleTileKernelINS2_10policy_hubIfy6MAX_OPIfEE10Policy1000EPfS9_iS6_ffN4cuda3std3__410__identityEEEvT0_T1_T2_T3_T4_T6_E12temp_storage+20];
	setp.gt.f32 	%p186, %f326, %f327;
	selp.f32 	%f328, %f326, %f327, %p186;
	ld.shared.f32 	%f329, [_ZZN3cub18CUB_300001_SM_10006detail6reduce28DeviceReduceSingleTileKernelINS2_10policy_hubIfy6MAX_OPIfEE10Policy1000EPfS9_iS6_ffN4cuda3std3__410__identityEEEvT0_T1_T2_T3_T4_T6_E12temp_storage+24];
	setp.gt.f32 	%p187, %f328, %f329;
	selp.f32 	%f330, %f328, %f329, %p187;
	ld.shared.f32 	%f331, [_ZZN3cub18CUB_300001_SM_10006detail6reduce28DeviceReduceSingleTileKernelINS2_10policy_hubIfy6MAX_OPIfEE10Policy1000EPfS9_iS6_ffN4cuda3std3__410__identityEEEvT0_T1_T2_T3_T4_T6_E12temp_storage+28];
	setp.gt.f32 	%p188, %f330, %f331;
	selp.f32 	%f332, %f330, %f331, %p188;
	ld.shared.f32 	%f333, [_ZZN3cub18CUB_300001_SM_10006detail6reduce28DeviceReduceSingleTileKernelINS2_10policy_hubIfy6MAX_OPIfEE10Policy1000EPfS9_iS6_ffN4cuda3std3__410__identityEEEvT0_T1_T2_T3_T4_T6_E12temp_storage+32];
	setp.gt.f32 	%p189, %f332, %f333;
	selp.f32 	%f334, %f332, %f333, %p189;
	ld.shared.f32 	%f335, [_ZZN3cub18CUB_300001_SM_10006detail6reduce28DeviceReduceSingleTileKernelINS2_10policy_hubIfy6MAX_OPIfEE10Policy1000EPfS9_iS6_ffN4cuda3std3__410__identityEEEvT0_T1_T2_T3_T4_T6_E12temp_storage+36];
	setp.gt.f32 	%p190, %f334, %f335;
	selp.f32 	%f442, %f334, %f335, %p190;
	bra.uni 	$L__BB6_72;
$L__BB6_38:
	setp.gt.s32 	%p3, %r67, 4095;
	@%p3 bra 	$L__BB6_56;
	mov.u32 	%r34, %tid.x;
	setp.ge.s32 	%p68, %r34, %r67;
	mov.f32 	%f434, 0f00000000;
	mov.u32 	%r397, %r34;
	@%p68 bra 	$L__BB6_41;
	mul.wide.u32 	%rd66, %r34, 4;
	add.s64 	%rd65, %rd16, %rd66;
	// begin inline asm
	ld.global.nc.u32 %r144, [%rd65];
	// end inline asm
	mov.b32 	%f434, %r144;
	add.s32 	%r397, %r34, 256;
$L__BB6_41:
	setp.ge.s32 	%p69, %r397, %r67;
	@%p69 bra 	$L__BB6_47;
	not.b32 	%r145, %r397;
	add.s32 	%r37, %r67, %r145;
	and.b32  	%r146, %r37, 768;
	setp.eq.s32 	%p70, %r146, 768;
	@%p70 bra 	$L__BB6_45;
	mul.wide.u32 	%rd67, %r397, 4;
	add.s64 	%rd123, %rd16, %rd67;
	shr.u32 	%r147, %r37, 8;
	add.s32 	%r148, %r147, 1;
	and.b32  	%r149, %r148, 3;
	neg.s32 	%r395, %r149;
$L__BB6_44:
	.pragma "nounroll";
	// begin inline asm
	ld.global.nc.u32 %r150, [%rd123];
	// end inline asm
	mov.b32 	%f158, %r150;
	setp.gt.f32 	%p71, %f434, %f158;
	selp.f32 	%f434, %f434, %f158, %p71;
	add.s32 	%r397, %r397, 256;
	add.s64 	%rd123, %rd123, 1024;
	add.s32 	%r395, %r395, 1;
	setp.ne.s32 	%p72, %r395, 0;
	@%p72 bra 	$L__BB6_44;
$L__BB6_45:
	setp.lt.u32 	%p73, %r37, 768;
	@%p73 bra 	$L__BB6_47;
$L__BB6_46:
	mul.wide.s32 	%rd73, %r397, 4;
	add.s64 	%rd69, %rd16, %rd73;
	// begin inline asm
	ld.global.nc.u32 %r151, [%rd69];
	// end inline asm
	mov.b32 	%f159, %r151;
	setp.gt.f32 	%p74, %f434, %f159;
	selp.f32 	%f160, %f434, %f159, %p74;
	add.s64 	%rd70, %rd69, 1024;
	// begin inline asm
	ld.global.nc.u32 %r152, [%rd70];
	// end inline asm
	mov.b32 	%f161, %r152;
	setp.gt.f32 	%p75, %f160, %f161;
	selp.f32 	%f162, %f160, %f161, %p75;
	add.s64 	%rd71, %rd69, 2048;
	// begin inline asm
	ld.global.nc.u32 %r153, [%rd71];
	// end inline asm
	mov.b32 	%f163, %r153;
	setp.gt.f32 	%p76, %f162, %f163;
	selp.f32 	%f164, %f162, %f163, %p76;
	add.s64 	%rd72, %rd69, 3072;
	// begin inline asm
	ld.global.nc.u32 %r154, [%rd72];
	// end inline asm
	mov.b32 	%f165, %r154;
	setp.gt.f32 	%p77, %f164, %f165;
	selp.f32 	%f434, %f164, %f165, %p77;
	add.s32 	%r397, %r397, 1024;
	setp.lt.s32 	%p78, %r397, %r67;
	@%p78 bra 	$L__BB6_46;
$L__BB6_47:
	setp.lt.s32 	%p79, %r67, 256;
	@%p79 bra 	$L__BB6_52;
	// begin inline asm
	mov.u32 %r193, %laneid;
	// end inline asm
	mov.b32 	%r195, %f434;
	mov.b32 	%r196, 1;
	mov.b32 	%r217, 31;
	mov.b32 	%r218, -1;
	// begin inline asm
	shfl.sync.down.b32 %r194, %r195, %r196, %r217, %r218;
	// end inline asm
	mov.b32 	%f204, %r194;
	setp.gt.s32 	%p107, %r193, 30;
	setp.gt.f32 	%p108, %f434, %f204;
	selp.f32 	%f205, %f434, %f204, %p108;
	selp.f32 	%f206, %f434, %f205, %p107;
	mov.b32 	%r200, %f206;
	mov.b32 	%r201, 2;
	// begin inline asm
	shfl.sync.down.b32 %r199, %r200, %r201, %r217, %r218;
	// end inline asm
	mov.b32 	%f208, %r199;
	setp.gt.s32 	%p109, %r193, 29;
	setp.gt.f32 	%p110, %f206, %f208;
	selp.f32 	%f209, %f206, %f208, %p110;
	selp.f32 	%f210, %f206, %f209, %p109;
	mov.b32 	%r205, %f210;
	mov.b32 	%r206, 4;
	// begin inline asm
	shfl.sync.down.b32 %r204, %r205, %r206, %r217, %r218;
	// end inline asm
	mov.b32 	%f212, %r204;
	setp.gt.s32 	%p111, %r193, 27;
	setp.gt.f32 	%p112, %f210, %f212;
	selp.f32 	%f213, %f210, %f212, %p112;
	selp.f32 	%f214, %f210, %f213, %p111;
	mov.b32 	%r210, %f214;
	mov.b32 	%r211, 8;
	// begin inline asm
	shfl.sync.down.b32 %r209, %r210, %r211, %r217, %r218;
	// end inline asm
	mov.b32 	%f216, %r209;
	setp.gt.s32 	%p113, %r193, 23;
	setp.gt.f32 	%p114, %f214, %f216;
	selp.f32 	%f217, %f214, %f216, %p114;
	selp.f32 	%f218, %f214, %f217, %p113;
	mov.b32 	%r215, %f218;
	mov.b32 	%r216, 16;
	// begin inline asm
	shfl.sync.down.b32 %r214, %r215, %r216, %r217, %r218;
	// end inline asm
	mov.b32 	%f220, %r214;
	setp.gt.s32 	%p115, %r193, 15;
	setp.gt.f32 	%p116, %f218, %f220;
	selp.f32 	%f221, %f218, %f220, %p116;
	selp.f32 	%f442, %f218, %f221, %p115;
	setp.ne.s32 	%p117, %r193, 0;
	@%p117 bra 	$L__BB6_50;
	shr.u32 	%r219, %r34, 3;
	and.b32  	%r220, %r219, 124;
	mov.u32 	%r221, _ZZN3cub18CUB_300001_SM_10006detail6reduce28DeviceReduceSingleTileKernelINS2_10policy_hubIfy6MAX_OPIfEE10Policy1000EPfS9_iS6_ffN4cuda3std3__410__identityEEEvT0_T1_T2_T3_T4_T6_E12temp_storage;
	add.s32 	%r222, %r221, %r220;
	st.shared.f32 	[%r222+8], %f442;
$L__BB6_50:
	bar.sync 	0;
	setp.ne.s32 	%p118, %r34, 0;
	@%p118 bra 	$L__BB6_72;
	ld.shared.f32 	%f222, [_ZZN3cub18CUB_300001_SM_10006detail6reduce28DeviceReduceSingleTileKernelINS2_10policy_hubIfy6MAX_OPIfEE10Policy1000EPfS9_iS6_ffN4cuda3std3__410__identityEEEvT0_T1_T2_T3_T4_T6_E12temp_storage+12];
	setp.gt.f32 	%p119, %f442, %f222;
	selp.f32 	%f223, %f442, %f222, %p119;
	ld.shared.f32 	%f224, [_ZZN3cub18CUB_300001_SM_10006detail6reduce28DeviceReduceSingleTileKernelINS2_10policy_hubIfy6MAX_OPIfEE10Policy1000EPfS9_iS6_ffN4cuda3std3__410__identityEEEvT0_T1_T2_T3_T4_T6_E12temp_storage+16];
	setp.gt.f32 	%p120, %f223, %f224;
	selp.f32 	%f225, %f223, %f224, %p120;
	ld.shared.f32 	%f226, [_ZZN3cub18CUB_300001_SM_10006detail6reduce28DeviceReduceSingleTileKernelINS2_10policy_hubIfy6MAX_OPIfEE10Policy1000EPfS9_iS6_ffN4cuda3std3__410__identityEEEvT0_T1_T2_T3_T4_T6_E12temp_storage+20];
	setp.gt.f32 	%p121, %f225, %f226;
	selp.f32 	%f227, %f225, %f226, %p121;
	ld.shared.f32 	%f228, [_ZZN3cub18CUB_300001_SM_10006detail6reduce28DeviceReduceSingleTileKernelINS2_10policy_hubIfy6MAX_OPIfEE10Policy1000EPfS9_iS6_ffN4cuda3std3__410__identityEEEvT0_T1_T2_T3_T4_T6_E12temp_storage+24];
	setp.gt.f32 	%p122, %f227, %f228;
	selp.f32 	%f229, %f227, %f228, %p122;
	ld.shared.f32 	%f230, [_ZZN3cub18CUB_300001_SM_10006detail6reduce28DeviceReduceSingleTileKernelINS2_10policy_hubIfy6MAX_OPIfEE10Policy1000EPfS9_iS6_ffN4cuda3std3__410__identityEEEvT0_T1_T2_T3_T4_T6_E12temp_storage+28];
	setp.gt.f32 	%p123, %f229, %f230;
	selp.f32 	%f231, %f229, %f230, %p123;
	ld.shared.f32 	%f232, [_ZZN3cub18CUB_300001_SM_10006detail6reduce28DeviceReduceSingleTileKernelINS2_10policy_hubIfy6MAX_OPIfEE10Policy1000EPfS9_iS6_ffN4cuda3std3__410__identityEEEvT0_T1_T2_T3_T4_T6_E12temp_storage+32];
	setp.gt.f32 	%p124, %f231, %f232;
	selp.f32 	%f233, %f231, %f232, %p124;
	ld.shared.f32 	%f234, [_ZZN3cub18CUB_300001_SM_10006detail6reduce28DeviceReduceSingleTileKernelINS2_10policy_hubIfy6MAX_OPIfEE10Policy1000EPfS9_iS6_ffN4cuda3std3__410__identityEEEvT0_T1_T2_T3_T4_T6_E12temp_storage+36];
	setp.gt.f32 	%p125, %f233, %f234;
	selp.f32 	%f442, %f233, %f234, %p125;
	bra.uni 	$L__BB6_72;
$L__BB6_52:
	// begin inline asm
	mov.u32 %r155, %laneid;
	// end inline asm
	and.b32  	%r181, %r34, 992;
	add.s32 	%r182, %r181, 32;
	setp.gt.s32 	%p80, %r182, %r67;
	not.b32 	%r183, %r181;
	add.s32 	%r184, %r67, %r183;
	selp.b32 	%r179, %r184, 31, %p80;
	mov.b32 	%r157, %f434;
	mov.b32 	%r158, 1;
	mov.b32 	%r180, -1;
	// begin inline asm
	shfl.sync.down.b32 %r156, %r157, %r158, %r179, %r180;
	// end inline asm
	mov.b32 	%f166, %r156;
	setp.lt.s32 	%p81, %r155, %r179;
	setp.gt.f32 	%p82, %f434, %f166;
	selp.f32 	%f167, %f434, %f166, %p82;
	selp.f32 	%f168, %f167, %f434, %p81;
	mov.b32 	%r162, %f168;
	mov.b32 	%r163, 2;
	// begin inline asm
	shfl.sync.down.b32 %r161, %r162, %r163, %r179, %r180;
	// end inline asm
	mov.b32 	%f170, %r161;
	add.s32 	%r185, %r155, 2;
	setp.gt.s32 	%p83, %r185, %r179;
	setp.gt.f32 	%p84, %f168, %f170;
	selp.f32 	%f171, %f168, %f170, %p84;
	selp.f32 	%f172, %f168, %f171, %p83;
	mov.b32 	%r167, %f172;
	mov.b32 	%r168, 4;
	// begin inline asm
	shfl.sync.down.b32 %r166, %r167, %r168, %r179, %r180;
	// end inline asm
	mov.b32 	%f174, %r166;
	add.s32 	%r186, %r155, 4;
	setp.gt.s32 	%p85, %r186, %r179;
	setp.gt.f32 	%p86, %f172, %f174;
	selp.f32 	%f175, %f172, %f174, %p86;
	selp.f32 	%f176, %f172, %f175, %p85;
	mov.b32 	%r172, %f176;
	mov.b32 	%r173, 8;
	// begin inline asm
	shfl.sync.down.b32 %r171, %r172, %r173, %r179, %r180;
	// end inline asm
	mov.b32 	%f178, %r171;
	add.s32 	%r187, %r155, 8;
	setp.gt.s32 	%p87, %r187, %r179;
	setp.gt.f32 	%p88, %f176, %f178;
	selp.f32 	%f179, %f176, %f178, %p88;
	selp.f32 	%f180, %f176, %f179, %p87;
	mov.b32 	%r177, %f180;
	mov.b32 	%r178, 16;
	// begin inline asm
	shfl.sync.down.b32 %r176, %r177, %r178, %r179, %r180;
	// end inline asm
	mov.b32 	%f182, %r176;
	add.s32 	%r188, %r155, 16;
	setp.gt.s32 	%p89, %r188, %r179;
	setp.gt.f32 	%p90, %f180, %f182;
	selp.f32 	%f183, %f180, %f182, %p90;
	selp.f32 	%f442, %f180, %f183, %p89;
	setp.ne.s32 	%p91, %r155, 0;
	@%p91 bra 	$L__BB6_54;
	shr.u32 	%r189, %r34, 3;
	and.b32  	%r190, %r189, 124;
	mov.u32 	%r191, _ZZN3cub18CUB_300001_SM_10006detail6reduce28DeviceReduceSingleTileKernelINS2_10policy_hubIfy6MAX_OPIfEE10Policy1000EPfS9_iS6_ffN4cuda3std3__410__identityEEEvT0_T1_T2_T3_T4_T6_E12temp_storage;
	add.s32 	%r192, %r191, %r190;
	st.shared.f32 	[%r192+8], %f442;
$L__BB6_54:
	bar.sync 	0;
	setp.ne.s32 	%p92, %r34, 0;
	@%p92 bra 	$L__BB6_72;
	setp.gt.s32 	%p93, %r67, 32;
	ld.shared.f32 	%f184, [_ZZN3cub18CUB_300001_SM_10006detail6reduce28DeviceReduceSingleTileKernelINS2_10policy_hubIfy6MAX_OPIfEE10Policy1000EPfS9_iS6_ffN4cuda3std3__410__identityEEEvT0_T1_T2_T3_T4_T6_E12temp_storage+12];
	setp.gt.f32 	%p94, %f442, %f184;
	selp.f32 	%f185, %f442, %f184, %p94;
	selp.f32 	%f186, %f185, %f442, %p93;
	setp.gt.s32 	%p95, %r67, 64;
	ld.shared.f32 	%f187, [_ZZN3cub18CUB_300001_SM_10006detail6reduce28DeviceReduceSingleTileKernelINS2_10policy_hubIfy6MAX_OPIfEE10Policy1000EPfS9_iS6_ffN4cuda3std3__410__identityEEEvT0_T1_T2_T3_T4_T6_E12temp_storage+16];
	setp.gt.f32 	%p96, %f186, %f187;
	selp.f32 	%f188, %f186, %f187, %p96;
	selp.f32 	%f189, %f188, %f186, %p95;
	setp.gt.s32 	%p97, %r67, 96;
	ld.shared.f32 	%f190, [_ZZN3cub18CUB_300001_SM_10006detail6reduce28DeviceReduceSingleTileKernelINS2_10policy_hubIfy6MAX_OPIfEE10Policy1000EPfS9_iS6_ffN4cuda3std3__410__identityEEEvT0_T1_T2_T3_T4_T6_E12temp_storage+20];
	setp.gt.f32 	%p98, %f189, %f190;
	selp.f32 	%f191, %f189, %f190, %p98;
	selp.f32 	%f192, %f191, %f189, %p97;
	setp.gt.s32 	%p99, %r67, 128;
	ld.shared.f32 	%f193, [_ZZN3cub18CUB_300001_SM_10006detail6reduce28DeviceReduceSingleTileKernelINS2_10policy_hubIfy6MAX_OPIfEE10Policy1000EPfS9_iS6_ffN4cuda3std3__410__identityEEEvT0_T1_T2_T3_T4_T6_E12temp_storage+24];
	setp.gt.f32 	%p100, %f192, %f193;
	selp.f32 	%f194, %f192, %f193, %p100;
	selp.f32 	%f195, %f194, %f192, %p99;
	setp.gt.s32 	%p101, %r67, 160;
	ld.shared.f32 	%f196, [_ZZN3cub18CUB_300001_SM_10006detail6reduce28DeviceReduceSingleTileKernelINS2_10policy_hubIfy6MAX_OPIfEE10Policy1000EPfS9_iS6_ffN4cuda3std3__410__identityEEEvT0_T1_T2_T3_T4_T6_E12temp_storage+28];
	setp.gt.f32 	%p102, %f195, %f196;
	selp.f32 	%f197, %f195, %f196, %p102;
	selp.f32 	%f198, %f197, %f195, %p101;
	setp.gt.s32 	%p103, %r67, 192;
	ld.shared.f32 	%f199, [_ZZN3cub18CUB_300001_SM_10006detail6reduce28DeviceReduceSingleTileKernelINS2_10policy_hubIfy6MAX_OPIfEE10Policy1000EPfS9_iS6_ffN4cuda3std3__410__identityEEEvT0_T1_T2_T3_T4_T6_E12temp_storage+32];
	setp.gt.f32 	%p104, %f198, %f199;
	selp.f32 	%f200, %f198, %f199, %p104;
	selp.f32 	%f201, %f200, %f198, %p103;
	setp.gt.s32 	%p105, %r67, 224;
	ld.shared.f32 	%f202, [_ZZN3cub18CUB_300001_SM_10006detail6reduce28DeviceReduceSingleTileKernelINS2_10policy_hubIfy6MAX_OPIfEE10Policy1000EPfS9_iS6_ffN4cuda3std3__410__identityEEEvT0_T1_T2_T3_T4_T6_E12temp_storage+36];
	setp.gt.f32 	%p106, %f201, %f202;
	selp.f32 	%f203, %f201, %f202, %p106;
	selp.f32 	%f442, %f203, %f201, %p105;
	bra.uni 	$L__BB6_72;
$L__BB6_56:
	mov.u32 	%r46, %tid.x;
	mul.wide.u32 	%rd35, %r46, 4;
	add.s64 	%rd19, %rd16, %rd35;
	// begin inline asm
	ld.global.nc.u32 %r68, [%rd19];
	// end inline asm
	mov.b32 	%f55, %r68;
	add.s64 	%rd20, %rd19, 1024;
	// begin inline asm
	ld.global.nc.u32 %r69, [%rd20];
	// end inline asm
	mov.b32 	%f56, %r69;
	add.s64 	%rd21, %rd19, 2048;
	// begin inline asm
	ld.global.nc.u32 %r70, [%rd21];
	// end inline asm
	mov.b32 	%f57, %r70;
	add.s64 	%rd22, %rd19, 3072;
	// begin inline asm
	ld.global.nc.u32 %r71, [%rd22];
	// end inline asm
	mov.b32 	%f58, %r71;
	add.s64 	%rd23, %rd19, 4096;
	// begin inline asm
	ld.global.nc.u32 %r72, [%rd23];
	// end inline asm
	mov.b32 	%f59, %r72;
	add.s64 	%rd24, %rd19, 5120;
	// begin inline asm
	ld.global.nc.u32 %r73, [%rd24];
	// end inline asm
	mov.b32 	%f60, %r73;
	add.s64 	%rd25, %rd19, 6144;
	// begin inline asm
	ld.global.nc.u32 %r74, [%rd25];
	// end inline asm
	mov.b32 	%f61, %r74;
	add.s64 	%rd26, %rd19, 7168;
	// begin inline asm
	ld.global.nc.u32 %r75, [%rd26];
	// end inline asm
	mov.b32 	%f62, %r75;
	add.s64 	%rd27, %rd19, 8192;
	// begin inline asm
	ld.global.nc.u32 %r76, [%rd27];
	// end inline asm
	mov.b32 	%f63, %r76;
	add.s64 	%rd28, %rd19, 9216;
	// begin inline asm
	ld.global.nc.u32 %r77, [%rd28];
	// end inline asm
	mov.b32 	%f64, %r77;
	add.s64 	%rd29, %rd19, 10240;
	// begin inline asm
	ld.global.nc.u32 %r78, [%rd29];
	// end inline asm
	mov.b32 	%f65, %r78;
	add.s64 	%rd30, %rd19, 11264;
	// begin inline asm
	ld.global.nc.u32 %r79, [%rd30];
	// end inline asm
	mov.b32 	%f66, %r79;
	add.s64 	%rd31, %rd19, 12288;
	// begin inline asm
	ld.global.nc.u32 %r80, [%rd31];
	// end inline asm
	mov.b32 	%f67, %r80;
	add.s64 	%rd32, %rd19, 13312;
	// begin inline asm
	ld.global.nc.u32 %r81, [%rd32];
	// end inline asm
	mov.b32 	%f68, %r81;
	add.s64 	%rd33, %rd19, 14336;
	// begin inline asm
	ld.global.nc.u32 %r82, [%rd33];
	// end inline asm
	mov.b32 	%f69, %r82;
	add.s64 	%rd34, %rd19, 15360;
	// begin inline asm
	ld.global.nc.u32 %r83, [%rd34];
	// end inline asm
	mov.b32 	%f70, %r83;
	setp.gt.f32 	%p4, %f55, %f56;
	selp.f32 	%f71, %f55, %f56, %p4;
	setp.gt.f32 	%p5, %f71, %f57;
	selp.f32 	%f72, %f71, %f57, %p5;
	setp.gt.f32 	%p6, %f72, %f58;
	selp.f32 	%f73, %f72, %f58, %p6;
	setp.gt.f32 	%p7, %f73, %f59;
	selp.f32 	%f74, %f73, %f59, %p7;
	setp.gt.f32 	%p8, %f74, %f60;
	selp.f32 	%f75, %f74, %f60, %p8;
	setp.gt.f32 	%p9, %f75, %f61;
	selp.f32 	%f76, %f75, %f61, %p9;
	setp.gt.f32 	%p10, %f76, %f62;
	selp.f32 	%f77, %f76, %f62, %p10;
	setp.gt.f32 	%p11, %f77, %f63;
	selp.f32 	%f78, %f77, %f63, %p11;
	setp.gt.f32 	%p12, %f78, %f64;
	selp.f32 	%f79, %f78, %f64, %p12;
	setp.gt.f32 	%p13, %f79, %f65;
	selp.f32 	%f80, %f79, %f65, %p13;
	setp.gt.f32 	%p14, %f80, %f66;
	selp.f32 	%f81, %f80, %f66, %p14;
	setp.gt.f32 	%p15, %f81, %f67;
	selp.f32 	%f82, %f81, %f67, %p15;
	setp.gt.f32 	%p16, %f82, %f68;
	selp.f32 	%f83, %f82, %f68, %p16;
	setp.gt.f32 	%p17, %f83, %f69;
	selp.f32 	%f84, %f83, %f69, %p17;
	setp.gt.f32 	%p18, %f84, %f70;
	selp.f32 	%f441, %f84, %f70, %p18;
	setp.lt.u32 	%p19, %r67, 8192;
	mov.b32 	%r400, 4096;
	@%p19 bra 	$L__BB6_60;
	add.s32 	%r47, %r67, -4096;
	mov.b32 	%r400, 4096;
$L__BB6_58:
	mul.wide.s32 	%rd52, %r400, 4;
	add.s64 	%rd36, %rd19, %rd52;
	// begin inline asm
	ld.global.nc.u32 %r86, [%rd36];
	// end inline asm
	mov.b32 	%f85, %r86;
	add.s64 	%rd37, %rd36, 1024;
	// begin inline asm
	ld.global.nc.u32 %r87, [%rd37];
	// end inline asm
	mov.b32 	%f86, %r87;
	add.s64 	%rd38, %rd36, 2048;
	// begin inline asm
	ld.global.nc.u32 %r88, [%rd38];
	// end inline asm
	mov.b32 	%f87, %r88;
	add.s64 	%rd39, %rd36, 3072;
	// begin inline asm
	ld.global.nc.u32 %r89, [%rd39];
	// end inline asm
	mov.b32 	%f88, %r89;
	add.s64 	%rd40, %rd36, 4096;
	// begin inline asm
	ld.global.nc.u32 %r90, [%rd40];
	// end inline asm
	mov.b32 	%f89, %r90;
	add.s64 	%rd41, %rd36, 5120;
	// begin inline asm
	ld.global.nc.u32 %r91, [%rd41];
	// end inline asm
	mov.b32 	%f90, %r91;
	add.s64 	%rd42, %rd36, 6144;
	// begin inline asm
	ld.global.nc.u32 %r92, [%rd42];
	// end inline asm
	mov.b32 	%f91, %r92;
	add.s64 	%rd43, %rd36, 7168;
	// begin inline asm
	ld.global.nc.u32 %r93, [%rd43];
	// end inline asm
	mov.b32 	%f92, %r93;
	add.s64 	%rd44, %rd36, 8192;
	// begin inline asm
	ld.global.nc.u32 %r94, [%rd44];
	// end inline asm
	mov.b32 	%f93, %r94;
	add.s64 	%rd45, %rd36, 9216;
	// begin inline asm
	ld.global.nc.u32 %r95, [%rd45];
	// end inline asm
	mov.b32 	%f94, %r95;
	add.s64 	%rd46, %rd36, 10240;
	// begin inline asm
	ld.global.nc.u32 %r96, [%rd46];
	// end inline asm
	mov.b32 	%f95, %r96;
	add.s64 	%rd47, %rd36, 11264;
	// begin inline asm
	ld.global.nc.u32 %r97, [%rd47];
	// end inline asm
	mov.b32 	%f96, %r97;
	add.s64 	%rd48, %rd36, 12288;
	// begin inline asm
	ld.global.nc.u32 %r98, [%rd48];
	// end inline asm
	mov.b32 	%f97, %r98;
	add.s64 	%rd49, %rd36, 13312;
	// begin inline asm
	ld.global.nc.u32 %r99, [%rd49];
	// end inline asm
	mov.b32 	%f98, %r99;
	add.s64 	%rd50, %rd36, 14336;
	// begin inline asm
	ld.global.nc.u32 %r100, [%rd50];
	// end inline asm
	mov.b32 	%f99, %r100;
	add.s64 	%rd51, %rd36, 15360;
	// begin inline asm
	ld.global.nc.u32 %r101, [%rd51];
	// end inline asm
	mov.b32 	%f100, %r101;
	setp.gt.f32 	%p20, %f441, %f85;
	selp.f32 	%f101, %f441, %f85, %p20;
	setp.gt.f32 	%p21, %f101, %f86;
	selp.f32 	%f102, %f101, %f86, %p21;
	setp.gt.f32 	%p22, %f102, %f87;
	selp.f32 	%f103, %f102, %f87, %p22;
	setp.gt.f32 	%p23, %f103, %f88;
	selp.f32 	%f104, %f103, %f88, %p23;
	setp.gt.f32 	%p24, %f104, %f89;
	selp.f32 	%f105, %f104, %f89, %p24;
	setp.gt.f32 	%p25, %f105, %f90;
	selp.f32 	%f106, %f105, %f90, %p25;
	setp.gt.f32 	%p26, %f106, %f91;
	selp.f32 	%f107, %f106, %f91, %p26;
	setp.gt.f32 	%p27, %f107, %f92;
	selp.f32 	%f108, %f107, %f92, %p27;
	setp.gt.f32 	%p28, %f108, %f93;
	selp.f32 	%f109, %f108, %f93, %p28;
	setp.gt.f32 	%p29, %f109, %f94;
	selp.f32 	%f110, %f109, %f94, %p29;
	setp.gt.f32 	%p30, %f110, %f95;
	selp.f32 	%f111, %f110, %f95, %p30;
	setp.gt.f32 	%p31, %f111, %f96;
	selp.f32 	%f112, %f111, %f96, %p31;
	setp.gt.f32 	%p32, %f112, %f97;
	selp.f32 	%f113, %f112, %f97, %p32;
	setp.gt.f32 	%p33, %f113, %f98;
	selp.f32 	%f114, %f113, %f98, %p33;
	setp.gt.f32 	%p34, %f114, %f99;
	selp.f32 	%f115, %f114, %f99, %p34;
	setp.gt.f32 	%p35, %f115, %f100;
	selp.f32 	%f441, %f115, %f100, %p35;
	sub.s32 	%r102, %r67, %r400;
	setp.lt.s32 	%p36, %r102, 4096;
	@%p36 bra 	$L__BB6_68;
	add.s32 	%r400, %r400, 4096;
	setp.le.s32 	%p37, %r400, %r47;
	@%p37 bra 	$L__BB6_58;
$L__BB6_60:
	setp.le.s32 	%p38, %r67, %r400;
	@%p38 bra 	$L__BB6_68;
	sub.s32 	%r51, %r67, %r400;
	setp.ge.s32 	%p39, %r46, %r51;
	@%p39 bra 	$L__BB6_68;
	not.b32 	%r103, %r46;
	add.s32 	%r104, %r67, %r103;
	sub.s32 	%r52, %r104, %r400;
	and.b32  	%r105, %r52, 768;
	setp.eq.s32 	%p40, %r105, 768;
	mov.u32 	%r404, %r46;
	@%p40 bra 	$L__BB6_65;
	add.s32 	%r402, %r46, %r400;
	shr.u32 	%r106, %r52, 8;
	add.s32 	%r107, %r106, 1;
	and.b32  	%r108, %r107, 3;
	neg.s32 	%r401, %r108;
	mov.u32 	%r404, %r46;
$L__BB6_64:
	.pragma "nounroll";
	mul.wide.u32 	%rd54, %r402, 4;
	add.s64 	%rd53, %rd16, %rd54;
	// begin inline asm
	ld.global.nc.u32 %r109, [%rd53];
	// end inline asm
	mov.b32 	%f117, %r109;
	setp.gt.f32 	%p41, %f441, %f117;
	selp.f32 	%f441, %f441, %f117, %p41;
	add.s32 	%r404, %r404, 256;
	add.s32 	%r402, %r402, 256;
	add.s32 	%r401, %r401, 1;
	setp.ne.s32 	%p42, %r401, 0;
	@%p42 bra 	$L__BB6_64;
$L__BB6_65:
	setp.lt.u32 	%p43, %r52, 768;
	@%p43 bra 	$L__BB6_68;
	cvt.u64.u32 	%rd55, %r404;
	cvt.u64.u32 	%rd56, %r400;
	add.s64 	%rd57, %rd55, %rd56;
	shl.b64 	%rd58, %rd57, 2;
	add.s64 	%rd59, %rd58, %rd16;
	add.s64 	%rd124, %rd59, 2048;
	add.s32 	%r405, %r404, %r400;
$L__BB6_67:
	mul.wide.u32 	%rd64, %r405, 4;
	add.s64 	%rd60, %rd16, %rd64;
	// begin inline asm
	ld.global.nc.u32 %r110, [%rd60];
	// end inline asm
	mov.b32 	%f118, %r110;
	setp.gt.f32 	%p44, %f441, %f118;
	selp.f32 	%f119, %f441, %f118, %p44;
	add.s64 	%rd61, %rd124, -1024;
	// begin inline asm
	ld.global.nc.u32 %r111, [%rd61];
	// end inline asm
	mov.b32 	%f120, %r111;
	setp.gt.f32 	%p45, %f119, %f120;
	selp.f32 	%f121, %f119, %f120, %p45;
	// begin inline asm
	ld.global.nc.u32 %r112, [%rd124];
	// end inline asm
	mov.b32 	%f122, %r112;
	setp.gt.f32 	%p46, %f121, %f122;
	selp.f32 	%f123, %f121, %f122, %p46;
	add.s64 	%rd63, %rd124, 1024;
	// begin inline asm
	ld.global.nc.u32 %r113, [%rd63];
	// end inline asm
	mov.b32 	%f124, %r113;
	setp.gt.f32 	%p47, %f123, %f124;
	selp.f32 	%f441, %f123, %f124, %p47;
	add.s32 	%r404, %r404, 1024;
	add.s64 	%rd124, %rd124, 4096;
	add.s32 	%r405, %r405, 1024;
	setp.lt.s32 	%p48, %r404, %r51;
	@%p48 bra 	$L__BB6_67;
$L__BB6_68:
	// begin inline asm
	mov.u32 %r114, %laneid;
	// end inline asm
	mov.b32 	%r116, %f441;
	mov.b32 	%r117, 1;
	mov.b32 	%r138, 31;
	mov.b32 	%r139, -1;
	// begin inline asm
	shfl.sync.down.b32 %r115, %r116, %r117, %r138, %r139;
	// end inline asm
	mov.b32 	%f125, %r115;
	setp.gt.s32 	%p49, %r114, 30;
	setp.gt.f32 	%p50, %f441, %f125;
	selp.f32 	%f126, %f441, %f125, %p50;
	selp.f32 	%f127, %f441, %f126, %p49;
	mov.b32 	%r121, %f127;
	mov.b32 	%r122, 2;
	// begin inline asm
	shfl.sync.down.b32 %r120, %r121, %r122, %r138, %r139;
	// end inline asm
	mov.b32 	%f129, %r120;
	setp.gt.s32 	%p51, %r114, 29;
	setp.gt.f32 	%p52, %f127, %f129;
	selp.f32 	%f130, %f127, %f129, %p52;
	selp.f32 	%f131, %f127, %f130, %p51;
	mov.b32 	%r126, %f131;
	mov.b32 	%r127, 4;
	// begin inline asm
	shfl.sync.down.b32 %r125, %r126, %r127, %r138, %r139;
	// end inline asm
	mov.b32 	%f133, %r125;
	setp.gt.s32 	%p53, %r114, 27;
	setp.gt.f32 	%p54, %f131, %f133;
	selp.f32 	%f134, %f131, %f133, %p54;
	selp.f32 	%f135, %f131, %f134, %p53;
	mov.b32 	%r131, %f135;
	mov.b32 	%r132, 8;
	// begin inline asm
	shfl.sync.down.b32 %r130, %r131, %r132, %r138, %r139;
	// end inline asm
	mov.b32 	%f137, %r130;
	setp.gt.s32 	%p55, %r114, 23;
	setp.gt.f32 	%p56, %f135, %f137;
	selp.f32 	%f138, %f135, %f137, %p56;
	selp.f32 	%f139, %f135, %f138, %p55;
	mov.b32 	%r136, %f139;
	mov.b32 	%r137, 16;
	// begin inline asm
	shfl.sync.down.b32 %r135, %r136, %r137, %r138, %r139;
	// end inline asm
	mov.b32 	%f141, %r135;
	setp.gt.s32 	%p57, %r114, 15;
	setp.gt.f32 	%p58, %f139, %f141;
	selp.f32 	%f142, %f139, %f141, %p58;
	selp.f32 	%f442, %f139, %f142, %p57;
	setp.ne.s32 	%p59, %r114, 0;
	@%p59 bra 	$L__BB6_70;
	shr.u32 	%r140, %r46, 3;
	and.b32  	%r141, %r140, 124;
	mov.u32 	%r142, _ZZN3cub18CUB_300001_SM_10006detail6reduce28DeviceReduceSingleTileKernelINS2_10policy_hubIfy6MAX_OPIfEE10Policy1000EPfS9_iS6_ffN4cuda3std3__410__identityEEEvT0_T1_T2_T3_T4_T6_E12temp_storage;
	add.s32 	%r143, %r142, %r141;
	st.shared.f32 	[%r143+8], %f442;
$L__BB6_70:
	bar.sync 	0;
	setp.ne.s32 	%p60, %r46, 0;
	@%p60 bra 	$L__BB6_72;
	ld.shared.f32 	%f143, [_ZZN3cub18CUB_300001_SM_10006detail6reduce28DeviceReduceSingleTileKernelINS2_10policy_hubIfy6MAX_OPIfEE10Policy1000EPfS9_iS6_ffN4cuda3std3__410__identityEEEvT0_T1_T2_T3_T4_T6_E12temp_storage+12];
	setp.gt.f32 	%p61, %f442, %f143;
	selp.f32 	%f144, %f442, %f143, %p61;
	ld.shared.f32 	%f145, [_ZZN3cub18CUB_300001_SM_10006detail6reduce28DeviceReduceSingleTileKernelINS2_10policy_hubIfy6MAX_OPIfEE10Policy1000EPfS9_iS6_ffN4cuda3std3__410__identityEEEvT0_T1_T2_T3_T4_T6_E12temp_storage+16];
	setp.gt.f32 	%p62, %f144, %f145;
	selp.f32 	%f146, %f144, %f145, %p62;
	ld.shared.f32 	%f147, [_ZZN3cub18CUB_300001_SM_10006detail6reduce28DeviceReduceSingleTileKernelINS2_10policy_hubIfy6MAX_OPIfEE10Policy1000EPfS9_iS6_ffN4cuda3std3__410__identityEEEvT0_T1_T2_T3_T4_T6_E12temp_storage+20];
	setp.gt.f32 	%p63, %f146, %f147;
	selp.f32 	%f148, %f146, %f147, %p63;
	ld.shared.f32 	%f149, [_ZZN3cub18CUB_300001_SM_10006detail6reduce28DeviceReduceSingleTileKernelINS2_10policy_hubIfy6MAX_OPIfEE10Policy1000EPfS9_iS6_ffN4cuda3std3__410__identityEEEvT0_T1_T2_T3_T4_T6_E12temp_storage+24];
	setp.gt.f32 	%p64, %f148, %f149;
	selp.f32 	%f150, %f148, %f149, %p64;
	ld.shared.f32 	%f151, [_ZZN3cub18CUB_300001_SM_10006detail6reduce28DeviceReduceSingleTileKernelINS2_10policy_hubIfy6MAX_OPIfEE10Policy1000EPfS9_iS6_ffN4cuda3std3__410__identityEEEvT0_T1_T2_T3_T4_T6_E12temp_storage+28];
	setp.gt.f32 	%p65, %f150, %f151;
	selp.f32 	%f152, %f150, %f151, %p65;
	ld.shared.f32 	%f153, [_ZZN3cub18CUB_300001_SM_10006detail6reduce28DeviceReduceSingleTileKernelINS2_10policy_hubIfy6MAX_OPIfEE10Policy1000EPfS9_iS6_ffN4cuda3std3__410__identityEEEvT0_T1_T2_T3_T4_T6_E12temp_storage+32];
	setp.gt.f32 	%p66, %f152, %f153;
	selp.f32 	%f154, %f152, %f153, %p66;
	ld.shared.f32 	%f155, [_ZZN3cub18CUB_300001_SM_10006detail6reduce28DeviceReduceSingleTileKernelINS2_10policy_hubIfy6MAX_OPIfEE10Policy1000EPfS9_iS6_ffN4cuda3std3__410__identityEEEvT0_T1_T2_T3_T4_T6_E12temp_storage+36];
	setp.gt.f32 	%p67, %f154, %f155;
	selp.f32 	%f442, %f154, %f155, %p67;
$L__BB6_72:
	mov.u32 	%r379, %tid.x;
	setp.ne.s32 	%p249, %r379, 0;
	@%p249 bra 	$L__BB6_74;
	setp.gt.f32 	%p250, %f54, %f442;
	selp.f32 	%f415, %f54, %f442, %p250;
	st.global.f32 	[%rd1], %f415;
$L__BB6_74:
	ret;

}


// ===== COMPILED SASS (sm_100) =====

	.target	sm_100

	.elftype	@"ET_EXEC"


//--------------------- .note.nv.tkinfo           --------------------------
	.section	.note.nv.tkinfo,"",@"SHT_NOTE"
	.sectionflags	@"SHF_NOTE_NV_TKINFO"
	.tkinfo
        /*0018*/ 	.word	0x00000002
        /*0030*/ 	.string	""
        /*0030*/ 	.string	"ptxas"
        /*0030*/ 	.string	"Cuda compilation tools, release 13.0, V13.0.88"
        /*0030*/ 	.string	"Build cuda_13.0.r13.0/compiler.36424714_0"
        /*0030*/ 	.string	"-arch sm_100 -m 64 "



//--------------------- .note.nv.cuinfo           --------------------------
	.section	.note.nv.cuinfo,"",@"SHT_NOTE"
	.sectionflags	@"SHF_NOTE_NV_CUINFO"
        /*0018*/ 	.short	0x0002
        /*001a*/ 	.short	0x0064
        /*001c*/ 	.short	0x0082
	.zero		2


//--------------------- .nv.info                  --------------------------
	.section	.nv.info,"",@"SHT_CUDA_INFO"
	.align	4


	//----- nvinfo : EIATTR_REGCOUNT
	.align		4
        /*0000*/ 	.byte	0x04, 0x2f
        /*0002*/ 	.short	(.L_46 - .L_45)
	.align		4
.L_45:
        /*0004*/ 	.word	index@(_ZN3cub18CUB_300001_SM_10006detail11EmptyKernelIvEEvv)
        /*0008*/ 	.word	0x00000004


	//----- nvinfo : EIATTR_FRAME_SIZE
	.align		4
.L_46:
        /*000c*/ 	.byte	0x04, 0x11
        /*000e*/ 	.short	(.L_48 - .L_47)
	.align		4
.L_47:
        /*0010*/ 	.word	index@(_ZN3cub18CUB_300001_SM_10006detail11EmptyKernelIvEEvv)
        /*0014*/ 	.word	0x00000000


	//----- nvinfo : EIATTR_REGCOUNT
	.align		4
.L_48:
        /*0018*/ 	.byte	0x04, 0x2f
        /*001a*/ 	.short	(.L_50 - .L_49)
	.align		4
.L_49:
        /*001c*/ 	.word	index@(_ZN3cub18CUB_300001_SM_10006detail6reduce28DeviceReduceSingleTileKernelINS2_10policy_hubIfj6MAX_OPIfEE10Policy1000EN6thrust24THRUST_300001_SM_1000_NS10device_ptrIfEEPfjS6_ffN4cuda3std3__410__identityEEEvT0_T1_T2_T3_T4_T6_)
        /*0020*/ 	.word	0x00000020


	//----- nvinfo : EIATTR_FRAME_SIZE
	.align		4
.L_50:
        /*0024*/ 	.byte	0x04, 0x11
        /*0026*/ 	.short	(.L_52 - .L_51)
	.align		4
.L_51:
        /*0028*/ 	.word	index@(_ZN3cub18CUB_300001_SM_10006detail6reduce28DeviceReduceSingleTileKernelINS2_10policy_hubIfj6MAX_OPIfEE10Policy1000EN6thrust24THRUST_300001_SM_1000_NS10device_ptrIfEEPfjS6_ffN4cuda3std3__410__identityEEEvT0_T1_T2_T3_T4_T6_)
        /*002c*/ 	.word	0x00000000


	//----- nvinfo : EIATTR_REGCOUNT
	.align		4
.L_52:
        /*0030*/ 	.byte	0x04, 0x2f
        /*0032*/ 	.short	(.L_54 - .L_53)
	.align		4
.L_53:
        /*0034*/ 	.word	index@(_ZN3cub18CUB_300001_SM_10006detail6reduce18DeviceReduceKernelINS2_10policy_hubIfj6MAX_OPIfEE10Policy1000EN6thrust24THRUST_300001_SM_1000_NS10device_ptrIfEEjS6_fN4cuda3std3__410__identityEEEvT0_PT3_T1_NS0_13GridEvenShareISK_EET2_T4_)
        /*0038*/ 	.word	0x00000020


	//----- nvinfo : EIATTR_FRAME_SIZE
	.align		4
.L_54:
        /*003c*/ 	.byte	0x04, 0x11
        /*003e*/ 	.short	(.L_56 - .L_55)
	.align		4
.L_55:
        /*0040*/ 	.word	index@(_ZN3cub18CUB_300001_SM_10006detail6reduce18DeviceReduceKernelINS2_10policy_hubIfj6MAX_OPIfEE10Policy1000EN6thrust24THRUST_300001_SM_1000_NS10device_ptrIfEEjS6_fN4cuda3std3__410__identityEEEvT0_PT3_T1_NS0_13GridEvenShareISK_EET2_T4_)
        /*0044*/ 	.word	0x00000000


	//----- nvinfo : EIATTR_REGCOUNT
	.align		4
.L_56:
        /*0048*/ 	.byte	0x04, 0x2f
        /*004a*/ 	.short	(.L_58 - .L_57)
	.align		4
.L_57:
        /*004c*/ 	.word	index@(_ZN3cub18CUB_300001_SM_10006detail6reduce28DeviceReduceSingleTileKernelINS2_10policy_hubIfj6MAX_OPIfEE10Policy1000EPfS9_iS6_ffN4cuda3std3__410__identityEEEvT0_T1_T2_T3_T4_T6_)
        /*0050*/ 	.word	0x0000001e


	//----- nvinfo : EIATTR_FRAME_SIZE
	.align		4
.L_58:
        /*0054*/ 	.byte	0x04, 0x11
        /*0056*/ 	.short	(.L_60 - .L_59)
	.align		4
.L_59:
        /*0058*/ 	.word	index@(_ZN3cub18CUB_300001_SM_10006detail6reduce28DeviceReduceSingleTileKernelINS2_10policy_hubIfj6MAX_OPIfEE10Policy1000EPfS9_iS6_ffN4cuda3std3__410__identityEEEvT0_T1_T2_T3_T4_T6_)
        /*005c*/ 	.word	0x00000000


	//----- nvinfo : EIATTR_REGCOUNT
	.align		4
.L_60:
        /*0060*/ 	.byte	0x04, 0x2f
        /*0062*/ 	.short	(.L_62 - .L_61)
	.align		4
.L_61:
        /*0064*/ 	.word	index@(_ZN3cub18CUB_300001_SM_10006detail6reduce28DeviceReduceSingleTileKernelINS2_10policy_hubIfy6MAX_OPIfEE10Policy1000EN6thrust24THRUST_300001_SM_1000_NS10device_ptrIfEEPfyS6_ffN4cuda3std3__410__identityEEEvT0_T1_T2_T3_T4_T6_)
        /*0068*/ 	.word	0x00000020


	//----- nvinfo : EIATTR_FRAME_SIZE
	.align		4
.L_62:
        /*006c*/ 	.byte	0x04, 0x11
        /*006e*/ 	.short	(.L_64 - .L_63)
	.align		4
.L_63:
        /*0070*/ 	.word	index@(_ZN3cub18CUB_300001_SM_10006detail6reduce28DeviceReduceSingleTileKernelINS2_10policy_hubIfy6MAX_OPIfEE10Policy1000EN6thrust24THRUST_300001_SM_1000_NS10device_ptrIfEEPfyS6_ffN4cuda3std3__410__identityEEEvT0_T1_T2_T3_T4_T6_)
        /*0074*/ 	.word	0x00000000


	//----- nvinfo : EIATTR_REGCOUNT
	.align		4
.L_64:
        /*0078*/ 	.byte	0x04, 0x2f
        /*007a*/ 	.short	(.L_66 - .L_65)
	.align		4
.L_65:
        /*007c*/ 	.word	index@(_ZN3cub18CUB_300001_SM_10006detail6reduce18DeviceReduceKernelINS2_10policy_hubIfy6MAX_OPIfEE10Policy1000EN6thrust24THRUST_300001_SM_1000_NS10device_ptrIfEEyS6_fN4cuda3std3__410__identityEEEvT0_PT3_T1_NS0_13GridEvenShareISK_EET2_T4_)
        /*0080*/ 	.word	0x00000020


	//----- nvinfo : EIATTR_FRAME_SIZE
	.align		4
.L_66:
        /*0084*/ 	.byte	0x04, 0x11
        /*0086*/ 	.short	(.L_68 - .L_67)
	.align		4
.L_67:
        /*0088*/ 	.word	index@(_ZN3cub18CUB_300001_SM_10006detail6reduce18DeviceReduceKernelINS2_10policy_hubIfy6MAX_OPIfEE10Policy1000EN6thrust24THRUST_300001_SM_1000_NS10device_ptrIfEEyS6_fN4cuda3std3__410__identityEEEvT0_PT3_T1_NS0_13GridEvenShareISK_EET2_T4_)
        /*008c*/ 	.word	0x00000000


	//----- nvinfo : EIATTR_REGCOUNT
	.align		4
.L_68:
        /*0090*/ 	.byte	0x04, 0x2f
        /*0092*/ 	.short	(.L_70 - .L_69)
	.align		4
.L_69:
        /*0094*/ 	.word	index@(_ZN3cub18CUB_300001_SM_10006detail6reduce28DeviceReduceSingleTileKernelINS2_10policy_hubIfy6MAX_OPIfEE10Policy1000EPfS9_iS6_ffN4cuda3std3__410__identityEEEvT0_T1_T2_T3_T4_T6_)
        /*0098*/ 	.word	0x0000001e


	//----- nvinfo : EIATTR_FRAME_SIZE
	.align		4
.L_70:
        /*009c*/ 	.byte	0x04, 0x11
        /*009e*/ 	.short	(.L_72 - .L_71)
	.align		4
.L_71:
        /*00a0*/ 	.word	index@(_ZN3cub18CUB_300001_SM_10006detail6reduce28DeviceReduceSingleTileKernelINS2_10policy_hubIfy6MAX_OPIfEE10Policy1000EPfS9_iS6_ffN4cuda3std3__410__identityEEEvT0_T1_T2_T3_T4_T6_)
        /*00a4*/ 	.word	0x00000000


	//----- nvinfo : EIATTR_MIN_STACK_SIZE
	.align		4
.L_72:
        /*00a8*/ 	.byte	0x04, 0x12
        /*00aa*/ 	.short	(.L_74 - .L_73)
	.align		4
.L_73:
        /*00ac*/ 	.word	index@(_ZN3cub18CUB_300001_SM_10006detail6reduce28DeviceReduceSingleTileKernelINS2_10policy_hubIfy6MAX_OPIfEE10Policy1000EPfS9_iS6_ffN4cuda3std3__410__identityEEEvT0_T1_T2_T3_T4_T6_)
        /*00b0*/ 	.word	0x00000000


	//----- nvinfo : EIATTR_MIN_STACK_SIZE
	.align		4
.L_74:
        /*00b4*/ 	.byte	0x04, 0x12
        /*00b6*/ 	.short	(.L_76 - .L_75)
	.align		4
.L_75:
        /*00b8*/ 	.word	index@(_ZN3cub18CUB_300001_SM_10006detail6reduce18DeviceReduceKernelINS2_10policy_hubIfy6MAX_OPIfEE10Policy1000EN6thrust24THRUST_300001_SM_1000_NS10device_ptrIfEEyS6_fN4cuda3std3__410__identityEEEvT0_PT3_T1_NS0_13GridEvenShareISK_EET2_T4_)
        /*00bc*/ 	.word	0x00000000


	//----- nvinfo : EIATTR_MIN_STACK_SIZE
	.align		4
.L_76:
        /*00c0*/ 	.byte	0x04, 0x12
        /*00c2*/ 	.short	(.L_78 - .L_77)
	.align		4
.L_77:
        /*00c4*/ 	.word	index@(_ZN3cub18CUB_300001_SM_10006detail6reduce28DeviceReduceSingleTileKernelINS2_10policy_hubIfy6MAX_OPIfEE10Policy1000EN6thrust24THRUST_300001_SM_1000_NS10device_ptrIfEEPfyS6_ffN4cuda3std3__410__identityEEEvT0_T1_T2_T3_T4_T6_)
        /*00c8*/ 	.word	0x00000000


	//----- nvinfo : EIATTR_MIN_STACK_SIZE
	.align		4
.L_78:
        /*00cc*/ 	.byte	0x04, 0x12
        /*00ce*/ 	.short	(.L_80 - .L_79)
	.align		4
.L_79:
        /*00d0*/ 	.word	index@(_ZN3cub18CUB_300001_SM_10006detail6reduce28DeviceReduceSingleTileKernelINS2_10policy_hubIfj6MAX_OPIfEE10Policy1000EPfS9_iS6_ffN4cuda3std3__410__identityEEEvT0_T1_T2_T3_T4_T6_)
        /*00d4*/ 	.word	0x00000000


	//----- nvinfo : EIATTR_MIN_STACK_SIZE
	.align		4
.L_80:
        /*00d8*/ 	.byte	0x04, 0x12
        /*00da*/ 	.short	(.L_82 - .L_81)
	.align		4
.L_81:
        /*00dc*/ 	.word	index@(_ZN3cub18CUB_300001_SM_10006detail6reduce18DeviceReduceKernelINS2_10policy_hubIfj6MAX_OPIfEE10Policy1000EN6thrust24THRUST_300001_SM_1000_NS10device_ptrIfEEjS6_fN4cuda3std3__410__identityEEEvT0_PT3_T1_NS0_13GridEvenShareISK_EET2_T4_)
        /*00e0*/ 	.word	0x00000000


	//----- nvinfo : EIATTR_MIN_STACK_SIZE
	.align		4
.L_82:
        /*00e4*/ 	.byte	0x04, 0x12
        /*00e6*/ 	.short	(.L_84 - .L_83)
	.align		4
.L_83:
        /*00e8*/ 	.word	index@(_ZN3cub18CUB_300001_SM_10006detail6reduce28DeviceReduceSingleTileKernelINS2_10policy_hubIfj6MAX_OPIfEE10Policy1000EN6thrust24THRUST_300001_SM_1000_NS10device_ptrIfEEPfjS6_ffN4cuda3std3__410__identityEEEvT0_T1_T2_T3_T4_T6_)
        /*00ec*/ 	.word	0x00000000


	//----- nvinfo : EIATTR_MIN_STACK_SIZE
	.align		4
.L_84:
        /*00f0*/ 	.byte	0x04, 0x12
        /*00f2*/ 	.short	(.L_86 - .L_85)
	.align		4
.L_85:
        /*00f4*/ 	.word	index@(_ZN3cub18CUB_300001_SM_10006detail11EmptyKernelIvEEvv)
        /*00f8*/ 	.word	0x00000000
.L_86:


//--------------------- .nv.compat                --------------------------
	.section	.nv.compat,"",@"SHT_CUDA_COMPAT_INFO"
	.align	4
        /*0000*/ 	.byte	0x02, 0x09, 0x00, 0x00, 0x02, 0x02, 0x01, 0x00, 0x02, 0x05, 0x05, 0x00, 0x03, 0x07, 0x01, 0x01
        /*0010*/ 	.byte	0x02, 0x03, 0x00, 0x00, 0x02, 0x06, 0x01, 0x00, 0x04, 0x0b, 0x08, 0x00, 0x09, 0x00, 0x00, 0x00
        /*0020*/ 	.byte	0x00, 0x00, 0x00, 0x00


//--------------------- .nv.info._ZN3cub18CUB_300001_SM_10006detail6reduce28DeviceReduceSingleTileKernelINS2_10policy_hubIfy6MAX_OPIfEE10Policy1000EPfS9_iS6_ffN4cuda3std3__410__identityEEEvT0_T1_T2_T3_T4_T6_ --------------------------
	.section	.nv.info._ZN3cub18CUB_300001_SM_10006detail6reduce28DeviceReduceSingleTileKernelINS2_10policy_hubIfy6MAX_OPIfEE10Policy1000EPfS9_iS6_ffN4cuda3std3__410__identityEEEvT0_T1_T2_T3_T4_T6_,"",@"SHT_CUDA_INFO"
	.sectionflags	@""
	.align	4


	//----- nvinfo : EIATTR_CUDA_API_VERSION
	.align		4
        /*0000*/ 	.byte	0x04, 0x37
        /*0002*/ 	.short	(.L_88 - .L_87)
.L_87:
        /*0004*/ 	.word	0x00000082


	//----- nvinfo : EIATTR_KPARAM_INFO
	.align		4
.L_88:
        /*0008*/ 	.byte	0x04, 0x17
        /*000a*/ 	.short	(.L_90 - .L_89)
.L_89:
        /*000c*/ 	.word	0x00000000
        /*0010*/ 	.short	0x0005
        /*0012*/ 	.short	0x001c
        /*0014*/ 	.byte	0x00, 0xf0, 0x05, 0x00


	//----- nvinfo : EIATTR_KPARAM_INFO
	.align		4
.L_90:
        /*0018*/ 	.byte	0x04, 0x17
        /*001a*/ 	.short	(.L_92 - .L_91)
.L_91:
        /*001c*/ 	.word	0x00000000
        /*0020*/ 	.short	0x0004
        /*0022*/ 	.short	0x0018
        /*0024*/ 	.byte	0x00, 0xf0, 0x11, 0x00


	//----- nvinfo : EIATTR_KPARAM_INFO
	.align		4
.L_92:
        /*0028*/ 	.byte	0x04, 0x17
        /*002a*/ 	.short	(.L_94 - .L_93)
.L_93:
        /*002c*/ 	.word	0x00000000
        /*0030*/ 	.short	0x0003
        /*0032*/ 	.short	0x0014
        /*0034*/ 	.byte	0x00, 0xf0, 0x05, 0x00


	//----- nvinfo : EIATTR_KPARAM_INFO
	.align		4
.L_94:
        /*0038*/ 	.byte	0x04, 0x17
        /*003a*/ 	.short	(.L_96 - .L_95)
.L_95:
        /*003c*/ 	.word	0x00000000
        /*0040*/ 	.short	0x0002
        /*0042*/ 	.short	0x0010
        /*0044*/ 	.byte	0x00, 0xf0, 0x11, 0x00


	//----- nvinfo : EIATTR_KPARAM_INFO
	.align		4
.L_96:
        /*0048*/ 	.byte	0x04, 0x17
        /*004a*/ 	.short	(.L_98 - .L_97)
.L_97:
        /*004c*/ 	.word	0x00000000
        /*0050*/ 	.short	0x0001
        /*0052*/ 	.short	0x0008
        /*0054*/ 	.byte	0x00, 0xf5, 0x21, 0x00


	//----- nvinfo : EIATTR_KPARAM_INFO
	.align		4
.L_98:
        /*0058*/ 	.byte	0x04, 0x17
        /*005a*/ 	.short	(.L_100 - .L_99)
.L_99:
        /*005c*/ 	.word	0x00000000
        /*0060*/ 	.short	0x0000
        /*0062*/ 	.short	0x0000
        /*0064*/ 	.byte	0x00, 0xf5, 0x21, 0x00


	//----- nvinfo : EIATTR_SPARSE_MMA_MASK
	.align		4
.L_100:
        /*0068*/ 	.byte	0x03, 0x50
        /*006a*/ 	.short	0x0000


	//----- nvinfo : EIATTR_MAXREG_COUNT
	.align		4
        /*006c*/ 	.byte	0x03, 0x1b
        /*006e*/ 	.short	0x00ff


	//----- nvinfo : EIATTR_NUM_BARRIERS
	.align		4
        /*0070*/ 	.byte	0x02, 0x4c
        /*0072*/ 	.byte	0x01
	.zero		1


	//----- nvinfo : EIATTR_MERCURY_ISA_VERSION
	.align		4
        /*0074*/ 	.byte	0x03, 0x5f
        /*0076*/ 	.short	0x0101


	//----- nvinfo : EIATTR_COOP_GROUP_MASK_REGIDS
	.align		4
        /*0078*/ 	.byte	0x04, 0x29
        /*007a*/ 	.short	(.L_102 - .L_101)


	//   ....[0]....
.L_101:
        /*007c*/ 	.word	0xffffffff


	//   ....[1]....
        /*0080*/ 	.word	0xffffffff


	//   ....[2]....
        /*0084*/ 	.word	0xffffffff


	//   ....[3]....
        /*0088*/ 	.word	0xffffffff


	//   ....[4]....
        /*008c*/ 	.word	0xffffffff


	//   ....[5]....
        /*0090*/ 	.word	0xffffffff


	//   ....[6]....
        /*0094*/ 	.word	0xffffffff


	//   ....[7]....
        /*0098*/ 	.word	0xffffffff


	//   ....[8]....
        /*009c*/ 	.word	0xffffffff


	//   ....[9]....
        /*00a0*/ 	.word	0xffffffff


	//   ....[10]....
        /*00a4*/ 	.word	0xffffffff


	//   ....[11]....
        /*00a8*/ 	.word	0xffffffff


	//   ....[12]....
        /*00ac*/ 	.word	0xffffffff


	//   ....[13]....
        /*00b0*/ 	.word	0xffffffff


	//   ....[14]....
        /*00b4*/ 	.word	0xffffffff


	//   ....[15]....
        /*00b8*/ 	.word	0xffffffff


	//   ....[16]....
        /*00bc*/ 	.word	0xffffffff


	//   ....[17]....
        /*00c0*/ 	.word	0xffffffff


	//   ....[18]....
        /*00c4*/ 	.word	0xffffffff


	//   ....[19]....
        /*00c8*/ 	.word	0xffffffff


	//   ....[20]....
        /*00cc*/ 	.word	0xffffffff


	//   ....[21]....
        /*00d0*/ 	.word	0xffffffff


	//   ....[22]....
        /*00d4*/ 	.word	0xffffffff


	//   ....[23]....
        /*00d8*/ 	.word	0xffffffff


	//   ....[24]....
        /*00dc*/ 	.word	0xffffffff


	//   ....[25]....
        /*00e0*/ 	.word	0xffffffff


	//   ....[26]....
        /*00e4*/ 	.word	0xffffffff


	//   ....[27]....
        /*00e8*/ 	.word	0xffffffff


	//   ....[28]....
        /*00ec*/ 	.word	0xffffffff


	//   ....[29]....
        /*00f0*/ 	.word	0xffffffff


	//----- nvinfo : EIATTR_COOP_GROUP_INSTR_OFFSETS
	.align		4
.L_102:
        /*00f4*/ 	.byte	0x04, 0x28
        /*00f6*/ 	.short	(.L_104 - .L_103)


	//   ....[0]....
.L_103:
        /*00f8*/ 	.word	0x00000b50


	//   ....[1]....
        /*00fc*/ 	.word	0x00000bb0


	//   ....[2]....
        /*0100*/ 	.word	0x00000bf0


	//   ....[3]....
        /*0104*/ 	.word	0x00000c40


	//   ....[4]....
        /*0108*/ 	.word	0x00000cb0


	//   ....[5]....
        /*010c*/ 	.word	0x00000f20


	//   ....[6]....
        /*0110*/ 	.word	0x00000f90


	//   ....[7]....
        /*0114*/ 	.word	0x00000fe0


	//   ....[8]....
        /*0118*/ 	.word	0x00001030


	//   ....[9]....
        /*011c*/ 	.word	0x000010b0


	//   ....[10]....
        /*0120*/ 	.word	0x000022f0


	//   ....[11]....
        /*0124*/ 	.word	0x00002350


	//   ....[12]....
        /*0128*/ 	.word	0x00002390


	//   ....[13]....
        /*012c*/ 	.word	0x000023d0


	//   ....[14]....
        /*0130*/ 	.word	0x00002440


	//   ....[15]....
        /*0134*/ 	.word	0x00003080


	//   ....[16]....
        /*0138*/ 	.word	0x000030f0


	//   ....[17]....
        /*013c*/ 	.word	0x00003130


	//   ....[18]....
        /*0140*/ 	.word	0x00003170


	//   ....[19]....
        /*0144*/ 	.word	0x000031e0


	//   ....[20]....
        /*0148*/ 	.word	0x00003450


	//   ....[21]....
        /*014c*/ 	.word	0x000034c0


	//   ....[22]....
        /*0150*/ 	.word	0x00003510


	//   ....[23]....
        /*0154*/ 	.word	0x00003570


	//   ....[24]....
        /*0158*/ 	.word	0x000035f0


	//   ....[25]....
        /*015c*/ 	.word	0x000049a0


	//   ....[26]....
        /*0160*/ 	.word	0x00004a00


	//   ....[27]....
        /*0164*/ 	.word	0x00004a40


	//   ....[28]....
        /*0168*/ 	.word	0x00004a80


	//   ....[29]....
        /*016c*/ 	.word	0x00004af0


	//----- nvinfo : EIATTR_VRC_CTA_INIT_COUNT
	.align		4
.L_104:
        /*0170*/ 	.byte	0x02, 0x4a
	.zero		1
	.zero		1


	//----- nvinfo : EIATTR_EXIT_INSTR_OFFSETS
	.align		4
        /*0174*/ 	.byte	0x04, 0x1c
        /*0176*/ 	.short	(.L_106 - .L_105)


	//   ....[0]....
.L_105:
        /*0178*/ 	.word	0x00000080


	//   ....[1]....
        /*017c*/ 	.word	0x000000c0


	//   ....[2]....
        /*0180*/ 	.word	0x00004cf0


	//   ....[3]....
        /*0184*/ 	.word	0x00004d50


	//----- nvinfo : EIATTR_MAX_THREADS
	.align		4
.L_106:
        /*0188*/ 	.byte	0x04, 0x05
        /*018a*/ 	.short	(.L_108 - .L_107)
.L_107:
        /*018c*/ 	.word	0x00000100
        /*0190*/ 	.word	0x00000001
        /*0194*/ 	.word	0x00000001


	//----- nvinfo : EIATTR_CRS_STACK_SIZE
	.align		4
.L_108:
        /*0198*/ 	.byte	0x04, 0x1e
        /*019a*/ 	.short	(.L_110 - .L_109)
.L_109:
        /*019c*/ 	.word	0x00000000


	//----- nvinfo : EIATTR_CBANK_PARAM_SIZE
	.align		4
.L_110:
        /*01a0*/ 	.byte	0x03, 0x19
        /*01a2*/ 	.short	0x001d


	//----- nvinfo : EIATTR_PARAM_CBANK
	.align		4
        /*01a4*/ 	.byte	0x04, 0x0a
        /*01a6*/ 	.short	(.L_112 - .L_111)
	.align		4
.L_111:
        /*01a8*/ 	.word	index@(.nv.constant0._ZN3cub18CUB_300001_SM_10006detail6reduce28DeviceReduceSingleTileKernelINS2_10policy_hubIfy6MAX_OPIfEE10Policy1000EPfS9_iS6_ffN4cuda3std3__410__identityEEEvT0_T1_T2_T3_T4_T6_)
        /*01ac*/ 	.short	0x0380
        /*01ae*/ 	.short	0x001d


	//----- nvinfo : EIATTR_SW_WAR
	.align		4
.L_112:
        /*01b0*/ 	.byte	0x04, 0x36
        /*01b2*/ 	.short	(.L_114 - .L_113)
.L_113:
        /*01b4*/ 	.word	0x00000008
.L_114:


//--------------------- .nv.info._ZN3cub18CUB_300001_SM_10006detail6reduce18DeviceReduceKernelINS2_10policy_hubIfy6MAX_OPIfEE10Policy1000EN6thrust24THRUST_300001_SM_1000_NS10device_ptrIfEEyS6_fN4cuda3std3__410__identityEEEvT0_PT3_T1_NS0_13GridEvenShareISK_EET2_T4_ --------------------------
	.section	.nv.info._ZN3cub18CUB_300001_SM_10006detail6reduce18DeviceReduceKernelINS2_10policy_hubIfy6MAX_OPIfEE10Policy1000EN6thrust24THRUST_300001_SM_1000_NS10device_ptrIfEEyS6_fN4cuda3std3__410__identityEEEvT0_PT3_T1_NS0_13GridEvenShareISK_EET2_T4_,"",@"SHT_CUDA_INFO"
	.sectionflags	@""
	.align	4


	//----- nvinfo : EIATTR_CUDA_API_VERSION
	.align		4
        /*0000*/ 	.byte	0x04, 0x37
        /*0002*/ 	.short	(.L_116 - .L_115)
.L_115:
        /*0004*/ 	.word	0x00000082


	//----- nvinfo : EIATTR_KPARAM_INFO
	.align		4
.L_116:
        /*0008*/ 	.byte	0x04, 0x17
        /*000a*/ 	.short	(.L_118 - .L_117)
.L_117:
        /*000c*/ 	.word	0x00000000
        /*0010*/ 	.short	0x0005
        /*0012*/ 	.short	0x0061
        /*0014*/ 	.byte	0x00, 0xf0, 0x05, 0x00


	//----- nvinfo : EIATTR_KPARAM_INFO
	.align		4
.L_118:
        /*0018*/ 	.byte	0x04, 0x17
        /*001a*/ 	.short	(.L_120 - .L_119)
.L_119:
        /*001c*/ 	.word	0x00000000
        /*0020*/ 	.short	0x0004
        /*0022*/ 	.short	0x0060
        /*0024*/ 	.byte	0x00, 0xf0, 0x05, 0x00


	//----- nvinfo : EIATTR_KPARAM_INFO
	.align		4
.L_120:
        /*0028*/ 	.byte	0x04, 0x17
        /*002a*/ 	.short	(.L_122 - .L_121)
.L_121:
        /*002c*/ 	.word	0x00000000
        /*0030*/ 	.short	0x0003
        /*0032*/ 	.short	0x0018
        /*0034*/ 	.byte	0x00, 0xf0, 0x21, 0x01


	//----- nvinfo : EIATTR_KPARAM_INFO
	.align		4
.L_122:
        /*0038*/ 	.byte	0x04, 0x17
        /*003a*/ 	.short	(.L_124 - .L_123)
.L_123:
        /*003c*/ 	.word	0x00000000
        /*0040*/ 	.short	0x0002
        /*0042*/ 	.short	0x0010
        /*0044*/ 	.byte	0x00, 0xf0, 0x21, 0x00


	//----- nvinfo : EIATTR_KPARAM_INFO
	.align		4
.L_124:
        /*0048*/ 	.byte	0x04, 0x17
        /*004a*/ 	.short	(.L_126 - .L_125)
.L_125:
        /*004c*/ 	.word	0x00000000
        /*0050*/ 	.short	0x0001
        /*0052*/ 	.short	0x0008
        /*0054*/ 	.byte	0x00, 0xf5, 0x21, 0x00


	//----- nvinfo : EIATTR_KPARAM_INFO
	.align		4
.L_126:
        /*0058*/ 	.byte	0x04, 0x17
        /*005a*/ 	.short	(.L_128 - .L_127)
.L_127:
        /*005c*/ 	.word	0x00000000
        /*0060*/ 	.short	0x0000
        /*0062*/ 	.short	0x0000
        /*0064*/ 	.byte	0x00, 0xf0, 0x21, 0x00


	//----- nvinfo : EIATTR_SPARSE_MMA_MASK
	.align		4
.L_128:
        /*0068*/ 	.byte	0x03, 0x50
        /*006a*/ 	.short	0x0000


	//----- nvinfo : EIATTR_MAXREG_COUNT
	.align		4
        /*006c*/ 	.byte	0x03, 0x1b
        /*006e*/ 	.short	0x00ff


	//----- nvinfo : EIATTR_NUM_BARRIERS
	.align		4
        /*0070*/ 	.byte	0x02, 0x4c
        /*0072*/ 	.byte	0x01
	.zero		1


	//----- nvinfo : EIATTR_MERCURY_ISA_VERSION
	.align		4
        /*0074*/ 	.byte	0x03, 0x5f
        /*0076*/ 	.short	0x0101


	//----- nvinfo : EIATTR_COOP_GROUP_MASK_REGIDS
	.align		4
        /*0078*/ 	.byte	0x04, 0x29
        /*007a*/ 	.short	(.L_130 - .L_129)


	//   ....[0]....
.L_129:
        /*007c*/ 	.word	0xffffffff


	//   ....[1]....
        /*0080*/ 	.word	0xffffffff


	//   ....[2]....
        /*0084*/ 	.word	0xffffffff


	//   ....[3]....
        /*0088*/ 	.word	0xffffffff


	//   ....[4]....
        /*008c*/ 	.word	0xffffffff


	//   ....[5]....
        /*0090*/ 	.word	0xffffffff


	//   ....[6]....
        /*0094*/ 	.word	0xffffffff


	//   ....[7]....
        /*0098*/ 	.word	0xffffffff


	//   ....[8]....
        /*009c*/ 	.word	0xffffffff


	//   ....[9]....
        /*00a0*/ 	.word	0xffffffff


	//   ....[10]....
        /*00a4*/ 	.word	0xffffffff


	//   ....[11]....
        /*00a8*/ 	.word	0xffffffff


	//   ....[12]....
        /*00ac*/ 	.word	0xffffffff


	//   ....[13]....
        /*00b0*/ 	.word	0xffffffff


	//   ....[14]....
        /*00b4*/ 	.word	0xffffffff


	//----- nvinfo : EIATTR_COOP_GROUP_INSTR_OFFSETS
	.align		4
.L_130:
        /*00b8*/ 	.byte	0x04, 0x28
        /*00ba*/ 	.short	(.L_132 - .L_131)


	//   ....[0]....
.L_131:
        /*00bc*/ 	.word	0x00000b90


	//   ....[1]....
        /*00c0*/ 	.word	0x00000bf0


	//   ....[2]....
        /*00c4*/ 	.word	0x00000c30


	//   ....[3]....
        /*00c8*/ 	.word	0x00000c80


	//   ....[4]....
        /*00cc*/ 	.word	0x00000cf0


	//   ....[5]....
        /*00d0*/ 	.word	0x00000f50


	//   ....[6]....
        /*00d4*/ 	.word	0x00000fc0


	//   ....[7]....
        /*00d8*/ 	.word	0x00001010


	//   ....[8]....
        /*00dc*/ 	.word	0x00001070


	//   ....[9]....
        /*00e0*/ 	.word	0x000010e0


	//   ....[10]....
        /*00e4*/ 	.word	0x00002740


	//   ....[11]....
        /*00e8*/ 	.word	0x000027a0


	//   ....[12]....
        /*00ec*/ 	.word	0x000027e0


	//   ....[13]....
        /*00f0*/ 	.word	0x00002820


	//   ....[14]....
        /*00f4*/ 	.word	0x00002890


	//----- nvinfo : EIATTR_VRC_CTA_INIT_COUNT
	.align		4
.L_132:
        /*00f8*/ 	.byte	0x02, 0x4a
	.zero		1
	.zero		1


	//----- nvinfo : EIATTR_EXIT_INSTR_OFFSETS
	.align		4
        /*00fc*/ 	.byte	0x04, 0x1c
        /*00fe*/ 	.short	(.L_134 - .L_133)


	//   ....[0]....
.L_133:
        /*0100*/ 	.word	0x00002a90


	//   ....[1]....
        /*0104*/ 	.word	0x00002af0


	//----- nvinfo : EIATTR_MAX_THREADS
	.align		4
.L_134:
        /*0108*/ 	.byte	0x04, 0x05
        /*010a*/ 	.short	(.L_136 - .L_135)
.L_135:
        /*010c*/ 	.word	0x00000100
        /*0110*/ 	.word	0x00000001
        /*0114*/ 	.word	0x00000001


	//----- nvinfo : EIATTR_CRS_STACK_SIZE
	.align		4
.L_136:
        /*0118*/ 	.byte	0x04, 0x1e
        /*011a*/ 	.short	(.L_138 - .L_137)
.L_137:
        /*011c*/ 	.word	0x00000000


	//----- nvinfo : EIATTR_CBANK_PARAM_SIZE
	.align		4
.L_138:
        /*0120*/ 	.byte	0x03, 0x19
        /*0122*/ 	.short	0x0062


	//----- nvinfo : EIATTR_PARAM_CBANK
	.align		4
        /*0124*/ 	.byte	0x04, 0x0a
        /*0126*/ 	.short	(.L_140 - .L_139)
	.align		4
.L_139:
        /*0128*/ 	.word	index@(.nv.constant0._ZN3cub18CUB_300001_SM_10006detail6reduce18DeviceReduceKernelINS2_10policy_hubIfy6MAX_OPIfEE10Policy1000EN6thrust24THRUST_300001_SM_1000_NS10device_ptrIfEEyS6_fN4cuda3std3__410__identityEEEvT0_PT3_T1_NS0_13GridEvenShareISK_EET2_T4_)
        /*012c*/ 	.short	0x0380
        /*012e*/ 	.short	0x0062


	//----- nvinfo : EIATTR_SW_WAR
	.align		4
.L_140:
        /*0130*/ 	.byte	0x04, 0x36
        /*0132*/ 	.short	(.L_142 - .L_141)
.L_141:
        /*0134*/ 	.word	0x00000008
.L_142:


//--------------------- .nv.info._ZN3cub18CUB_300001_SM_10006detail6reduce28DeviceReduceSingleTileKernelINS2_10policy_hubIfy6MAX_OPIfEE10Policy1000EN6thrust24THRUST_300001_SM_1000_NS10device_ptrIfEEPfyS6_ffN4cuda3std3__410__identityEEEvT0_T1_T2_T3_T4_T6_ --------------------------
	.section	.nv.info._ZN3cub18CUB_300001_SM_10006detail6reduce28DeviceReduceSingleTileKernelINS2_10policy_hubIfy6MAX_OPIfEE10Policy1000EN6thrust24THRUST_300001_SM_1000_NS10device_ptrIfEEPfyS6_ffN4cuda3std3__410__identityEEEvT0_T1_T2_T3_T4_T6_,"",@"SHT_CUDA_INFO"
	.sectionflags	@""
	.align	4


	//----- nvinfo : EIATTR_CUDA_API_VERSION
	.align		4
        /*0000*/ 	.byte	0x04, 0x37
        /*0002*/ 	.short	(.L_144 - .L_143)
.L_143:
        /*0004*/ 	.word	0x00000082


	//----- nvinfo : EIATTR_KPARAM_INFO
	.align		4
.L_144:
        /*0008*/ 	.byte	0x04, 0x17
        /*000a*/ 	.short	(.L_146 - .L_145)
.L_145:
        /*000c*/ 	.word	0x00000000
        /*0010*/ 	.short	0x0005
        /*0012*/ 	.short	0x0020
        /*0014*/ 	.byte	0x00, 0xf0, 0x05, 0x00


	//----- nvinfo : EIATTR_KPARAM_INFO
	.align		4
.L_146:
        /*0018*/ 	.byte	0x04, 0x17
        /*001a*/ 	.short	(.L_148 - .L_147)
.L_147:
        /*001c*/ 	.word	0x00000000
        /*0020*/ 	.short	0x0004
        /*0022*/ 	.short	0x001c
        /*0024*/ 	.byte	0x00, 0xf0, 0x11, 0x00


	//----- nvinfo : EIATTR_KPARAM_INFO
	.align		4
.L_148:
        /*0028*/ 	.byte	0x04, 0x17
        /*002a*/ 	.short	(.L_150 - .L_149)
.L_149:
        /*002c*/ 	.word	0x00000000
        /*0030*/ 	.short	0x0003
        /*0032*/ 	.short	0x0018
        /*0034*/ 	.byte	0x00, 0xf0, 0x05, 0x00


	//----- nvinfo : EIATTR_KPARAM_INFO
	.align		4
.L_150:
        /*0038*/ 	.byte	0x04, 0x17
        /*003a*/ 	.short	(.L_152 - .L_151)
.L_151:
        /*003c*/ 	.word	0x00000000
        /*0040*/ 	.short	0x0002
        /*0042*/ 	.short	0x0010
        /*0044*/ 	.byte	0x00, 0xf0, 0x21, 0x00


	//----- nvinfo : EIATTR_KPARAM_INFO
	.align		4
.L_152:
        /*0048*/ 	.byte	0x04, 0x17
        /*004a*/ 	.short	(.L_154 - .L_153)
.L_153:
        /*004c*/ 	.word	0x00000000
        /*0050*/ 	.short	0x0001
        /*0052*/ 	.short	0x0008
        /*0054*/ 	.byte	0x00, 0xf5, 0x21, 0x00


	//----- nvinfo : EIATTR_KPARAM_INFO
	.align		4
.L_154:
        /*0058*/ 	.byte	0x04, 0x17
        /*005a*/ 	.short	(.L_156 - .L_155)
.L_155:
        /*005c*/ 	.word	0x00000000
        /*0060*/ 	.short	0x0000
        /*0062*/ 	.short	0x0000
        /*0064*/ 	.byte	0x00, 0xf0, 0x21, 0x00


	//----- nvinfo : EIATTR_SPARSE_MMA_MASK
	.align		4
.L_156:
        /*0068*/ 	.byte	0x03, 0x50
        /*006a*/ 	.short	0x0000


	//----- nvinfo : EIATTR_MAXREG_COUNT
	.align		4
        /*006c*/ 	.byte	0x03, 0x1b
        /*006e*/ 	.short	0x00ff


	//----- nvinfo : EIATTR_NUM_BARRIERS
	.align		4
        /*0070*/ 	.byte	0x02, 0x4c
        /*0072*/ 	.byte	0x01
	.zero		1


	//----- nvinfo : EIATTR_MERCURY_ISA_VERSION
	.align		4
        /*0074*/ 	.byte	0x03, 0x5f
        /*0076*/ 	.short	0x0101


	//----- nvinfo : EIATTR_COOP_GROUP_MASK_REGIDS
	.align		4
        /*0078*/ 	.byte	0x04, 0x29
        /*007a*/ 	.short	(.L_158 - .L_157)


	//   ....[0]....
.L_157:
        /*007c*/ 	.word	0xffffffff


	//   ....[1]....
        /*0080*/ 	.word	0xffffffff


	//   ....[2]....
        /*0084*/ 	.word	0xffffffff


	//   ....[3]....
        /*0088*/ 	.word	0xffffffff


	//   ....[4]....
        /*008c*/ 	.word	0xffffffff


	//   ....[5]....
        /*0090*/ 	.word	0xffffffff


	//   ....[6]....
        /*0094*/ 	.word	0xffffffff


	//   ....[7]....
        /*0098*/ 	.word	0xffffffff


	//   ....[8]....
        /*009c*/ 	.word	0xffffffff


	//   ....[9]....
        /*00a0*/ 	.word	0xffffffff


	//   ....[10]....
        /*00a4*/ 	.word	0xffffffff


	//   ....[11]....
        /*00a8*/ 	.word	0xffffffff


	//   ....[12]....
        /*00ac*/ 	.word	0xffffffff


	//   ....[13]....
        /*00b0*/ 	.word	0xffffffff


	//   ....[14]....
        /*00b4*/ 	.word	0xffffffff


	//----- nvinfo : EIATTR_COOP_GROUP_INSTR_OFFSETS
	.align		4
.L_158:
        /*00b8*/ 	.byte	0x04, 0x28
        /*00ba*/ 	.short	(.L_160 - .L_159)


	//   ....[0]....
.L_159:
        /*00bc*/ 	.word	0x00000af0


	//   ....[1]....
        /*00c0*/ 	.word	0x00000b60


	//   ....[2]....
        /*00c4*/ 	.word	0x00000bc0


	//   ....[3]....
        /*00c8*/ 	.word	0x00000c10


	//   ....[4]....
        /*00cc*/ 	.word	0x00000c60


	//   ....[5]....
        /*00d0*/ 	.word	0x00000ec0


	//   ....[6]....
        /*00d4*/ 	.word	0x00000f60


	//   ....[7]....
        /*00d8*/ 	.word	0x00000fc0


	//   ....[8]....
        /*00dc*/ 	.word	0x00001010


	//   ....[9]....
        /*00e0*/ 	.word	0x00001060


	//   ....[10]....
        /*00e4*/ 	.word	0x000024d0


	//   ....[11]....
        /*00e8*/ 	.word	0x00002550


	//   ....[12]....
        /*00ec*/ 	.word	0x000025a0


	//   ....[13]....
        /*00f0*/ 	.word	0x000025e0


	//   ....[14]....
        /*00f4*/ 	.word	0x00002630


	//----- nvinfo : EIATTR_VRC_CTA_INIT_COUNT
	.align		4
.L_160:
        /*00f8*/ 	.byte	0x02, 0x4a
	.zero		1
	.zero		1


	//----- nvinfo : EIATTR_EXIT_INSTR_OFFSETS
	.align		4
        /*00fc*/ 	.byte	0x04, 0x1c
        /*00fe*/ 	.short	(.L_162 - .L_161)


	//   ....[0]....
.L_161:
        /*0100*/ 	.word	0x000000a0


	//   ....[1]....
        /*0104*/ 	.word	0x000000e0


	//   ....[2]....
        /*0108*/ 	.word	0x00002820


	//   ....[3]....
        /*010c*/ 	.word	0x00002880


	//----- nvinfo : EIATTR_MAX_THREADS
	.align		4
.L_162:
        /*0110*/ 	.byte	0x04, 0x05
        /*0112*/ 	.short	(.L_164 - .L_163)
.L_163:
        /*0114*/ 	.word	0x00000100
        /*0118*/ 	.word	0x00000001
        /*011c*/ 	.word	0x00000001


	//----- nvinfo : EIATTR_CRS_STACK_SIZE
	.align		4
.L_164:
        /*0120*/ 	.byte	0x04, 0x1e
        /*0122*/ 	.short	(.L_166 - .L_165)
.L_165:
        /*0124*/ 	.word	0x00000000


	//----- nvinfo : EIATTR_CBANK_PARAM_SIZE
	.align		4
.L_166:
        /*0128*/ 	.byte	0x03, 0x19
        /*012a*/ 	.short	0x0021


	//----- nvinfo : EIATTR_PARAM_CBANK
	.align		4
        /*012c*/ 	.byte	0x04, 0x0a
        /*012e*/ 	.short	(.L_168 - .L_167)
	.align		4
.L_167:
        /*0130*/ 	.word	index@(.nv.constant0._ZN3cub18CUB_300001_SM_10006detail6reduce28DeviceReduceSingleTileKernelINS2_10policy_hubIfy6MAX_OPIfEE10Policy1000EN6thrust24THRUST_300001_SM_1000_NS10device_ptrIfEEPfyS6_ffN4cuda3std3__410__identityEEEvT0_T1_T2_T3_T4_T6_)
        /*0134*/ 	.short	0x0380
        /*0136*/ 	.short	0x0021


	//----- nvinfo : EIATTR_SW_WAR
	.align		4
.L_168:
        /*0138*/ 	.byte	0x04, 0x36
        /*013a*/ 	.short	(.L_170 - .L_169)
.L_169:
        /*013c*/ 	.word	0x00000008
.L_170:


//--------------------- .nv.info._ZN3cub18CUB_300001_SM_10006detail6reduce28DeviceReduceSingleTileKernelINS2_10policy_hubIfj6MAX_OPIfEE10Policy1000EPfS9_iS6_ffN4cuda3std3__410__identityEEEvT0_T1_T2_T3_T4_T6_ --------------------------
	.section	.nv.info._ZN3cub18CUB_300001_SM_10006detail6reduce28DeviceReduceSingleTileKernelINS2_10policy_hubIfj6MAX_OPIfEE10Policy1000EPfS9_iS6_ffN4cuda3std3__410__identityEEEvT0_T1_T2_T3_T4_T6_,"",@"SHT_CUDA_INFO"
	.sectionflags	@""
	.align	4


	//----- nvinfo : EIATTR_CUDA_API_VERSION
	.align		4
        /*0000*/ 	.byte	0x04, 0x37
        /*0002*/ 	.short	(.L_172 - .L_171)
.L_171:
        /*0004*/ 	.word	0x00000082


	//----- nvinfo : EIATTR_KPARAM_INFO
	.align		4
.L_172:
        /*0008*/ 	.byte	0x04, 0x17
        /*000a*/ 	.short	(.L_174 - .L_173)
.L_173:
        /*000c*/ 	.word	0x00000000
        /*0010*/ 	.short	0x0005
        /*0012*/ 	.short	0x001c
        /*0014*/ 	.byte	0x00, 0xf0, 0x05, 0x00


	//----- nvinfo : EIATTR_KPARAM_INFO
	.align		4
.L_174:
        /*0018*/ 	.byte	0x04, 0x17
        /*001a*/ 	.short	(.L_176 - .L_175)
.L_175:
        /*001c*/ 	.word	0x00000000
        /*0020*/ 	.short	0x0004
        /*0022*/ 	.short	0x0018
        /*0024*/ 	.byte	0x00, 0xf0, 0x11, 0x00


	//----- nvinfo : EIATTR_KPARAM_INFO
	.align		4
.L_176:
        /*0028*/ 	.byte	0x04, 0x17
        /*002a*/ 	.short	(.L_178 - .L_177)
.L_177:
        /*002c*/ 	.word	0x00000000
        /*0030*/ 	.short	0x0003
        /*0032*/ 	.short	0x0014
        /*0034*/ 	.byte	0x00, 0xf0, 0x05, 0x00


	//----- nvinfo : EIATTR_KPARAM_INFO
	.align		4
.L_178:
        /*0038*/ 	.byte	0x04, 0x17
        /*003a*/ 	.short	(.L_180 - .L_179)
.L_179:
        /*003c*/ 	.word	0x00000000
        /*0040*/ 	.short	0x0002
        /*0042*/ 	.short	0x0010
        /*0044*/ 	.byte	0x00, 0xf0, 0x11, 0x00


	//----- nvinfo : EIATTR_KPARAM_INFO
	.align		4
.L_180:
        /*0048*/ 	.byte	0x04, 0x17
        /*004a*/ 	.short	(.L_182 - .L_181)
.L_181:
        /*004c*/ 	.word	0x00000000
        /*0050*/ 	.short	0x0001
        /*0052*/ 	.short	0x0008
        /*0054*/ 	.byte	0x00, 0xf5, 0x21, 0x00


	//----- nvinfo : EIATTR_KPARAM_INFO
	.align		4
.L_182:
        /*0058*/ 	.byte	0x04, 0x17
        /*005a*/ 	.short	(.L_184 - .L_183)
.L_183:
        /*005c*/ 	.word	0x00000000
        /*0060*/ 	.short	0x0000
        /*0062*/ 	.short	0x0000
        /*0064*/ 	.byte	0x00, 0xf5, 0x21, 0x00


	//----- nvinfo : EIATTR_SPARSE_MMA_MASK
	.align		4
.L_184:
        /*0068*/ 	.byte	0x03, 0x50
        /*006a*/ 	.short	0x0000


	//----- nvinfo : EIATTR_MAXREG_COUNT
	.align		4
        /*006c*/ 	.byte	0x03, 0x1b
        /*006e*/ 	.short	0x00ff


	//----- nvinfo : EIATTR_NUM_BARRIERS
	.align		4
        /*0070*/ 	.byte	0x02, 0x4c
        /*0072*/ 	.byte	0x01
	.zero		1


	//----- nvinfo : EIATTR_MERCURY_ISA_VERSION
	.align		4
        /*0074*/ 	.byte	0x03, 0x5f
        /*0076*/ 	.short	0x0101


	//----- nvinfo : EIATTR_COOP_GROUP_MASK_REGIDS
	.align		4
        /*0078*/ 	.byte	0x04, 0x29
        /*007a*/ 	.short	(.L_186 - .L_185)


	//   ....[0]....
.L_185:
        /*007c*/ 	.word	0xffffffff


	//   ....[1]....
        /*0080*/ 	.word	0xffffffff


	//   ....[2]....
        /*0084*/ 	.word	0xffffffff


	//   ....[3]....
        /*0088*/ 	.word	0xffffffff


	//   ....[4]....
        /*008c*/ 	.word	0xffffffff


	//   ....[5]....
        /*0090*/ 	.word	0xffffffff


	//   ....[6]....
        /*0094*/ 	.word	0xffffffff


	//   ....[7]....
        /*0098*/ 	.word	0xffffffff


	//   ....[8]....
        /*009c*/ 	.word	0xffffffff


	//   ....[9]....
        /*00a0*/ 	.word	0xffffffff


	//   ....[10]....
        /*00a4*/ 	.word	0xffffffff


	//   ....[11]....
        /*00a8*/ 	.word	0xffffffff


	//   ....[12]....
        /*00ac*/ 	.word	0xffffffff


	//   ....[13]....
        /*00b0*/ 	.word	0xffffffff


	//   ....[14]....
        /*00b4*/ 	.word	0xffffffff


	//   ....[15]....
        /*00b8*/ 	.word	0xffffffff


	//   ....[16]....
        /*00bc*/ 	.word	0xffffffff


	//   ....[17]....
        /*00c0*/ 	.word	0xffffffff


	//   ....[18]....
        /*00c4*/ 	.word	0xffffffff


	//   ....[19]....
        /*00c8*/ 	.word	0xffffffff


	//   ....[20]....
        /*00cc*/ 	.word	0xffffffff


	//   ....[21]....
        /*00d0*/ 	.word	0xffffffff


	//   ....[22]....
        /*00d4*/ 	.word	0xffffffff


	//   ....[23]....
        /*00d8*/ 	.word	0xffffffff


	//   ....[24]....
        /*00dc*/ 	.word	0xffffffff


	//   ....[25]....
        /*00e0*/ 	.word	0xffffffff


	//   ....[26]....
        /*00e4*/ 	.word	0xffffffff


	//   ....[27]....
        /*00e8*/ 	.word	0xffffffff


	//   ....[28]....
        /*00ec*/ 	.word	0xffffffff


	//   ....[29]....
        /*00f0*/ 	.word	0xffffffff


	//----- nvinfo : EIATTR_COOP_GROUP_INSTR_OFFSETS
	.align		4
.L_186:
        /*00f4*/ 	.byte	0x04, 0x28
        /*00f6*/ 	.short	(.L_188 - .L_187)


	//   ....[0]....
.L_187:
        /*00f8*/ 	.word	0x00000b50


	//   ....[1]....
        /*00fc*/ 	.word	0x00000bb0


	//   ....[2]....
        /*0100*/ 	.word	0x00000bf0


	//   ....[3]....
        /*0104*/ 	.word	0x00000c40


	//   ....[4]....
        /*0108*/ 	.word	0x00000cb0


	//   ....[5]....
        /*010c*/ 	.word	0x00000f20


	//   ....[6]....
        /*0110*/ 	.word	0x00000f90


	//   ....[7]....
        /*0114*/ 	.word	0x00000fe0


	//   ....[8]....
        /*0118*/ 	.word	0x00001030


	//   ....[9]....
        /*011c*/ 	.word	0x000010b0


	//   ....[10]....
        /*0120*/ 	.word	0x000022f0


	//   ....[11]....
        /*0124*/ 	.word	0x00002350


	//   ....[12]....
        /*0128*/ 	.word	0x00002390


	//   ....[13]....
        /*012c*/ 	.word	0x000023d0


	//   ....[14]....
        /*0130*/ 	.word	0x00002440


	//   ....[15]....
        /*0134*/ 	.word	0x00003080


	//   ....[16]....
        /*0138*/ 	.word	0x000030f0


	//   ....[17]....
        /*013c*/ 	.word	0x00003130


	//   ....[18]....
        /*0140*/ 	.word	0x00003170


	//   ....[19]....
        /*0144*/ 	.word	0x000031e0


	//   ....[20]....
        /*0148*/ 	.word	0x00003450


	//   ....[21]....
        /*014c*/ 	.word	0x000034c0


	//   ....[22]....
        /*0150*/ 	.word	0x00003510


	//   ....[23]....
        /*0154*/ 	.word	0x00003570


	//   ....[24]....
        /*0158*/ 	.word	0x000035f0


	//   ....[25]....
        /*015c*/ 	.word	0x000049a0


	//   ....[26]....
        /*0160*/ 	.word	0x00004a00


	//   ....[27]....
        /*0164*/ 	.word	0x00004a40


	//   ....[28]....
        /*0168*/ 	.word	0x00004a80


	//   ....[29]....
        /*016c*/ 	.word	0x00004af0


	//----- nvinfo : EIATTR_VRC_CTA_INIT_COUNT
	.align		4
.L_188:
        /*0170*/ 	.byte	0x02, 0x4a
	.zero		1
	.zero		1


	//----- nvinfo : EIATTR_EXIT_INSTR_OFFSETS
	.align		4
        /*0174*/ 	.byte	0x04, 0x1c
        /*0176*/ 	.short	(.L_190 - .L_189)


	//   ....[0]....
.L_189:
        /*0178*/ 	.word	0x00000080


	//   ....[1]....
        /*017c*/ 	.word	0x000000c0


	//   ....[2]....
        /*0180*/ 	.word	0x00004cf0


	//   ....[3]....
        /*0184*/ 	.word	0x00004d50


	//----- nvinfo : EIATTR_MAX_THREADS
	.align		4
.L_190:
        /*0188*/ 	.byte	0x04, 0x05
        /*018a*/ 	.short	(.L_192 - .L_191)
.L_191:
        /*018c*/ 	.word	0x00000100
        /*0190*/ 	.word	0x00000001
        /*0194*/ 	.word	0x00000001


	//----- nvinfo : EIATTR_CRS_STACK_SIZE
	.align		4
.L_192:
        /*0198*/ 	.byte	0x04, 0x1e
        /*019a*/ 	.short	(.L_194 - .L_193)
.L_193:
        /*019c*/ 	.word	0x00000000


	//----- nvinfo : EIATTR_CBANK_PARAM_SIZE
	.align		4
.L_194:
        /*01a0*/ 	.byte	0x03, 0x19
        /*01a2*/ 	.short	0x001d


	//----- nvinfo : EIATTR_PARAM_CBANK
	.align		4
        /*01a4*/ 	.byte	0x04, 0x0a
        /*01a6*/ 	.short	(.L_196 - .L_195)
	.align		4
.L_195:
        /*01a8*/ 	.word	index@(.nv.constant0._ZN3cub18CUB_300001_SM_10006detail6reduce28DeviceReduceSingleTileKernelINS2_10policy_hubIfj6MAX_OPIfEE10Policy1000EPfS9_iS6_ffN4cuda3std3__410__identityEEEvT0_T1_T2_T3_T4_T6_)
        /*01ac*/ 	.short	0x0380
        /*01ae*/ 	.short	0x001d


	//----- nvinfo : EIATTR_SW_WAR
	.align		4
.L_196:
        /*01b0*/ 	.byte	0x04, 0x36
        /*01b2*/ 	.short	(.L_198 - .L_197)
.L_197:
        /*01b4*/ 	.word	0x00000008
.L_198:


//--------------------- .nv.info._ZN3cub18CUB_300001_SM_10006detail6reduce18DeviceReduceKernelINS2_10policy_hubIfj6MAX_OPIfEE10Policy1000EN6thrust24THRUST_300001_SM_1000_NS10device_ptrIfEEjS6_fN4cuda3std3__410__identityEEEvT0_PT3_T1_NS0_13GridEvenShareISK_EET2_T4_ --------------------------
	.section	.nv.info._ZN3cub18CUB_300001_SM_10006detail6reduce18DeviceReduceKernelINS2_10policy_hubIfj6MAX_OPIfEE10Policy1000EN6thrust24THRUST_300001_SM_1000_NS10device_ptrIfEEjS6_fN4cuda3std3__410__identityEEEvT0_PT3_T1_NS0_13GridEvenShareISK_EET2_T4_,"",@"SHT_CUDA_INFO"
	.sectionflags	@""
	.align	4


	//----- nvinfo : EIATTR_CUDA_API_VERSION
	.align		4
        /*0000*/ 	.byte	0x04, 0x37
        /*0002*/ 	.short	(.L_200 - .L_199)
.L_199:
        /*0004*/ 	.word	0x00000082


	//----- nvinfo : EIATTR_KPARAM_INFO
	.align		4
.L_200:
        /*0008*/ 	.byte	0x04, 0x17
        /*000a*/ 	.short	(.L_202 - .L_201)
.L_201:
        /*000c*/ 	.word	0x00000000
        /*0010*/ 	.short	0x0005
        /*0012*/ 	.short	0x003d
        /*0014*/ 	.byte	0x00, 0xf0, 0x05, 0x00


	//----- nvinfo : EIATTR_KPARAM_INFO
	.align		4
.L_202:
        /*0018*/ 	.byte	0x04, 0x17
        /*001a*/ 	.short	(.L_204 - .L_203)
.L_203:
        /*001c*/ 	.word	0x00000000
        /*0020*/ 	.short	0x0004
        /*0022*/ 	.short	0x003c
        /*0024*/ 	.byte	0x00, 0xf0, 0x05, 0x00


	//----- nvinfo : EIATTR_KPARAM_INFO
	.align		4
.L_204:
        /*0028*/ 	.byte	0x04, 0x17
        /*002a*/ 	.short	(.L_206 - .L_205)
.L_205:
        /*002c*/ 	.word	0x00000000
        /*0030*/ 	.short	0x0003
        /*0032*/ 	.short	0x0014
        /*0034*/ 	.byte	0x00, 0xf0, 0xa1, 0x00


	//----- nvinfo : EIATTR_KPARAM_INFO
	.align		4
.L_206:
        /*0038*/ 	.byte	0x04, 0x17
        /*003a*/ 	.short	(.L_208 - .L_207)
.L_207:
        /*003c*/ 	.word	0x00000000
        /*0040*/ 	.short	0x0002
        /*0042*/ 	.short	0x0010
        /*0044*/ 	.byte	0x00, 0xf0, 0x11, 0x00


	//----- nvinfo : EIATTR_KPARAM_INFO
	.align		4
.L_208:
        /*0048*/ 	.byte	0x04, 0x17
        /*004a*/ 	.short	(.L_210 - .L_209)
.L_209:
        /*004c*/ 	.word	0x00000000
        /*0050*/ 	.short	0x0001
        /*0052*/ 	.short	0x0008
        /*0054*/ 	.byte	0x00, 0xf5, 0x21, 0x00


	//----- nvinfo : EIATTR_KPARAM_INFO
	.align		4
.L_210:
        /*0058*/ 	.byte	0x04, 0x17
        /*005a*/ 	.short	(.L_212 - .L_211)
.L_211:
        /*005c*/ 	.word	0x00000000
        /*0060*/ 	.short	0x0000
        /*0062*/ 	.short	0x0000
        /*0064*/ 	.byte	0x00, 0xf0, 0x21, 0x00


	//----- nvinfo : EIATTR_SPARSE_MMA_MASK
	.align		4
.L_212:
        /*0068*/ 	.byte	0x03, 0x50
        /*006a*/ 	.short	0x0000


	//----- nvinfo : EIATTR_MAXREG_COUNT
	.align		4
        /*006c*/ 	.byte	0x03, 0x1b
        /*006e*/ 	.short	0x00ff


	//----- nvinfo : EIATTR_NUM_BARRIERS
	.align		4
        /*0070*/ 	.byte	0x02, 0x4c
        /*0072*/ 	.byte	0x01
	.zero		1


	//----- nvinfo : EIATTR_MERCURY_ISA_VERSION
	.align		4
        /*0074*/ 	.byte	0x03, 0x5f
        /*0076*/ 	.short	0x0101


	//----- nvinfo : EIATTR_COOP_GROUP_MASK_REGIDS
	.align		4
        /*0078*/ 	.byte	0x04, 0x29
        /*007a*/ 	.short	(.L_214 - .L_213)


	//   ....[0]....
.L_213:
        /*007c*/ 	.word	0xffffffff


	//   ....[1]....
        /*0080*/ 	.word	0xffffffff


	//   ....[2]....
        /*0084*/ 	.word	0xffffffff


	//   ....[3]....
        /*0088*/ 	.word	0xffffffff


	//   ....[4]....
        /*008c*/ 	.word	0xffffffff


	//   ....[5]....
        /*0090*/ 	.word	0xffffffff


	//   ....[6]....
        /*0094*/ 	.word	0xffffffff


	//   ....[7]....
        /*0098*/ 	.word	0xffffffff


	//   ....[8]....
        /*009c*/ 	.word	0xffffffff


	//   ....[9]....
        /*00a0*/ 	.word	0xffffffff


	//   ....[10]....
        /*00a4*/ 	.word	0xffffffff


	//   ....[11]....
        /*00a8*/ 	.word	0xffffffff


	//   ....[12]....
        /*00ac*/ 	.word	0xffffffff


	//   ....[13]....
        /*00b0*/ 	.word	0xffffffff


	//   ....[14]....
        /*00b4*/ 	.word	0xffffffff


	//----- nvinfo : EIATTR_COOP_GROUP_INSTR_OFFSETS
	.align		4
.L_214:
        /*00b8*/ 	.byte	0x04, 0x28
        /*00ba*/ 	.short	(.L_216 - .L_215)


	//   ....[0]....
.L_215:
        /*00bc*/ 	.word	0x00000dd0


	//   ....[1]....
        /*00c0*/ 	.word	0x00000e30


	//   ....[2]....
        /*00c4*/ 	.word	0x00000e70


	//   ....[3]....
        /*00c8*/ 	.word	0x00000ec0


	//   ....[4]....
        /*00cc*/ 	.word	0x00000f30


	//   ....[5]....
        /*00d0*/ 	.word	0x000011a0


	//   ....[6]....
        /*00d4*/ 	.word	0x00001210


	//   ....[7]....
        /*00d8*/ 	.word	0x00001260


	//   ....[8]....
        /*00dc*/ 	.word	0x000012c0


	//   ....[9]....
        /*00e0*/ 	.word	0x00001340


	//   ....[10]....
        /*00e4*/ 	.word	0x00002a40


	//   ....[11]....
        /*00e8*/ 	.word	0x00002ab0


	//   ....[12]....
        /*00ec*/ 	.word	0x00002af0


	//   ....[13]....
        /*00f0*/ 	.word	0x00002b30


	//   ....[14]....
        /*00f4*/ 	.word	0x00002ba0


	//----- nvinfo : EIATTR_VRC_CTA_INIT_COUNT
	.align		4
.L_216:
        /*00f8*/ 	.byte	0x02, 0x4a
	.zero		1
	.zero		1


	//----- nvinfo : EIATTR_EXIT_INSTR_OFFSETS
	.align		4
        /*00fc*/ 	.byte	0x04, 0x1c
        /*00fe*/ 	.short	(.L_218 - .L_217)


	//   ....[0]....
.L_217:
        /*0100*/ 	.word	0x00002da0


	//   ....[1]....
        /*0104*/ 	.word	0x00002de0


	//----- nvinfo : EIATTR_MAX_THREADS
	.align		4
.L_218:
        /*0108*/ 	.byte	0x04, 0x05
        /*010a*/ 	.short	(.L_220 - .L_219)
.L_219:
        /*010c*/ 	.word	0x00000100
        /*0110*/ 	.word	0x00000001
        /*0114*/ 	.word	0x00000001


	//----- nvinfo : EIATTR_CRS_STACK_SIZE
	.align		4
.L_220:
        /*0118*/ 	.byte	0x04, 0x1e
        /*011a*/ 	.short	(.L_222 - .L_221)
.L_221:
        /*011c*/ 	.word	0x00000000


	//----- nvinfo : EIATTR_CBANK_PARAM_SIZE
	.align		4
.L_222:
        /*0120*/ 	.byte	0x03, 0x19
        /*0122*/ 	.short	0x003e


	//----- nvinfo : EIATTR_PARAM_CBANK
	.align		4
        /*0124*/ 	.byte	0x04, 0x0a
        /*0126*/ 	.short	(.L_224 - .L_223)
	.align		4
.L_223:
        /*0128*/ 	.word	index@(.nv.constant0._ZN3cub18CUB_300001_SM_10006detail6reduce18DeviceReduceKernelINS2_10policy_hubIfj6MAX_OPIfEE10Policy1000EN6thrust24THRUST_300001_SM_1000_NS10device_ptrIfEEjS6_fN4cuda3std3__410__identityEEEvT0_PT3_T1_NS0_13GridEvenShareISK_EET2_T4_)
        /*012c*/ 	.short	0x0380
        /*012e*/ 	.short	0x003e


	//----- nvinfo : EIATTR_SW_WAR
	.align		4
.L_224:
        /*0130*/ 	.byte	0x04, 0x36
        /*0132*/ 	.short	(.L_226 - .L_225)
.L_225:
        /*0134*/ 	.word	0x00000008
.L_226:


//--------------------- .nv.info._ZN3cub18CUB_300001_SM_10006detail6reduce28DeviceReduceSingleTileKernelINS2_10policy_hubIfj6MAX_OPIfEE10Policy1000EN6thrust24THRUST_300001_SM_1000_NS10device_ptrIfEEPfjS6_ffN4cuda3std3__410__identityEEEvT0_T1_T2_T3_T4_T6_ --------------------------
	.section	.nv.info._ZN3cub18CUB_300001_SM_10006detail6reduce28DeviceReduceSingleTileKernelINS2_10policy_hubIfj6MAX_OPIfEE10Policy1000EN6thrust24THRUST_300001_SM_1000_NS10device_ptrIfEEPfjS6_ffN4cuda3std3__410__identityEEEvT0_T1_T2_T3_T4_T6_,"",@"SHT_CUDA_INFO"
	.sectionflags	@""
	.align	4


	//----- nvinfo : EIATTR_CUDA_API_VERSION
	.align		4
        /*0000*/ 	.byte	0x04, 0x37
        /*0002*/ 	.short	(.L_228 - .L_227)
.L_227:
        /*0004*/ 	.word	0x00000082


	//----- nvinfo : EIATTR_KPARAM_INFO
	.align		4
.L_228:
        /*0008*/ 	.byte	0x04, 0x17
        /*000a*/ 	.short	(.L_230 - .L_229)
.L_229:
        /*000c*/ 	.word	0x00000000
        /*0010*/ 	.short	0x0005
        /*0012*/ 	.short	0x001c
        /*0014*/ 	.byte	0x00, 0xf0, 0x05, 0x00


	//----- nvinfo : EIATTR_KPARAM_INFO
	.align		4
.L_230:
        /*0018*/ 	.byte	0x04, 0x17
        /*001a*/ 	.short	(.L_232 - .L_231)
.L_231:
        /*001c*/ 	.word	0x00000000
        /*0020*/ 	.short	0x0004
        /*0022*/ 	.short	0x0018
        /*0024*/ 	.byte	0x00, 0xf0, 0x11, 0x00


	//----- nvinfo : EIATTR_KPARAM_INFO
	.align		4
.L_232:
        /*0028*/ 	.byte	0x04, 0x17
        /*002a*/ 	.short	(.L_234 - .L_233)
.L_233:
        /*002c*/ 	.word	0x00000000
        /*0030*/ 	.short	0x0003
        /*0032*/ 	.short	0x0014
        /*0034*/ 	.byte	0x00, 0xf0, 0x05, 0x00


	//----- nvinfo : EIATTR_KPARAM_INFO
	.align		4
.L_234:
        /*0038*/ 	.byte	0x04, 0x17
        /*003a*/ 	.short	(.L_236 - .L_235)
.L_235:
        /*003c*/ 	.word	0x00000000
        /*0040*/ 	.short	0x0002
        /*0042*/ 	.short	0x0010
        /*0044*/ 	.byte	0x00, 0xf0, 0x11, 0x00


	//----- nvinfo : EIATTR_KPARAM_INFO
	.align		4
.L_236:
        /*0048*/ 	.byte	0x04, 0x17
        /*004a*/ 	.short	(.L_238 - .L_237)
.L_237:
        /*004c*/ 	.word	0x00000000
        /*0050*/ 	.short	0x0001
        /*0052*/ 	.short	0x0008
        /*0054*/ 	.byte	0x00, 0xf5, 0x21, 0x00


	//----- nvinfo : EIATTR_KPARAM_INFO
	.align		4
.L_238:
        /*0058*/ 	.byte	0x04, 0x17
        /*005a*/ 	.short	(.L_240 - .L_239)
.L_239:
        /*005c*/ 	.word	0x00000000
        /*0060*/ 	.short	0x0000
        /*0062*/ 	.short	0x0000
        /*0064*/ 	.byte	0x00, 0xf0, 0x21, 0x00


	//----- nvinfo : EIATTR_SPARSE_MMA_MASK
	.align		4
.L_240:
        /*0068*/ 	.byte	0x03, 0x50
        /*006a*/ 	.short	0x0000


	//----- nvinfo : EIATTR_MAXREG_COUNT
	.align		4
        /*006c*/ 	.byte	0x03, 0x1b
        /*006e*/ 	.short	0x00ff


	//----- nvinfo : EIATTR_NUM_BARRIERS
	.align		4
        /*0070*/ 	.byte	0x02, 0x4c
        /*0072*/ 	.byte	0x01
	.zero		1


	//----- nvinfo : EIATTR_MERCURY_ISA_VERSION
	.align		4
        /*0074*/ 	.byte	0x03, 0x5f
        /*0076*/ 	.short	0x0101


	//----- nvinfo : EIATTR_COOP_GROUP_MASK_REGIDS
	.align		4
        /*0078*/ 	.byte	0x04, 0x29
        /*007a*/ 	.short	(.L_242 - .L_241)


	//   ....[0]....
.L_241:
        /*007c*/ 	.word	0xffffffff


	//   ....[1]....
        /*0080*/ 	.word	0xffffffff


	//   ....[2]....
        /*0084*/ 	.word	0xffffffff


	//   ....[3]....
        /*0088*/ 	.word	0xffffffff


	//   ....[4]....
        /*008c*/ 	.word	0xffffffff


	//   ....[5]....
        /*0090*/ 	.word	0xffffffff


	//   ....[6]....
        /*0094*/ 	.word	0xffffffff


	//   ....[7]....
        /*0098*/ 	.word	0xffffffff


	//   ....[8]....
        /*009c*/ 	.word	0xffffffff


	//   ....[9]....
        /*00a0*/ 	.word	0xffffffff


	//   ....[10]....
        /*00a4*/ 	.word	0xffffffff


	//   ....[11]....
        /*00a8*/ 	.word	0xffffffff


	//   ....[12]....
        /*00ac*/ 	.word	0xffffffff


	//   ....[13]....
        /*00b0*/ 	.word	0xffffffff


	//   ....[14]....
        /*00b4*/ 	.word	0xffffffff


	//----- nvinfo : EIATTR_COOP_GROUP_INSTR_OFFSETS
	.align		4
.L_242:
        /*00b8*/ 	.byte	0x04, 0x28
        /*00ba*/ 	.short	(.L_244 - .L_243)


	//   ....[0]....
.L_243:
        /*00bc*/ 	.word	0x00000ae0


	//   ....[1]....
        /*00c0*/ 	.word	0x00000b40


	//   ....[2]....
        /*00c4*/ 	.word	0x00000b80


	//   ....[3]....
        /*00c8*/ 	.word	0x00000bd0


	//   ....[4]....
        /*00cc*/ 	.word	0x00000c40


	//   ....[5]....
        /*00d0*/ 	.word	0x00000eb0


	//   ....[6]....
        /*00d4*/ 	.word	0x00000f20


	//   ....[7]....
        /*00d8*/ 	.word	0x00000f70


	//   ....[8]....
        /*00dc*/ 	.word	0x00000fc0


	//   ....[9]....
        /*00e0*/ 	.word	0x00001040


	//   ....[10]....
        /*00e4*/ 	.word	0x00002610


	//   ....[11]....
        /*00e8*/ 	.word	0x00002670


	//   ....[12]....
        /*00ec*/ 	.word	0x000026b0


	//   ....[13]....
        /*00f0*/ 	.word	0x000026f0


	//   ....[14]....
        /*00f4*/ 	.word	0x00002760


	//----- nvinfo : EIATTR_VRC_CTA_INIT_COUNT
	.align		4
.L_244:
        /*00f8*/ 	.byte	0x02, 0x4a
	.zero		1
	.zero		1


	//----- nvinfo : EIATTR_EXIT_INSTR_OFFSETS
	.align		4
        /*00fc*/ 	.byte	0x04, 0x1c
        /*00fe*/ 	.short	(.L_246 - .L_245)


	//   ....[0]....
.L_245:
        /*0100*/ 	.word	0x00000080


	//   ....[1]....
        /*0104*/ 	.word	0x000000c0


	//   ....[2]....
        /*0108*/ 	.word	0x00002960


	//   ....[3]....
        /*010c*/ 	.word	0x000029c0


	//----- nvinfo : EIATTR_MAX_THREADS
	.align		4
.L_246:
        /*0110*/ 	.byte	0x04, 0x05
        /*0112*/ 	.short	(.L_248 - .L_247)
.L_247:
        /*0114*/ 	.word	0x00000100
        /*0118*/ 	.word	0x00000001
        /*011c*/ 	.word	0x00000001


	//----- nvinfo : EIATTR_CRS_STACK_SIZE
	.align		4
.L_248:
        /*0120*/ 	.byte	0x04, 0x1e
        /*0122*/ 	.short	(.L_250 - .L_249)
.L_249:
        /*0124*/ 	.word	0x00000000


	//----- nvinfo : EIATTR_CBANK_PARAM_SIZE
	.align		4
.L_250:
        /*0128*/ 	.byte	0x03, 0x19
        /*012a*/ 	.short	0x001d


	//----- nvinfo : EIATTR_PARAM_CBANK
	.align		4
        /*012c*/ 	.byte	0x04, 0x0a
        /*012e*/ 	.short	(.L_252 - .L_251)
	.align		4
.L_251:
        /*0130*/ 	.word	index@(.nv.constant0._ZN3cub18CUB_300001_SM_10006detail6reduce28DeviceReduceSingleTileKernelINS2_10policy_hubIfj6MAX_OPIfEE10Policy1000EN6thrust24THRUST_300001_SM_1000_NS10device_ptrIfEEPfjS6_ffN4cuda3std3__410__identityEEEvT0_T1_T2_T3_T4_T6_)
        /*0134*/ 	.short	0x0380
        /*0136*/ 	.short	0x001d


	//----- nvinfo : EIATTR_SW_WAR
	.align		4
.L_252:
        /*0138*/ 	.byte	0x04, 0x36
        /*013a*/ 	.short	(.L_254 - .L_253)
.L_253:
        /*013c*/ 	.word	0x00000008
.L_254:


//--------------------- .nv.info._ZN3cub18CUB_300001_SM_10006detail11EmptyKernelIvEEvv --------------------------
	.section	.nv.info._ZN3cub18CUB_300001_SM_10006detail11EmptyKernelIvEEvv,"",@"SHT_CUDA_INFO"
	.sectionflags	@""
	.align	4


	//----- nvinfo : EIATTR_CUDA_API_VERSION
	.align		4
        /*0000*/ 	.byte	0x04, 0x37
        /*0002*/ 	.short	(.L_256 - .L_255)
.L_255:
        /*0004*/ 	.word	0x00000082


	//----- nvinfo : EIATTR_SPARSE_MMA_MASK
	.align		4
.L_256:
        /*0008*/ 	.byte	0x03, 0x50
        /*000a*/ 	.short	0x0000


	//----- nvinfo : EIATTR_MAXREG_COUNT
	.align		4
        /*000c*/ 	.byte	0x03, 0x1b
        /*000e*/ 	.short	0x00ff


	//----- nvinfo : EIATTR_MERCURY_ISA_VERSION
	.align		4
        /*0010*/ 	.byte	0x03, 0x5f
        /*0012*/ 	.short	0x0101


	//----- nvinfo : EIATTR_VRC_CTA_INIT_COUNT
	.align		4
        /*0014*/ 	.byte	0x02, 0x4a
	.zero		1
	.zero		1


	//----- nvinfo : EIATTR_EXIT_INSTR_OFFSETS
	.align		4
        /*0018*/ 	.byte	0x04, 0x1c
        /*001a*/ 	.short	(.L_258 - .L_257)


	//   ....[0]....
.L_257:
        /*001c*/ 	.word	0x00000010


	//----- nvinfo : EIATTR_SW_WAR
	.align		4
.L_258:
        /*0020*/ 	.byte	0x04, 0x36
        /*0022*/ 	.short	(.L_260 - .L_259)
.L_259:
        /*0024*/ 	.word	0x00000008
.L_260:


//--------------------- .nv.callgraph             --------------------------
	.section	.nv.callgraph,"",@"SHT_CUDA_CALLGRAPH"
	.align	4
	.sectionentsize	8
	.align		4
        /*0000*/ 	.word	0x00000000
	.align		4
        /*0004*/ 	.word	0xffffffff
	.align		4
        /*0008*/ 	.word	0x00000000
	.align		4
        /*000c*/ 	.word	0xfffffffe
	.align		4
        /*0010*/ 	.word	0x00000000
	.align		4
        /*0014*/ 	.word	0xfffffffd
	.align		4
        /*0018*/ 	.word	0x00000000
	.align		4
        /*001c*/ 	.word	0xfffffffc


//--------------------- .nv.constant4             --------------------------
	.section	.nv.constant4,"a",@progbits
	.align	8
	.align		8
.nv.constant4:
        /*0000*/ 	.dword	_ZN30_INTERNAL_94d9a918_4_k_cu_main4cuda3std3__45__cpo5beginE
	.align		8
        /*0008*/ 	.dword	_ZN30_INTERNAL_94d9a918_4_k_cu_main4cuda3std3__45__cpo3endE
	.align		8
        /*0010*/ 	.dword	_ZN30_INTERNAL_94d9a918_4_k_cu_main4cuda3std3__45__cpo6cbeginE
	.align		8
        /*0018*/ 	.dword	_ZN30_INTERNAL_94d9a918_4_k_cu_main4cuda3std3__45__cpo4cendE
	.align		8
        /*0020*/ 	.dword	_ZN30_INTERNAL_94d9a918_4_k_cu_main4cuda3std3__45__cpo6rbeginE
	.align		8
        /*0028*/ 	.dword	_ZN30_INTERNAL_94d9a918_4_k_cu_main4cuda3std3__45__cpo4rendE
	.align		8
        /*0030*/ 	.dword	_ZN30_INTERNAL_94d9a918_4_k_cu_main4cuda3std3__45__cpo7crbeginE
	.align		8
        /*0038*/ 	.dword	_ZN30_INTERNAL_94d9a918_4_k_cu_main4cuda3std3__45__cpo5crendE
	.align		8
        /*0040*/ 	.dword	_ZN30_INTERNAL_94d9a918_4_k_cu_main4cuda3std3__432_GLOBAL__N__94d9a918_4_k_cu_main6ignoreE
	.align		8
        /*0048*/ 	.dword	_ZN30_INTERNAL_94d9a918_4_k_cu_main4cuda3std3__419piecewise_constructE
	.align		8
        /*0050*/ 	.dword	_ZN30_INTERNAL_94d9a918_4_k_cu_main4cuda3std3__48in_placeE
	.align		8
        /*0058*/ 	.dword	_ZN30_INTERNAL_94d9a918_4_k_cu_main4cuda3std3__420unreachable_sentinelE
	.align		8
        /*0060*/ 	.dword	_ZN30_INTERNAL_94d9a918_4_k_cu_main4cuda3std3__47nulloptE
	.align		8
        /*0068*/ 	.dword	_ZN30_INTERNAL_94d9a918_4_k_cu_main4cuda3std3__48unexpectE
	.align		8
        /*0070*/ 	.dword	_ZN30_INTERNAL_94d9a918_4_k_cu_main4cuda3std6ranges3__45__cpo4swapE
	.align		8
        /*0078*/ 	.dword	_ZN30_INTERNAL_94d9a918_4_k_cu_main4cuda3std6ranges3__45__cpo9iter_moveE
	.align		8
        /*0080*/ 	.dword	_ZN30_INTERNAL_94d9a918_4_k_cu_main4cuda3std6ranges3__45__cpo5beginE
	.align		8
        /*0088*/ 	.dword	_ZN30_INTERNAL_94d9a918_4_k_cu_main4cuda3std6ranges3__45__cpo3endE
	.align		8
        /*0090*/ 	.dword	_ZN30_INTERNAL_94d9a918_4_k_cu_main4cuda3std6ranges3__45__cpo6cbeginE
	.align		8
        /*0098*/ 	.dword	_ZN30_INTERNAL_94d9a918_4_k_cu_main4cuda3std6ranges3__45__cpo4cendE
	.align		8
        /*00a0*/ 	.dword	_ZN30_INTERNAL_94d9a918_4_k_cu_main4cuda3std6ranges3__45__cpo7advanceE
	.align		8
        /*00a8*/ 	.dword	_ZN30_INTERNAL_94d9a918_4_k_cu_main4cuda3std6ranges3__45__cpo9iter_swapE
	.align		8
        /*00b0*/ 	.dword	_ZN30_INTERNAL_94d9a918_4_k_cu_main4cuda3std6ranges3__45__cpo4nextE
	.align		8
        /*00b8*/ 	.dword	_ZN30_INTERNAL_94d9a918_4_k_cu_main4cuda3std6ranges3__45__cpo4prevE
	.align		8
        /*00c0*/ 	.dword	_ZN30_INTERNAL_94d9a918_4_k_cu_main4cuda3std6ranges3__45__cpo4dataE
	.align		8
        /*00c8*/ 	.dword	_ZN30_INTERNAL_94d9a918_4_k_cu_main4cuda3std6ranges3__45__cpo5cdataE
	.align		8
        /*00d0*/ 	.dword	_ZN30_INTERNAL_94d9a918_4_k_cu_main4cuda3std6ranges3__45__cpo4sizeE
	.align		8
        /*00d8*/ 	.dword	_ZN30_INTERNAL_94d9a918_4_k_cu_main4cuda3std6ranges3__45__cpo5ssizeE
	.align		8
        /*00e0*/ 	.dword	_ZN30_INTERNAL_94d9a918_4_k_cu_main4cuda3std6ranges3__45__cpo8distanceE
	.align		8
        /*00e8*/ 	.dword	_ZN30_INTERNAL_94d9a918_4_k_cu_main6thrust24THRUST_300001_SM_1000_NS8cuda_cub3parE
	.align		8
        /*00f0*/ 	.dword	_ZN30_INTERNAL_94d9a918_4_k_cu_main6thrust24THRUST_300001_SM_1000_NS8cuda_cub10par_nosyncE
	.align		8
        /*00f8*/ 	.dword	_ZN30_INTERNAL_94d9a918_4_k_cu_main6thrust24THRUST_300001_SM_1000_NS6system6detail10sequential3seqE
	.align		8
        /*0100*/ 	.dword	_ZN30_INTERNAL_94d9a918_4_k_cu_main6thrust24THRUST_300001_SM_1000_NS6system3cpp3parE
	.align		8
        /*0108*/ 	.dword	_ZN30_INTERNAL_94d9a918_4_k_cu_main6thrust24THRUST_300001_SM_1000_NS12placeholders2_1E
	.align		8
        /*0110*/ 	.dword	_ZN30_INTERNAL_94d9a918_4_k_cu_main6thrust24THRUST_300001_SM_1000_NS12placeholders2_2E
	.align		8
        /*0118*/ 	.dword	_ZN30_INTERNAL_94d9a918_4_k_cu_main6thrust24THRUST_300001_SM_1000_NS12placeholders2_3E
	.align		8
        /*0120*/ 	.dword	_ZN30_INTERNAL_94d9a918_4_k_cu_main6thrust24THRUST_300001_SM_1000_NS12placeholders2_4E
	.align		8
        /*0128*/ 	.dword	_ZN30_INTERNAL_94d9a918_4_k_cu_main6thrust24THRUST_300001_SM_1000_NS12placeholders2_5E
	.align		8
        /*0130*/ 	.dword	_ZN30_INTERNAL_94d9a918_4_k_cu_main6thrust24THRUST_300001_SM_1000_NS12placeholders2_6E
	.align		8
        /*0138*/ 	.dword	_ZN30_INTERNAL_94d9a918_4_k_cu_main6thrust24THRUST_300001_SM_1000_NS12placeholders2_7E
	.align		8
        /*0140*/ 	.dword	_ZN30_INTERNAL_94d9a918_4_k_cu_main6thrust24THRUST_300001_SM_1000_NS12placeholders2_8E
	.align		8
        /*0148*/ 	.dword	_ZN30_INTERNAL_94d9a918_4_k_cu_main6thrust24THRUST_300001_SM_1000_NS12placeholders2_9E
	.align		8
        /*0150*/ 	.dword	_ZN30_INTERNAL_94d9a918_4_k_cu_main6thrust24THRUST_300001_SM_1000_NS12placeholders3_10E
	.align		8
        /*0158*/ 	.dword	_ZN30_INTERNAL_94d9a918_4_k_cu_main6thrust24THRUST_300001_SM_1000_NS3seqE
	.align		8
        /*0160*/ 	.dword	_ZN30_INTERNAL_94d9a918_4_k_cu_main6thrust24THRUST_300001_SM_1000_NS6deviceE


//--------------------- .text._ZN3cub18CUB_300001_SM_10006detail6reduce28DeviceReduceSingleTileKernelINS2_10policy_hubIfy6MAX_OPIfEE10Policy1000EPfS9_iS6_ffN4cuda3std3__410__identityEEEvT0_T1_T2_T3_T4_T6_ --------------------------
	.section	.text._ZN3cub18CUB_300001_SM_10006detail6reduce28DeviceReduceSingleTileKernelINS2_10policy_hubIfy6MAX_OPIfEE10Policy1000EPfS9_iS6_ffN4cuda3std3__410__identityEEEvT0_T1_T2_T3_T4_T6_,"ax",@progbits
	.align	128
        .global         _ZN3cub18CUB_300001_SM_10006detail6reduce28DeviceReduceSingleTileKernelINS2_10policy_hubIfy6MAX_OPIfEE10Policy1000EPfS9_iS6_ffN4cuda3std3__410__identityEEEvT0_T1_T2_T3_T4_T6_
        .type           _ZN3cub18CUB_300001_SM_10006detail6reduce28DeviceReduceSingleTileKernelINS2_10policy_hubIfy6MAX_OPIfEE10Policy1000EPfS9_iS6_ffN4cuda3std3__410__identityEEEvT0_T1_T2_T3_T4_T6_,@function
        .size           _ZN3cub18CUB_300001_SM_10006detail6reduce28DeviceReduceSingleTileKernelINS2_10policy_hubIfy6MAX_OPIfEE10Policy1000EPfS9_iS6_ffN4cuda3std3__410__identityEEEvT0_T1_T2_T3_T4_T6_,(.L_x_236 - _ZN3cub18CUB_300001_SM_10006detail6reduce28DeviceReduceSingleTileKernelINS2_10policy_hubIfy6MAX_OPIfEE10Policy1000EPfS9_iS6_ffN4cuda3std3__410__identityEEEvT0_T1_T2_T3_T4_T6_)
        .other          _ZN3cub18CUB_300001_SM_10006detail6reduce28DeviceReduceSingleTileKernelINS2_10policy_hubIfy6MAX_OPIfEE10Policy1000EPfS9_iS6_ffN4cuda3std3__410__identityEEEvT0_T1_T2_T3_T4_T6_,@"STO_CUDA_ENTRY STV_DEFAULT"
_ZN3cub18CUB_300001_SM_10006detail6reduce28DeviceReduceSingleTileKernelINS2_10policy_hubIfy6MAX_OPIfEE10Policy1000EPfS9_iS6_ffN4cuda3std3__410__identityEEEvT0_T1_T2_T3_T4_T6_:
.text._ZN3cub18CUB_300001_SM_10006detail6reduce28DeviceReduceSingleTileKernelINS2_10policy_hubIfy6MAX_OPIfEE10Policy1000EPfS9_iS6_ffN4cuda3std3__410__identityEEEvT0_T1_T2_T3_T4_T6_:
[----:B------:R-:W-:Y:S01]  /*0000*/  LDC R1, c[0x0][0x37c] ;  /* 0x0000df00ff017b82 */ /* 0x000fe20000000800 */
[----:B------:R-:W0:Y:S01]  /*0010*/  LDCU UR4, c[0x0][0x390] ;  /* 0x00007200ff0477ac */ /* 0x000e220008000800 */
[----:B------:R-:W1:Y:S01]  /*0020*/  LDCU.64 UR6, c[0x0][0x358] ;  /* 0x00006b00ff0677ac */ /* 0x000e620008000a00 */
[----:B0-----:R-:W-:-:S05]  /*0030*/  IMAD.U32 R20, RZ, RZ, UR4 ;  /* 0x00000004ff147e24 */ /* 0x001fca000f8e00ff */
[----:B------:R-:W-:-:S13]  /*0040*/  ISETP.NE.AND P0, PT, R20, RZ, PT ;  /* 0x000000ff1400720c */ /* 0x000fda0003f05270 */
[----:B-1----:R-:W-:Y:S05]  /*0050*/  @P0 BRA `(.L_x_0) ;  /* 0x00000000001c0947 */ /* 0x002fea0003800000 */
[----:B------:R-:W0:Y:S02]  /*0060*/  S2R R0, SR_TID.X ;  /* 0x0000000000007919 */ /* 0x000e240000002100 */
[----:B0-----:R-:W-:-:S13]  /*0070*/  ISETP.NE.AND P0, PT, R0, RZ, PT ;  /* 0x000000ff0000720c */ /* 0x001fda0003f05270 */
[----:B------:R-:W-:Y:S05]  /*0080*/  @P0 EXIT ;  /* 0x000000000000094d */ /* 0x000fea0003800000 */
[----:B------:R-:W0:Y:S08]  /*0090*/  LDC R5, c[0x0][0x398] ;  /* 0x0000e600ff057b82 */ /* 0x000e300000000800 */
[----:B------:R-:W0:Y:S02]  /*00a0*/  LDC.64 R2, c[0x0][0x388] ;  /* 0x0000e200ff027b82 */ /* 0x000e240000000a00 */
[----:B0-----:R-:W-:Y:S01]  /*00b0*/  STG.E desc[UR6][R2.64], R5 ;  /* 0x0000000502007986 */ /* 0x001fe2000c101906 */
[----:B------:R-:W-:Y:S05]  /*00c0*/  EXIT ;  /* 0x000000000000794d */ /* 0x000fea0003800000 */
.L_x_0:
[----:B------:R-:W0:Y:S01]  /*00d0*/  LDCU UR4, c[0x0][0x380] ;  /* 0x00007000ff0477ac */ /* 0x000e220008000800 */
[----:B------:R-:W-:Y:S01]  /*00e0*/  BSSY.RECONVERGENT B0, `(.L_x_1) ;  /* 0x00004c0000007945 */ /* 0x000fe20003800200 */
[----:B0-----:R-:W-:-:S09]  /*00f0*/  ULOP3.LUT UP0, URZ, UR4, 0xf, URZ, 0xc0, !UPT ;  /* 0x0000000f04ff7892 */ /* 0x001fd2000f80c0ff */
[----:B------:R-:W-:Y:S05]  /*0100*/  BRA.U UP0, `(.L_x_2) ;  /* 0x00000025004c7547 */ /* 0x000fea000b800000 */
[----:B------:R-:W-:-:S13]  /*0110*/  ISETP.GT.AND P0, PT, R20, 0xfff, PT ;  /* 0x00000fff1400780c */ /* 0x000fda0003f04270 */
[----:B------:R-:W-:Y:S05]  /*0120*/  @P0 BRA `(.L_x_3) ;  /* 0x00000010007c0947 */ /* 0x000fea0003800000 */
[----:B------:R-:W0:Y:S01]  /*0130*/  S2R R7, SR_TID.X ;  /* 0x0000000000077919 */ /* 0x000e220000002100 */
[----:B------:R-:W-:Y:S01]  /*0140*/  BSSY.RECONVERGENT B1, `(.L_x_4) ;  /* 0x0000009000017945 */ /* 0x000fe20003800200 */
[----:B------:R-:W-:Y:S01]  /*0150*/  IMAD.MOV.U32 R0, RZ, RZ, RZ ;  /* 0x000000ffff007224 */ /* 0x000fe200078e00ff */
[----:B0-----:R-:W-:Y:S01]  /*0160*/  ISETP.GE.AND P0, PT, R7, R20, PT ;  /* 0x000000140700720c */ /* 0x001fe20003f06270 */
[----:B------:R-:W-:-:S12]  /*0170*/  IMAD.MOV.U32 R9, RZ, RZ, R7 ;  /* 0x000000ffff097224 */ /* 0x000fd800078e0007 */
[----:B------:R-:W-:Y:S05]  /*0180*/  @P0 BRA `(.L_x_5) ;  /* 0x0000000000100947 */ /* 0x000fea0003800000 */
[----:B------:R-:W0:Y:S02]  /*0190*/  LDC.64 R2, c[0x0][0x380] ;  /* 0x0000e000ff027b82 */ /* 0x000e240000000a00 */
[----:B0-----:R-:W-:-:S05]  /*01a0*/  IMAD.WIDE.U32 R2, R7, 0x4, R2 ;  /* 0x0000000407027825 */ /* 0x001fca00078e0002 */
[----:B------:R0:W5:Y:S01]  /*01b0*/  LDG.E.CONSTANT R0, desc[UR6][R2.64] ;  /* 0x0000000602007981 */ /* 0x000162000c1e9900 */
[----:B------:R-:W-:-:S07]  /*01c0*/  VIADD R9, R7, 0x100 ;  /* 0x0000010007097836 */ /* 0x000fce0000000000 */
.L_x_5:
[----:B------:R-:W-:Y:S05]  /*01d0*/  BSYNC.RECONVERGENT B1 ;  /* 0x0000000000017941 */ /* 0x000fea0003800200 */
.L_x_4:
[----:B------:R-:W-:Y:S01]  /*01e0*/  ISETP.GE.AND P0, PT, R9, R20, PT ;  /* 0x000000140900720c */ /* 0x000fe20003f06270 */
[----:B------:R-:W-:-:S12]  /*01f0*/  BSSY.RECONVERGENT B1, `(.L_x_6) ;  /* 0x0000091000017945 */ /* 0x000fd80003800200 */
[----:B------:R-:W-:Y:S05]  /*0200*/  @P0 BRA `(.L_x_7) ;  /* 0x00000008003c0947 */ /* 0x000fea0003800000 */
[----:B0-----:R-:W-:Y:S01]  /*0210*/  LOP3.LUT R3, RZ, R9, RZ, 0x33, !PT ;  /* 0x00000009ff037212 */ /* 0x001fe200078e33ff */
[----:B------:R-:W-:Y:S04]  /*0220*/  BSSY.RECONVERGENT B2, `(.L_x_8) ;  /* 0x0000016000027945 */ /* 0x000fe80003800200 */
[----:B------:R-:W-:-:S05]  /*0230*/  IMAD.IADD R4, R3, 0x1, R20 ;  /* 0x0000000103047824 */ /* 0x000fca00078e0214 */
[C---:B------:R-:W-:Y:S02]  /*0240*/  LOP3.LUT R2, R4.reuse, 0x300, RZ, 0xc0, !PT ;  /* 0x0000030004027812 */ /* 0x040fe400078ec0ff */
[----:B------:R-:W-:Y:S02]  /*0250*/  ISETP.GE.U32.AND P0, PT, R4, 0x300, PT ;  /* 0x000003000400780c */ /* 0x000fe40003f06070 */
[----:B------:R-:W-:-:S13]  /*0260*/  ISETP.NE.AND P1, PT, R2, 0x300, PT ;  /* 0x000003000200780c */ /* 0x000fda0003f25270 */
[----:B------:R-:W-:Y:S05]  /*0270*/  @!P1 BRA `(.L_x_9) ;  /* 0x0000000000409947 */ /* 0x000fea0003800000 */
[----:B------:R-:W0:Y:S01]  /*0280*/  LDC.64 R2, c[0x0][0x380] ;  /* 0x0000e000ff027b82 */ /* 0x000e220000000a00 */
[----:B------:R-:W-:-:S04]  /*0290*/  LEA.HI R4, R4, 0x1, RZ, 0x18 ;  /* 0x0000000104047811 */ /* 0x000fc800078fc0ff */
[----:B------:R-:W-:-:S05]  /*02a0*/  LOP3.LUT R4, R4, 0x3, RZ, 0xc0, !PT ;  /* 0x0000000304047812 */ /* 0x000fca00078ec0ff */
[----:B------:R-:W-:Y:S02]  /*02b0*/  IMAD.MOV R4, RZ, RZ, -R4 ;  /* 0x000000ffff047224 */ /* 0x000fe400078e0a04 */
[----:B0-----:R-:W-:-:S04]  /*02c0*/  IMAD.WIDE.U32 R2, R9, 0x4, R2 ;  /* 0x0000000409027825 */ /* 0x001fc800078e0002 */
[----:B------:R-:W-:-:S07]  /*02d0*/  IMAD.MOV.U32 R5, RZ, RZ, R3 ;  /* 0x000000ffff057224 */ /* 0x000fce00078e0003 */
.L_x_10:
[----:B------:R-:W-:-:S06]  /*02e0*/  IMAD.MOV.U32 R3, RZ, RZ, R5 ;  /* 0x000000ffff037224 */ /* 0x000fcc00078e0005 */
[----:B------:R0:W2:Y:S01]  /*02f0*/  LDG.E.CONSTANT R3, desc[UR6][R2.64] ;  /* 0x0000000602037981 */ /* 0x0000a2000c1e9900 */
[----:B------:R-:W-:Y:S02]  /*0300*/  VIADD R4, R4, 0x1 ;  /* 0x0000000104047836 */ /* 0x000fe40000000000 */
[----:B------:R-:W-:-:S03]  /*0310*/  VIADD R9, R9, 0x100 ;  /* 0x0000010009097836 */ /* 0x000fc60000000000 */
[----:B------:R-:W-:Y:S02]  /*0320*/  ISETP.NE.AND P2, PT, R4, RZ, PT ;  /* 0x000000ff0400720c */ /* 0x000fe40003f45270 */
[----:B0-----:R-:W-:-:S05]  /*0330*/  IADD3 R2, P3, PT, R2, 0x400, RZ ;  /* 0x0000040002027810 */ /* 0x001fca0007f7e0ff */
[----:B------:R-:W-:Y:S01]  /*0340*/  IMAD.X R5, RZ, RZ, R5, P3 ;  /* 0x000000ffff057224 */ /* 0x000fe200018e0605 */
[----:B--2--5:R-:W-:-:S04]  /*0350*/  FSETP.GT.AND P1, PT, R0, R3, PT ;  /* 0x000000030000720b */ /* 0x024fc80003f24000 */
[----:B------:R-:W-:Y:S01]  /*0360*/  FSEL R0, R0, R3, P1 ;  /* 0x0000000300007208 */ /* 0x000fe20000800000 */
[----:B------:R-:W-:Y:S08]  /*0370*/  @P2 BRA `(.L_x_10) ;  /* 0xfffffffc00d82947 */ /* 0x000ff0000383ffff */
.L_x_9:
[----:B------:R-:W-:Y:S05]  /*0380*/  BSYNC.RECONVERGENT B2 ;  /* 0x0000000000027941 */ /* 0x000fea0003800200 */
.L_x_8:
[----:B------:R-:W-:Y:S05]  /*0390*/  @!P0 BRA `(.L_x_7) ;  /* 0x0000000400d88947 */ /* 0x000fea0003800000 */
[----:B------:R-:W-:Y:S01]  /*03a0*/  IMAD.IADD R2, R20, 0x1, -R9 ;  /* 0x0000000114027824 */ /* 0x000fe200078e0a09 */
[----:B------:R-:W-:Y:S01]  /*03b0*/  BSSY.RECONVERGENT B2, `(.L_x_11) ;  /* 0x0000041000027945 */ /* 0x000fe20003800200 */
[----:B------:R-:W-:-:S03]  /*03c0*/  PLOP3.LUT P0, PT, PT, PT, PT, 0x80, 0x8 ;  /* 0x000000000008781c */ /* 0x000fc60003f0f070 */
[----:B------:R-:W-:-:S13]  /*03d0*/  ISETP.GT.AND P1, PT, R2, 0xc00, PT ;  /* 0x00000c000200780c */ /* 0x000fda0003f24270 */
[----:B------:R-:W-:Y:S05]  /*03e0*/  @!P1 BRA `(.L_x_12) ;  /* 0x0000000000f49947 */ /* 0x000fea0003800000 */
[----:B------:R-:W-:Y:S01]  /*03f0*/  PLOP3.LUT P0, PT, PT, PT, PT, 0x8, 0x80 ;  /* 0x000000000080781c */ /* 0x000fe20003f0e170 */
[----:B------:R-:W-:-:S12]  /*0400*/  VIADD R6, R20, 0xfffff400 ;  /* 0xfffff40014067836 */ /* 0x000fd80000000000 */
.L_x_13:
[----:B------:R-:W0:Y:S02]  /*0410*/  LDC.64 R2, c[0x0][0x380] ;  /* 0x0000e000ff027b82 */ /* 0x000e240000000a00 */
[----:B0-----:R-:W-:-:S05]  /*0420*/  IMAD.WIDE R22, R9, 0x4, R2 ;  /* 0x0000000409167825 */ /* 0x001fca00078e0202 */
[----:B------:R-:W2:Y:S04]  /*0430*/  LDG.E.CONSTANT R11, desc[UR6][R22.64] ;  /* 0x00000006160b7981 */ /* 0x000ea8000c1e9900 */
[----:B------:R-:W3:Y:S04]  /*0440*/  LDG.E.CONSTANT R8, desc[UR6][R22.64+0x400] ;  /* 0x0004000616087981 */ /* 0x000ee8000c1e9900 */
[----:B------:R-:W4:Y:S01]  /*0450*/  LDG.E.CONSTANT R10, desc[UR6][R22.64+0x800] ;  /* 0x00080006160a7981 */ /* 0x000f22000c1e9900 */
[----:B------:R-:W-:-:S03]  /*0460*/  VIADD R27, R9, 0x400 ;  /* 0x00000400091b7836 */ /* 0x000fc60000000000 */
[----:B------:R0:W4:Y:S01]  /*0470*/  LDG.E.CONSTANT R15, desc[UR6][R22.64+0xc00] ;  /* 0x000c0006160f7981 */ /* 0x000122000c1e9900 */
[----:B------:R-:W-:-:S05]  /*0480*/  IMAD.WIDE R26, R27, 0x4, R2 ;  /* 0x000000041b1a7825 */ /* 0x000fca00078e0202 */
[----:B------:R-:W4:Y:S04]  /*0490*/  LDG.E.CONSTANT R14, desc[UR6][R26.64] ;  /* 0x000000061a0e7981 */ /* 0x000f28000c1e9900 */
[----:B------:R-:W4:Y:S04]  /*04a0*/  LDG.E.CONSTANT R13, desc[UR6][R26.64+0x400] ;  /* 0x000400061a0d7981 */ /* 0x000f28000c1e9900 */
[----:B------:R-:W4:Y:S01]  /*04b0*/  LDG.E.CONSTANT R12, desc[UR6][R26.64+0x800] ;  /* 0x000800061a0c7981 */ /* 0x000f22000c1e9900 */
[----:B------:R-:W-:-:S03]  /*04c0*/  VIADD R5, R9, 0x800 ;  /* 0x0000080009057836 */ /* 0x000fc60000000000 */
[----:B------:R-:W4:Y:S01]  /*04d0*/  LDG.E.CONSTANT R19, desc[UR6][R26.64+0xc00] ;  /* 0x000c00061a137981 */ /* 0x000f22000c1e9900 */
[----:B------:R-:W-:-:S05]  /*04e0*/  IMAD.WIDE R4, R5, 0x4, R2 ;  /* 0x0000000405047825 */ /* 0x000fca00078e0202 */
[----:B------:R-:W4:Y:S04]  /*04f0*/  LDG.E.CONSTANT R18, desc[UR6][R4.64] ;  /* 0x0000000604127981 */ /* 0x000f28000c1e9900 */
[----:B------:R-:W4:Y:S04]  /*0500*/  LDG.E.CONSTANT R17, desc[UR6][R4.64+0x400] ;  /* 0x0004000604117981 */ /* 0x000f28000c1e9900 */
[----:B------:R-:W4:Y:S01]  /*0510*/  LDG.E.CONSTANT R16, desc[UR6][R4.64+0x800] ;  /* 0x0008000604107981 */ /* 0x000f22000c1e9900 */
[----:B0-----:R-:W-:-:S03]  /*0520*/  VIADD R23, R9, 0xc00 ;  /* 0x00000c0009177836 */ /* 0x001fc60000000000 */
[----:B------:R-:W4:Y:S01]  /*0530*/  LDG.E.CONSTANT R21, desc[UR6][R4.64+0xc00] ;  /* 0x000c000604157981 */ /* 0x000f22000c1e9900 */
[----:B------:R-:W-:-:S05]  /*0540*/  IMAD.WIDE R2, R23, 0x4, R2 ;  /* 0x0000000417027825 */ /* 0x000fca00078e0202 */
[----:B------:R-:W4:Y:S04]  /*0550*/  LDG.E.CONSTANT R24, desc[UR6][R2.64] ;  /* 0x0000000602187981 */ /* 0x000f28000c1e9900 */
[----:B------:R-:W4:Y:S04]  /*0560*/  LDG.E.CONSTANT R23, desc[UR6][R2.64+0x400] ;  /* 0x0004000602177981 */ /* 0x000f28000c1e9900 */
[----:B------:R-:W4:Y:S04]  /*0570*/  LDG.E.CONSTANT R22, desc[UR6][R2.64+0x800] ;  /* 0x0008000602167981 */ /* 0x000f28000c1e9900 */
[----:B------:R-:W4:Y:S01]  /*0580*/  LDG.E.CONSTANT R25, desc[UR6][R2.64+0xc00] ;  /* 0x000c000602197981 */ /* 0x000f22000c1e9900 */
[----:B------:R-:W-:-:S05]  /*0590*/  VIADD R9, R9, 0x1000 ;  /* 0x0000100009097836 */ /* 0x000fca0000000000 */
[----:B------:R-:W-:Y:S02]  /*05a0*/  ISETP.GE.AND P2, PT, R9, R6, PT ;  /* 0x000000060900720c */ /* 0x000fe40003f46270 */
[----:B--2--5:R-:W-:-:S04]  /*05b0*/  FSETP.GT.AND P1, PT, R0, R11, PT ;  /* 0x0000000b0000720b */ /* 0x024fc80003f24000 */
[----:B------:R-:W-:-:S04]  /*05c0*/  FSEL R11, R0, R11, P1 ;  /* 0x0000000b000b7208 */ /* 0x000fc80000800000 */
[----:B---3--:R-:W-:-:S04]  /*05d0*/  FSETP.GT.AND P1, PT, R11, R8, PT ;  /* 0x000000080b00720b */ /* 0x008fc80003f24000 */
[----:B------:R-:W-:-:S04]  /*05e0*/  FSEL R11, R11, R8, P1 ;  /* 0x000000080b0b7208 */ /* 0x000fc80000800000 */
[----:B----4-:R-:W-:-:S04]  /*05f0*/  FSETP.GT.AND P1, PT, R11, R10, PT ;  /* 0x0000000a0b00720b */ /* 0x010fc80003f24000 */
[----:B------:R-:W-:-:S04]  /*0600*/  FSEL R10, R11, R10, P1 ;  /* 0x0000000a0b0a7208 */ /* 0x000fc80000800000 */
[----:B------:R-:W-:-:S04]  /*0610*/  FSETP.GT.AND P1, PT, R10, R15, PT ;  /* 0x0000000f0a00720b */ /* 0x000fc80003f24000 */
        /* <DEDUP_REMOVED lines=24> */
[----:B------:R-:W-:Y:S01]  /*07a0*/  FSEL R0, R0, R25, P1 ;  /* 0x0000001900007208 */ /* 0x000fe20000800000 */
[----:B------:R-:W-:Y:S08]  /*07b0*/  @!P2 BRA `(.L_x_13) ;  /* 0xfffffffc0014a947 */ /* 0x000ff0000383ffff */
.L_x_12:
[----:B------:R-:W-:Y:S05]  /*07c0*/  BSYNC.RECONVERGENT B2 ;  /* 0x0000000000027941 */ /* 0x000fea0003800200 */
.L_x_11:
[----:B------:R-:W-:Y:S01]  /*07d0*/  IMAD.IADD R2, R20, 0x1, -R9 ;  /* 0x0000000114027824 */ /* 0x000fe200078e0a09 */
[----:B------:R-:W-:Y:S04]  /*07e0*/  BSSY.RECONVERGENT B2, `(.L_x_14) ;  /* 0x0000021000027945 */ /* 0x000fe80003800200 */
[----:B------:R-:W-:-:S13]  /*07f0*/  ISETP.GT.AND P1, PT, R2, 0x400, PT ;  /* 0x000004000200780c */ /* 0x000fda0003f24270 */
[----:B------:R-:W-:Y:S05]  /*0800*/  @!P1 BRA `(.L_x_15) ;  /* 0x0000000000789947 */ /* 0x000fea0003800000 */
[----:B------:R-:W0:Y:S02]  /*0810*/  LDC.64 R4, c[0x0][0x380] ;  /* 0x0000e000ff047b82 */ /* 0x000e240000000a00 */
[----:B0-----:R-:W-:-:S05]  /*0820*/  IMAD.WIDE R2, R9, 0x4, R4 ;  /* 0x0000000409027825 */ /* 0x001fca00078e0204 */
[----:B------:R-:W2:Y:S04]  /*0830*/  LDG.E.CONSTANT R11, desc[UR6][R2.64] ;  /* 0x00000006020b7981 */ /* 0x000ea8000c1e9900 */
[----:B------:R-:W3:Y:S04]  /*0840*/  LDG.E.CONSTANT R13, desc[UR6][R2.64+0x400] ;  /* 0x00040006020d7981 */ /* 0x000ee8000c1e9900 */
[----:B------:R-:W4:Y:S01]  /*0850*/  LDG.E.CONSTANT R15, desc[UR6][R2.64+0x800] ;  /* 0x00080006020f7981 */ /* 0x000f22000c1e9900 */
[----:B------:R-:W-:-:S03]  /*0860*/  VIADD R19, R9, 0x400 ;  /* 0x0000040009137836 */ /* 0x000fc60000000000 */
[----:B------:R-:W4:Y:S01]  /*0870*/  LDG.E.CONSTANT R17, desc[UR6][R2.64+0xc00] ;  /* 0x000c000602117981 */ /* 0x000f22000c1e9900 */
[----:B------:R-:W-:-:S05]  /*0880*/  IMAD.WIDE R4, R19, 0x4, R4 ;  /* 0x0000000413047825 */ /* 0x000fca00078e0204 */
[----:B------:R-:W4:Y:S04]  /*0890*/  LDG.E.CONSTANT R19, desc[UR6][R4.64] ;  /* 0x0000000604137981 */ /* 0x000f28000c1e9900 */
[----:B------:R-:W4:Y:S04]  /*08a0*/  LDG.E.CONSTANT R21, desc[UR6][R4.64+0x400] ;  /* 0x0004000604157981 */ /* 0x000f28000c1e9900 */
[----:B------:R-:W4:Y:S04]  /*08b0*/  LDG.E.CONSTANT R23, desc[UR6][R4.64+0x800] ;  /* 0x0008000604177981 */ /* 0x000f28000c1e9900 */
[----:B------:R-:W4:Y:S01]  /*08c0*/  LDG.E.CONSTANT R25, desc[UR6][R4.64+0xc00] ;  /* 0x000c000604197981 */ /* 0x000f22000c1e9900 */
[----:B------:R-:W-:Y:S01]  /*08d0*/  VIADD R9, R9, 0x800 ;  /* 0x0000080009097836 */ /* 0x000fe20000000000 */
        /* <DEDUP_REMOVED lines=13> */
[----:B------:R-:W-:Y:S02]  /*09b0*/  FSEL R0, R0, R23, P0 ;  /* 0x0000001700007208 */ /* 0x000fe40000000000 */
[----:B------:R-:W-:Y:S02]  /*09c0*/  PLOP3.LUT P0, PT, PT, PT, PT, 0x8, 0x80 ;  /* 0x000000000080781c */ /* 0x000fe40003f0e170 */
[----:B------:R-:W-:-:S04]  /*09d0*/  FSETP.GT.AND P1, PT, R0, R25, PT ;  /* 0x000000190000720b */ /* 0x000fc80003f24000 */
[----:B------:R-:W-:-:S09]  /*09e0*/  FSEL R0, R0, R25, P1 ;  /* 0x0000001900007208 */ /* 0x000fd20000800000 */
.L_x_15:
[----:B------:R-:W-:Y:S05]  /*09f0*/  BSYNC.RECONVERGENT B2 ;  /* 0x0000000000027941 */ /* 0x000fea0003800200 */
.L_x_14:
[----:B------:R-:W-:-:S13]  /*0a00*/  ISETP.LT.OR P0, PT, R9, R20, P0 ;  /* 0x000000140900720c */ /* 0x000fda0000701670 */
[----:B------:R-:W-:Y:S05]  /*0a10*/  @!P0 BRA `(.L_x_7) ;  /* 0x0000000000388947 */ /* 0x000fea0003800000 */
[----:B------:R-:W0:Y:S02]  /*0a20*/  LDC.64 R2, c[0x0][0x380] ;  /* 0x0000e000ff027b82 */ /* 0x000e240000000a00 */
[----:B0-----:R-:W-:-:S05]  /*0a30*/  IMAD.WIDE R2, R9, 0x4, R2 ;  /* 0x0000000409027825 */ /* 0x001fca00078e0202 */
[----:B------:R-:W2:Y:S04]  /*0a40*/  LDG.E.CONSTANT R5, desc[UR6][R2.64] ;  /* 0x0000000602057981 */ /* 0x000ea8000c1e9900 */
[----:B------:R-:W3:Y:S04]  /*0a50*/  LDG.E.CONSTANT R9, desc[UR6][R2.64+0x400] ;  /* 0x0004000602097981 */ /* 0x000ee8000c1e9900 */
[----:B------:R-:W4:Y:S04]  /*0a60*/  LDG.E.CONSTANT R11, desc[UR6][R2.64+0x800] ;  /* 0x00080006020b7981 */ /* 0x000f28000c1e9900 */
[----:B------:R-:W4:Y:S01]  /*0a70*/  LDG.E.CONSTANT R13, desc[UR6][R2.64+0xc00] ;  /* 0x000c0006020d7981 */ /* 0x000f22000c1e9900 */
[----:B--2--5:R-:W-:-:S04]  /*0a80*/  FSETP.GT.AND P0, PT, R0, R5, PT ;  /* 0x000000050000720b */ /* 0x024fc80003f04000 */
[----:B------:R-:W-:-:S04]  /*0a90*/  FSEL R0, R0, R5, P0 ;  /* 0x0000000500007208 */ /* 0x000fc80000000000 */
[----:B---3--:R-:W-:-:S04]  /*0aa0*/  FSETP.GT.AND P0, PT, R0, R9, PT ;  /* 0x000000090000720b */ /* 0x008fc80003f04000 */
[----:B------:R-:W-:-:S04]  /*0ab0*/  FSEL R0, R0, R9, P0 ;  /* 0x0000000900007208 */ /* 0x000fc80000000000 */
[----:B----4-:R-:W-:-:S04]  /*0ac0*/  FSETP.GT.AND P0, PT, R0, R11, PT ;  /* 0x0000000b0000720b */ /* 0x010fc80003f04000 */
[----:B------:R-:W-:-:S04]  /*0ad0*/  FSEL R0, R0, R11, P0 ;  /* 0x0000000b00007208 */ /* 0x000fc80000000000 */
[----:B------:R-:W-:-:S04]  /*0ae0*/  FSETP.GT.AND P0, PT, R0, R13, PT ;  /* 0x0000000d0000720b */ /* 0x000fc80003f04000 */
[----:B------:R-:W-:-:S09]  /*0af0*/  FSEL R0, R0, R13, P0 ;  /* 0x0000000d00007208 */ /* 0x000fd20000000000 */
.L_x_7:
[----:B------:R-:W-:Y:S05]  /*0b00*/  BSYNC.RECONVERGENT B1 ;  /* 0x0000000000017941 */ /* 0x000fea0003800200 */
.L_x_6:
[----:B------:R-:W-:Y:S01]  /*0b10*/  ISETP.GE.AND P0, PT, R20, 0x100, PT ;  /* 0x000001001400780c */ /* 0x000fe20003f06270 */
[----:B-----5:R-:W-:-:S12]  /*0b20*/  IMAD.MOV.U32 R9, RZ, RZ, R0 ;  /* 0x000000ffff097224 */ /* 0x020fd800078e0000 */
[----:B------:R-:W-:Y:S05]  /*0b30*/  @!P0 BRA `(.L_x_16) ;  /* 0x0000000000dc8947 */ /* 0x000fea0003800000 */
[----:B0-----:R-:W0:Y:S01]  /*0b40*/  S2R R2, SR_LANEID ;  /* 0x0000000000027919 */ /* 0x001e220000000000 */
[----:B------:R-:W1:Y:S02]  /*0b50*/  SHFL.DOWN PT, R0, R9, 0x1, 0x1f ;  /* 0x08201f0009007f89 */ /* 0x000e6400000e0000 */
[CC--:B-1----:R-:W-:Y:S02]  /*0b60*/  FSETP.GT.AND P1, PT, R9.reuse, R0.reuse, PT ;  /* 0x000000000900720b */ /* 0x0c2fe40003f24000 */
[----:B0-----:R-:W-:Y:S02]  /*0b70*/  ISETP.GT.AND P0, PT, R2, 0x1e, PT ;  /* 0x0000001e0200780c */ /* 0x001fe40003f04270 */
[----:B------:R-:W-:-:S04]  /*0b80*/  FSEL R0, R9, R0, P1 ;  /* 0x0000000009007208 */ /* 0x000fc80000800000 */
[----:B------:R-:W-:Y:S02]  /*0b90*/  FSEL R0, R9, R0, P0 ;  /* 0x0000000009007208 */ /* 0x000fe40000000000 */
[----:B------:R-:W-:-:S03]  /*0ba0*/  ISETP.GT.AND P0, PT, R2, 0x1d, PT ;  /* 0x0000001d0200780c */ /* 0x000fc60003f04270 */
[----:B------:R-:W0:Y:S02]  /*0bb0*/  SHFL.DOWN PT, R3, R0, 0x2, 0x1f ;  /* 0x08401f0000037f89 */ /* 0x000e2400000e0000 */
[----:B0-----:R-:W-:-:S08]  /*0bc0*/  FSETP.GT.AND P1, PT, R0, R3, PT ;  /* 0x000000030000720b */ /* 0x001fd00003f24000 */
[----:B------:R-:W-:Y:S02]  /*0bd0*/  @!P0 FSEL R0, R0, R3, P1 ;  /* 0x0000000300008208 */ /* 0x000fe40000800000 */
[----:B------:R-:W-:-:S03]  /*0be0*/  ISETP.GT.AND P0, PT, R2, 0x1b, PT ;  /* 0x0000001b0200780c */ /* 0x000fc60003f04270 */
[----:B------:R-:W0:Y:S02]  /*0bf0*/  SHFL.DOWN PT, R3, R0, 0x4, 0x1f ;  /* 0x08801f0000037f89 */ /* 0x000e2400000e0000 */
[----:B0-----:R-:W-:-:S08]  /*0c00*/  FSETP.GT.AND P1, PT, R0, R3, PT ;  /* 0x000000030000720b */ /* 0x001fd00003f24000 */
[----:B------:R-:W-:Y:S02]  /*0c10*/  @!P0 FSEL R0, R0, R3, P1 ;  /* 0x0000000300008208 */ /* 0x000fe40000800000 */
[C---:B------:R-:W-:Y:S02]  /*0c20*/  ISETP.NE.AND P0, PT, R2.reuse, RZ, PT ;  /* 0x000000ff0200720c */ /* 0x040fe40003f05270 */
[----:B------:R-:W-:Y:S01]  /*0c30*/  ISETP.GT.AND P1, PT, R2, 0x17, PT ;  /* 0x000000170200780c */ /* 0x000fe20003f24270 */
[----:B------:R-:W0:Y:S10]  /*0c40*/  SHFL.DOWN PT, R3, R0, 0x8, 0x1f ;  /* 0x09001f0000037f89 */ /* 0x000e3400000e0000 */
[----:B------:R-:W1:Y:S01]  /*0c50*/  @!P0 S2R R5, SR_CgaCtaId ;  /* 0x0000000000058919 */ /* 0x000e620000008800 */
[----:B------:R-:W-:-:S02]  /*0c60*/  @!P0 MOV R4, 0x400 ;  /* 0x0000040000048802 */ /* 0x000fc40000000f00 */
[----:B0-----:R-:W-:-:S04]  /*0c70*/  FSETP.GT.AND P2, PT, R0, R3, PT ;  /* 0x000000030000720b */ /* 0x001fc80003f44000 */
[----:B------:R-:W-:Y:S02]  /*0c80*/  @!P1 FSEL R0, R0, R3, P2 ;  /* 0x0000000300009208 */ /* 0x000fe40001000000 */
[----:B------:R-:W-:Y:S02]  /*0c90*/  ISETP.GT.AND P1, PT, R2, 0xf, PT ;  /* 0x0000000f0200780c */ /* 0x000fe40003f24270 */
[----:B------:R-:W-:Y:S01]  /*0ca0*/  @!P0 SHF.R.U32.HI R2, RZ, 0x3, R7 ;  /* 0x00000003ff028819 */ /* 0x000fe20000011607 */
[----:B------:R-:W0:Y:S03]  /*0cb0*/  SHFL.DOWN PT, R3, R0, 0x10, 0x1f ;  /* 0x0a001f0000037f89 */ /* 0x000e2600000e0000 */
[----:B------:R-:W-:Y:S02]  /*0cc0*/  @!P0 LOP3.LUT R2, R2, 0x7c, RZ, 0xc0, !PT ;  /* 0x0000007c02028812 */ /* 0x000fe400078ec0ff */
[----:B-1----:R-:W-:-:S05]  /*0cd0*/  @!P0 LEA R5, R5, R4, 0x18 ;  /* 0x0000000405058211 */ /* 0x002fca00078ec0ff */
[----:B------:R-:W-:Y:S01]  /*0ce0*/  @!P0 IMAD.IADD R5, R2, 0x1, R5 ;  /* 0x0000000102058824 */ /* 0x000fe200078e0205 */
[----:B0-----:R-:W-:-:S04]  /*0cf0*/  FSETP.GT.AND P2, PT, R0, R3, PT ;  /* 0x000000030000720b */ /* 0x001fc80003f44000 */
[----:B------:R-:W-:-:S05]  /*0d00*/  @!P1 FSEL R0, R0, R3, P2 ;  /* 0x0000000300009208 */ /* 0x000fca0001000000 */
[----:B------:R-:W-:-:S05]  /*0d10*/  IMAD.MOV.U32 R2, RZ, RZ, R0 ;  /* 0x000000ffff027224 */ /* 0x000fca00078e0000 */
[----:B------:R0:W-:Y:S01]  /*0d20*/  @!P0 STS [R5+0x8], R2 ;  /* 0x0000080205008388 */ /* 0x0001e20000000800 */
[----:B------:R-:W-:Y:S01]  /*0d30*/  BAR.SYNC.DEFER_BLOCKING 0x0 ;  /* 0x0000000000007b1d */ /* 0x000fe20000010000 */
[----:B------:R-:W-:-:S13]  /*0d40*/  ISETP.NE.AND P0, PT, R7, RZ, PT ;  /* 0x000000ff0700720c */ /* 0x000fda0003f05270 */
[----:B0-----:R-:W-:Y:S05]  /*0d50*/  @P0 BRA `(.L_x_17) ;  /* 0x0000003c00e00947 */ /* 0x001fea0003800000 */
[----:B------:R-:W0:Y:S01]  /*0d60*/  S2UR UR5, SR_CgaCtaId ;  /* 0x00000000000579c3 */ /* 0x000e220000008800 */
[----:B------:R-:W-:Y:S02]  /*0d70*/  UMOV UR4, 0x400 ;  /* 0x0000040000047882 */ /* 0x000fe40000000000 */
[----:B0-----:R-:W-:-:S09]  /*0d80*/  ULEA UR4, UR5, UR4, 0x18 ;  /* 0x0000000405047291 */ /* 0x001fd2000f8ec0ff */
[----:B------:R-:W0:Y:S04]  /*0d90*/  LDS R3, [UR4+0xc] ;  /* 0x00000c04ff037984 */ /* 0x000e280008000800 */
[----:B------:R-:W1:Y:S04]  /*0da0*/  LDS.128 R4, [UR4+0x10] ;  /* 0x00001004ff047984 */ /* 0x000e680008000c00 */
[----:B------:R-:W2:Y:S01]  /*0db0*/  LDS.64 R8, [UR4+0x20] ;  /* 0x00002004ff087984 */ /* 0x000ea20008000a00 */
[----:B0-----:R-:W-:-:S04]  /*0dc0*/  FSETP.GT.AND P1, PT, R2, R3, PT ;  /* 0x000000030200720b */ /* 0x001fc80003f24000 */
[----:B------:R-:W-:-:S04]  /*0dd0*/  FSEL R3, R2, R3, P1 ;  /* 0x0000000302037208 */ /* 0x000fc80000800000 */
[----:B-1----:R-:W-:-:S04]  /*0de0*/  FSETP.GT.AND P1, PT, R3, R4, PT ;  /* 0x000000040300720b */ /* 0x002fc80003f24000 */
[----:B------:R-:W-:-:S04]  /*0df0*/  FSEL R4, R3, R4, P1 ;  /* 0x0000000403047208 */ /* 0x000fc80000800000 */
[----:B------:R-:W-:-:S04]  /*0e00*/  FSETP.GT.AND P1, PT, R4, R5, PT ;  /* 0x000000050400720b */ /* 0x000fc80003f24000 */
[----:B------:R-:W-:-:S04]  /*0e10*/  FSEL R5, R4, R5, P1 ;  /* 0x0000000504057208 */ /* 0x000fc80000800000 */
[----:B------:R-:W-:-:S04]  /*0e20*/  FSETP.GT.AND P1, PT, R5, R6, PT ;  /* 0x000000060500720b */ /* 0x000fc80003f24000 */
[----:B------:R-:W-:-:S04]  /*0e30*/  FSEL R6, R5, R6, P1 ;  /* 0x0000000605067208 */ /* 0x000fc80000800000 */
[----:B------:R-:W-:-:S04]  /*0e40*/  FSETP.GT.AND P1, PT, R6, R7, PT ;  /* 0x000000070600720b */ /* 0x000fc80003f24000 */
[----:B------:R-:W-:-:S04]  /*0e50*/  FSEL R7, R6, R7, P1 ;  /* 0x0000000706077208 */ /* 0x000fc80000800000 */
[----:B--2---:R-:W-:-:S04]  /*0e60*/  FSETP.GT.AND P1, PT, R7, R8, PT ;  /* 0x000000080700720b */ /* 0x004fc80003f24000 */
[----:B------:R-:W-:-:S04]  /*0e70*/  FSEL R2, R7, R8, P1 ;  /* 0x0000000807027208 */ /* 0x000fc80000800000 */
[----:B------:R-:W-:-:S04]  /*0e80*/  FSETP.GT.AND P1, PT, R2, R9, PT ;  /* 0x000000090200720b */ /* 0x000fc80003f24000 */
[----:B------:R-:W-:Y:S01]  /*0e90*/  FSEL R2, R2, R9, P1 ;  /* 0x0000000902027208 */ /* 0x000fe20000800000 */
[----:B------:R-:W-:Y:S08]  /*0ea0*/  BRA `(.L_x_17) ;  /* 0x0000003c008c7947 */ /* 0x000ff00003800000 */
.L_x_16:
[----:B------:R-:W-:Y:S01]  /*0eb0*/  LOP3.LUT R0, R7, 0x3e0, RZ, 0xc0, !PT ;  /* 0x000003e007007812 */ /* 0x000fe200078ec0ff */
[----:B------:R-:W1:Y:S03]  /*0ec0*/  S2R R4, SR_LANEID ;  /* 0x0000000000047919 */ /* 0x000e660000000000 */
[----:B------:R-:W-:Y:S01]  /*0ed0*/  LOP3.LUT R5, RZ, R0, RZ, 0x33, !PT ;  /* 0x00000000ff057212 */ /* 0x000fe200078e33ff */
[----:B0-----:R-:W-:-:S04]  /*0ee0*/  VIADD R3, R0, 0x20 ;  /* 0x0000002000037836 */ /* 0x001fc80000000000 */
[----:B------:R-:W-:Y:S01]  /*0ef0*/  IMAD.IADD R5, R5, 0x1, R20 ;  /* 0x0000000105057824 */ /* 0x000fe200078e0214 */
[----:B------:R-:W-:-:S04]  /*0f00*/  ISETP.GT.AND P0, PT, R3, R20, PT ;  /* 0x000000140300720c */ /* 0x000fc80003f04270 */
[----:B------:R-:W-:-:S05]  /*0f10*/  SEL R5, R5, 0x1f, P0 ;  /* 0x0000001f05057807 */ /* 0x000fca0000000000 */
[----:B------:R-:W0:Y:S01]  /*0f20*/  SHFL.DOWN PT, R0, R9, 0x1, R5 ;  /* 0x0820000009007989 */ /* 0x000e2200000e0005 */
[C---:B-1----:R-:W-:Y:S01]  /*0f30*/  ISETP.GE.AND P1, PT, R4.reuse, R5, PT ;  /* 0x000000050400720c */ /* 0x042fe20003f26270 */
[----:B------:R-:W-:Y:S01]  /*0f40*/  VIADD R2, R4, 0x2 ;  /* 0x0000000204027836 */ /* 0x000fe20000000000 */
[----:B0-----:R-:W-:-:S11]  /*0f50*/  FSETP.GT.AND P0, PT, R9, R0, PT ;  /* 0x000000000900720b */ /* 0x001fd60003f04000 */
[----:B------:R-:W-:Y:S02]  /*0f60*/  @!P1 FSEL R9, R9, R0, P0 ;  /* 0x0000000009099208 */ /* 0x000fe40000000000 */
[----:B------:R-:W-:Y:S01]  /*0f70*/  ISETP.GT.AND P0, PT, R2, R5, PT ;  /* 0x000000050200720c */ /* 0x000fe20003f04270 */
[----:B------:R-:W-:Y:S02]  /*0f80*/  VIADD R2, R4, 0x4 ;  /* 0x0000000404027836 */ /* 0x000fe40000000000 */
[----:B------:R-:W0:Y:S02]  /*0f90*/  SHFL.DOWN PT, R0, R9, 0x2, R5 ;  /* 0x0840000009007989 */ /* 0x000e2400000e0005 */
[----:B0-----:R-:W-:-:S08]  /*0fa0*/  FSETP.GT.AND P1, PT, R9, R0, PT ;  /* 0x000000000900720b */ /* 0x001fd00003f24000 */
[----:B------:R-:W-:Y:S02]  /*0fb0*/  @!P0 FSEL R9, R9, R0, P1 ;  /* 0x0000000009098208 */ /* 0x000fe40000800000 */
[----:B------:R-:W-:Y:S01]  /*0fc0*/  ISETP.GT.AND P0, PT, R2, R5, PT ;  /* 0x000000050200720c */ /* 0x000fe20003f04270 */
[----:B------:R-:W-:Y:S02]  /*0fd0*/  VIADD R2, R4, 0x8 ;  /* 0x0000000804027836 */ /* 0x000fe40000000000 */
[----:B------:R-:W0:Y:S02]  /*0fe0*/  SHFL.DOWN PT, R0, R9, 0x4, R5 ;  /* 0x0880000009007989 */ /* 0x000e2400000e0005 */
[----:B0-----:R-:W-:-:S08]  /*0ff0*/  FSETP.GT.AND P1, PT, R9, R0, PT ;  /* 0x000000000900720b */ /* 0x001fd00003f24000 */
[----:B------:R-:W-:Y:S02]  /*1000*/  @!P0 FSEL R9, R9, R0, P1 ;  /* 0x0000000009098208 */ /* 0x000fe40000800000 */
[----:B------:R-:W-:Y:S02]  /*1010*/  ISETP.NE.AND P0, PT, R4, RZ, PT ;  /* 0x000000ff0400720c */ /* 0x000fe40003f05270 */
[----:B------:R-:W-:Y:S01]  /*1020*/  ISETP.GT.AND P1, PT, R2, R5, PT ;  /* 0x000000050200720c */ /* 0x000fe20003f24270 */
[----:B------:R-:W0:Y:S01]  /*1030*/  SHFL.DOWN PT, R0, R9, 0x8, R5 ;  /* 0x0900000009007989 */ /* 0x000e2200000e0005 */
[----:B------:R-:W-:-:S09]  /*1040*/  VIADD R2, R4, 0x10 ;  /* 0x0000001004027836 */ /* 0x000fd20000000000 */
[----:B------:R-:W1:Y:S01]  /*1050*/  @!P0 S2R R6, SR_CgaCtaId ;  /* 0x0000000000068919 */ /* 0x000e620000008800 */
[----:B------:R-:W-:Y:S02]  /*1060*/  @!P0 MOV R3, 0x400 ;  /* 0x0000040000038802 */ /* 0x000fe40000000f00 */
[----:B0-----:R-:W-:-:S04]  /*1070*/  FSETP.GT.AND P2, PT, R9, R0, PT ;  /* 0x000000000900720b */ /* 0x001fc80003f44000 */
[----:B------:R-:W-:Y:S02]  /*1080*/  @!P1 FSEL R9, R9, R0, P2 ;  /* 0x0000000009099208 */ /* 0x000fe40001000000 */
[----:B------:R-:W-:Y:S02]  /*1090*/  ISETP.GT.AND P1, PT, R2, R5, PT ;  /* 0x000000050200720c */ /* 0x000fe40003f24270 */
[----:B------:R-:W-:Y:S01]  /*10a0*/  @!P0 SHF.R.U32.HI R2, RZ, 0x3, R7 ;  /* 0x00000003ff028819 */ /* 0x000fe20000011607 */
[----:B------:R-:W0:Y:S03]  /*10b0*/  SHFL.DOWN PT, R0, R9, 0x10, R5 ;  /* 0x0a00000009007989 */ /* 0x000e2600000e0005 */
        /* <DEDUP_REMOVED lines=11> */
[----:B------:R-:W-:Y:S01]  /*1170*/  UMOV UR4, 0x400 ;  /* 0x0000040000047882 */ /* 0x000fe20000000000 */
[C---:B------:R-:W-:Y:S02]  /*1180*/  ISETP.GT.AND P2, PT, R20.reuse, 0x20, PT ;  /* 0x000000201400780c */ /* 0x040fe40003f44270 */
[----:B------:R-:W-:Y:S01]  /*1190*/  ISETP.GT.AND P1, PT, R20, 0x40, PT ;  /* 0x000000401400780c */ /* 0x000fe20003f24270 */
[----:B0-----:R-:W-:-:S09]  /*11a0*/  ULEA UR4, UR5, UR4, 0x18 ;  /* 0x0000000405047291 */ /* 0x001fd2000f8ec0ff */
[----:B------:R-:W0:Y:S04]  /*11b0*/  LDS R3, [UR4+0xc] ;  /* 0x00000c04ff037984 */ /* 0x000e280008000800 */
[----:B------:R-:W1:Y:S04]  /*11c0*/  LDS.128 R4, [UR4+0x10] ;  /* 0x00001004ff047984 */ /* 0x000e680008000c00 */
[----:B------:R-:W2:Y:S01]  /*11d0*/  LDS.64 R8, [UR4+0x20] ;  /* 0x00002004ff087984 */ /* 0x000ea20008000a00 */
[----:B0-----:R-:W-:-:S04]  /*11e0*/  FSETP.GT.AND P3, PT, R2, R3, PT ;  /* 0x000000030200720b */ /* 0x001fc80003f64000 */
[----:B------:R-:W-:Y:S02]  /*11f0*/  @P2 FSEL R2, R2, R3, P3 ;  /* 0x0000000302022208 */ /* 0x000fe40001800000 */
[----:B------:R-:W-:Y:S02]  /*1200*/  ISETP.GT.AND P2, PT, R20, 0x60, PT ;  /* 0x000000601400780c */ /* 0x000fe40003f44270 */
[----:B-1----:R-:W-:-:S04]  /*1210*/  FSETP.GT.AND P3, PT, R2, R4, PT ;  /* 0x000000040200720b */ /* 0x002fc80003f64000 */
[----:B------:R-:W-:Y:S02]  /*1220*/  @P1 FSEL R2, R2, R4, P3 ;  /* 0x0000000402021208 */ /* 0x000fe40001800000 */
[----:B------:R-:W-:Y:S02]  /*1230*/  ISETP.GT.AND P1, PT, R20, 0x80, PT ;  /* 0x000000801400780c */ /* 0x000fe40003f24270 */
[----:B------:R-:W-:-:S04]  /*1240*/  FSETP.GT.AND P3, PT, R2, R5, PT ;  /* 0x000000050200720b */ /* 0x000fc80003f64000 */
        /* <DEDUP_REMOVED lines=8> */
[----:B--2---:R-:W-:-:S04]  /*12d0*/  FSETP.GT.AND P3, PT, R2, R8, PT ;  /* 0x000000080200720b */ /* 0x004fc80003f64000 */
[----:B------:R-:W-:-:S04]  /*12e0*/  @P1 FSEL R2, R2, R8, P3 ;  /* 0x0000000802021208 */ /* 0x000fc80001800000 */
[----:B------:R-:W-:-:S04]  /*12f0*/  FSETP.GT.AND P1, PT, R2, R9, PT ;  /* 0x000000090200720b */ /* 0x000fc80003f24000 */
[----:B------:R-:W-:Y:S01]  /*1300*/  @P2 FSEL R2, R2, R9, P1 ;  /* 0x0000000902022208 */ /* 0x000fe20000800000 */
[----:B------:R-:W-:Y:S08]  /*1310*/  BRA `(.L_x_17) ;  /* 0x0000003800707947 */ /* 0x000ff00003800000 */
.L_x_3:
[----:B------:R-:W0:Y:S01]  /*1320*/  S2R R0, SR_TID.X ;  /* 0x0000000000007919 */ /* 0x000e220000002100 */
[----:B------:R-:W1:Y:S01]  /*1330*/  LDC.64 R2, c[0x0][0x380] ;  /* 0x0000e000ff027b82 */ /* 0x000e620000000a00 */
[----:B0-----:R-:W-:-:S04]  /*1340*/  IMAD.SHL.U32 R5, R0, 0x4, RZ ;  /* 0x0000000400057824 */ /* 0x001fc800078e00ff */
[----:B-1----:R-:W-:-:S05]  /*1350*/  IMAD.WIDE.U32 R2, R5, 0x4, R2 ;  /* 0x0000000405027825 */ /* 0x002fca00078e0002 */
[----:B------:R-:W2:Y:S04]  /*1360*/  LDG.E.128.CONSTANT R4, desc[UR6][R2.64] ;  /* 0x0000000602047981 */ /* 0x000ea8000c1e9d00 */
[----:B------:R-:W3:Y:S04]  /*1370*/  LDG.E.128.CONSTANT R8, desc[UR6][R2.64+0x1000] ;  /* 0x0010000602087981 */ /* 0x000ee8000c1e9d00 */
[----:B------:R-:W4:Y:S04]  /*1380*/  LDG.E.128.CONSTANT R12, desc[UR6][R2.64+0x2000] ;  /* 0x00200006020c7981 */ /* 0x000f28000c1e9d00 */
[----:B------:R-:W5:Y:S01]  /*1390*/  LDG.E.128.CONSTANT R16, desc[UR6][R2.64+0x3000] ;  /* 0x0030000602107981 */ /* 0x000f62000c1e9d00 */
[----:B------:R-:W-:Y:S01]  /*13a0*/  ISETP.GE.U32.AND P1, PT, R20, 0x2000, PT ;  /* 0x000020001400780c */ /* 0x000fe20003f26070 */
[----:B------:R-:W-:Y:S01]  /*13b0*/  IMAD.MOV.U32 R23, RZ, RZ, 0x1000 ;  /* 0x00001000ff177424 */ /* 0x000fe200078e00ff */
[----:B--2---:R-:W-:-:S04]  /*13c0*/  FSETP.GT.AND P0, PT, R4, R5, PT ;  /* 0x000000050400720b */ /* 0x004fc80003f04000 */
[----:B------:R-:W-:-:S04]  /*13d0*/  FSEL R5, R4, R5, P0 ;  /* 0x0000000504057208 */ /* 0x000fc80000000000 */
[----:B------:R-:W-:-:S04]  /*13e0*/  FSETP.GT.AND P0, PT, R5, R6, PT ;  /* 0x000000060500720b */ /* 0x000fc80003f04000 */
[----:B------:R-:W-:-:S04]  /*13f0*/  FSEL R5, R5, R6, P0 ;  /* 0x0000000605057208 */ /* 0x000fc80000000000 */
[----:B------:R-:W-:-:S04]  /*1400*/  FSETP.GT.AND P0, PT, R5, R7, PT ;  /* 0x000000070500720b */ /* 0x000fc80003f04000 */
[----:B------:R-:W-:-:S04]  /*1410*/  FSEL R5, R5, R7, P0 ;  /* 0x0000000705057208 */ /* 0x000fc80000000000 */
[----:B---3--:R-:W-:-:S04]  /*1420*/  FSETP.GT.AND P0, PT, R5, R8, PT ;  /* 0x000000080500720b */ /* 0x008fc80003f04000 */
[----:B------:R-:W-:-:S04]  /*1430*/  FSEL R5, R5, R8, P0 ;  /* 0x0000000805057208 */ /* 0x000fc80000000000 */
[----:B------:R-:W-:-:S04]  /*1440*/  FSETP.GT.AND P0, PT, R5, R9, PT ;  /* 0x000000090500720b */ /* 0x000fc80003f04000 */
[----:B------:R-:W-:-:S04]  /*1450*/  FSEL R5, R5, R9, P0 ;  /* 0x0000000905057208 */ /* 0x000fc80000000000 */
[----:B------:R-:W-:-:S04]  /*1460*/  FSETP.GT.AND P0, PT, R5, R10, PT ;  /* 0x0000000a0500720b */ /* 0x000fc80003f04000 */
[----:B------:R-:W-:-:S04]  /*1470*/  FSEL R5, R5, R10, P0 ;  /* 0x0000000a05057208 */ /* 0x000fc80000000000 */
[----:B------:R-:W-:-:S04]  /*1480*/  FSETP.GT.AND P0, PT, R5, R11, PT ;  /* 0x0000000b0500720b */ /* 0x000fc80003f04000 */
        /* <DEDUP_REMOVED lines=9> */
[----:B-----5:R-:W-:-:S04]  /*1520*/  FSETP.GT.AND P0, PT, R5, R16, PT ;  /* 0x000000100500720b */ /* 0x020fc80003f04000 */
        /* <DEDUP_REMOVED lines=8> */
[----:B------:R-:W0:Y:S01]  /*15b0*/  LDC R24, c[0x0][0x390] ;  /* 0x0000e400ff187b82 */ /* 0x000e220000000800 */
[----:B------:R-:W-:Y:S02]  /*15c0*/  VIADD R22, R20, 0xfffff000 ;  /* 0xfffff00014167836 */ /* 0x000fe40000000000 */
[----:B------:R-:W-:-:S07]  /*15d0*/  IMAD.MOV.U32 R23, RZ, RZ, 0x1000 ;  /* 0x00001000ff177424 */ /* 0x000fce00078e00ff */
.L_x_20:
[----:B------:R-:W-:-:S05]  /*15e0*/  IMAD.WIDE R26, R23, 0x4, R2 ;  /* 0x00000004171a7825 */ /* 0x000fca00078e0202 */
[----:B------:R-:W2:Y:S04]  /*15f0*/  LDG.E.128.CONSTANT R4, desc[UR6][R26.64] ;  /* 0x000000061a047981 */ /* 0x000ea8000c1e9d00 */
[----:B------:R-:W3:Y:S04]  /*1600*/  LDG.E.128.CONSTANT R8, desc[UR6][R26.64+0x1000] ;  /* 0x001000061a087981 */ /* 0x000ee8000c1e9d00 */
[----:B------:R-:W4:Y:S04]  /*1610*/  LDG.E.128.CONSTANT R12, desc[UR6][R26.64+0x2000] ;  /* 0x002000061a0c7981 */ /* 0x000f28000c1e9d00 */
[----:B------:R-:W5:Y:S01]  /*1620*/  LDG.E.128.CONSTANT R16, desc[UR6][R26.64+0x3000] ;  /* 0x003000061a107981 */ /* 0x000f62000c1e9d00 */
[----:B0-----:R-:W-:Y:S01]  /*1630*/  IMAD.MOV.U32 R20, RZ, RZ, R24 ;  /* 0x000000ffff147224 */ /* 0x001fe200078e0018 */
[----:B--2---:R-:W-:-:S04]  /*1640*/  FSETP.GT.AND P0, PT, R21, R4, PT ;  /* 0x000000041500720b */ /* 0x004fc80003f04000 */
[----:B------:R-:W-:Y:S01]  /*1650*/  FSEL R21, R21, R4, P0 ;  /* 0x0000000415157208 */ /* 0x000fe20000000000 */
[----:B------:R-:W-:-:S03]  /*1660*/  IMAD.IADD R4, R20, 0x1, -R23 ;  /* 0x0000000114047824 */ /* 0x000fc600078e0a17 */
[CC--:B------:R-:W-:Y:S02]  /*1670*/  FSETP.GT.AND P0, PT, R21.reuse, R5.reuse, PT ;  /* 0x000000051500720b */ /* 0x0c0fe40003f04000 */
[----:B------:R-:W-:Y:S02]  /*1680*/  ISETP.GE.AND P1, PT, R4, 0x1000, PT ;  /* 0x000010000400780c */ /* 0x000fe40003f26270 */
        /* <DEDUP_REMOVED lines=30> */
[----:B------:R-:W-:-:S05]  /*1870*/  VIADD R23, R23, 0x1000 ;  /* 0x0000100017177836 */ /* 0x000fca0000000000 */
[----:B------:R-:W-:-:S13]  /*1880*/  ISETP.GT.AND P0, PT, R23, R22, PT ;  /* 0x000000161700720c */ /* 0x000fda0003f04270 */
[----:B------:R-:W-:Y:S05]  /*1890*/  @!P0 BRA `(.L_x_20) ;  /* 0xfffffffc00508947 */ /* 0x000fea000383ffff */
.L_x_18:
[----:B------:R-:W-:-:S13]  /*18a0*/  ISETP.GE.AND P0, PT, R23, R20, PT ;  /* 0x000000141700720c */ /* 0x000fda0003f06270 */
[----:B------:R-:W-:Y:S05]  /*18b0*/  @P0 BRA `(.L_x_19) ;  /* 0x0000000800880947 */ /* 0x000fea0003800000 */
[----:B------:R-:W-:Y:S01]  /*18c0*/  IMAD.IADD R9, R20, 0x1, -R23 ;  /* 0x0000000114097824 */ /* 0x000fe200078e0a17 */
[----:B------:R-:W-:Y:S04]  /*18d0*/  BSSY.RECONVERGENT B1, `(.L_x_19) ;  /* 0x00000a0000017945 */ /* 0x000fe80003800200 */
[----:B------:R-:W-:-:S13]  /*18e0*/  ISETP.GE.AND P0, PT, R0, R9, PT ;  /* 0x000000090000720c */ /* 0x000fda0003f06270 */
[----:B------:R-:W-:Y:S05]  /*18f0*/  @P0 BRA `(.L_x_21) ;  /* 0x0000000800740947 */ /* 0x000fea0003800000 */
[----:B------:R-:W-:Y:S01]  /*1900*/  LOP3.LUT R2, RZ, R0, RZ, 0x33, !PT ;  /* 0x00000000ff027212 */ /* 0x000fe200078e33ff */
[----:B------:R-:W-:Y:S01]  /*1910*/  BSSY.RECONVERGENT B2, `(.L_x_22) ;  /* 0x0000016000027945 */ /* 0x000fe20003800200 */
[----:B------:R-:W-:Y:S02]  /*1920*/  IMAD.MOV.U32 R8, RZ, RZ, R0 ;  /* 0x000000ffff087224 */ /* 0x000fe400078e0000 */
[----:B------:R-:W-:-:S04]  /*1930*/  IADD3 R2, PT, PT, -R23, R20, R2 ;  /* 0x0000001417027210 */ /* 0x000fc80007ffe102 */
[C---:B------:R-:W-:Y:S02]  /*1940*/  LOP3.LUT R3, R2.reuse, 0x300, RZ, 0xc0, !PT ;  /* 0x0000030002037812 */ /* 0x040fe400078ec0ff */
[----:B------:R-:W-:Y:S02]  /*1950*/  ISETP.GE.U32.AND P2, PT, R2, 0x300, PT ;  /* 0x000003000200780c */ /* 0x000fe40003f46070 */
[----:B------:R-:W-:-:S13]  /*1960*/  ISETP.NE.AND P0, PT, R3, 0x300, PT ;  /* 0x000003000300780c */ /* 0x000fda0003f05270 */
[----:B------:R-:W-:Y:S05]  /*1970*/  @!P0 BRA `(.L_x_23) ;  /* 0x00000000003c8947 */ /* 0x000fea0003800000 */
[----:B------:R-:W0:Y:S01]  /*1980*/  LDC.64 R4, c[0x0][0x380] ;  /* 0x0000e000ff047b82 */ /* 0x000e220000000a00 */
[----:B------:R-:W-:Y:S01]  /*1990*/  LEA.HI R2, R2, 0x1, RZ, 0x18 ;  /* 0x0000000102027811 */ /* 0x000fe200078fc0ff */
[----:B------:R-:W-:Y:S02]  /*19a0*/  IMAD.IADD R7, R0, 0x1, R23 ;  /* 0x0000000100077824 */ /* 0x000fe400078e0217 */
[----:B------:R-:W-:Y:S01]  /*19b0*/  IMAD.MOV.U32 R8, RZ, RZ, R0 ;  /* 0x000000ffff087224 */ /* 0x000fe200078e0000 */
[----:B------:R-:W-:-:S05]  /*19c0*/  LOP3.LUT R2, R2, 0x3, RZ, 0xc0, !PT ;  /* 0x0000000302027812 */ /* 0x000fca00078ec0ff */
[----:B------:R-:W-:-:S07]  /*19d0*/  IMAD.MOV R6, RZ, RZ, -R2 ;  /* 0x000000ffff067224 */ /* 0x000fce00078e0a02 */
.L_x_24:
[----:B0-----:R-:W-:-:S06]  /*19e0*/  IMAD.WIDE.U32 R2, R7, 0x4, R4 ;  /* 0x0000000407027825 */ /* 0x001fcc00078e0004 */
[----:B------:R-:W2:Y:S01]  /*19f0*/  LDG.E.CONSTANT R2, desc[UR6][R2.64] ;  /* 0x0000000602027981 */ /* 0x000ea2000c1e9900 */
[----:B------:R-:W-:Y:S02]  /*1a00*/  VIADD R6, R6, 0x1 ;  /* 0x0000000106067836 */ /* 0x000fe40000000000 */
[----:B------:R-:W-:Y:S02]  /*1a10*/  VIADD R8, R8, 0x100 ;  /* 0x0000010008087836 */ /* 0x000fe40000000000 */
[----:B------:R-:W-:Y:S01]  /*1a20*/  VIADD R7, R7, 0x100 ;  /* 0x0000010007077836 */ /* 0x000fe20000000000 */
[----:B------:R-:W-:Y:S02]  /*1a30*/  ISETP.NE.AND P1, PT, R6, RZ, PT ;  /* 0x000000ff0600720c */ /* 0x000fe40003f25270 */
[----:B--2---:R-:W-:-:S04]  /*1a40*/  FSETP.GT.AND P0, PT, R21, R2, PT ;  /* 0x000000021500720b */ /* 0x004fc80003f04000 */
[----:B------:R-:W-:-:S07]  /*1a50*/  FSEL R21, R21, R2, P0 ;  /* 0x0000000215157208 */ /* 0x000fce0000000000 */
[----:B------:R-:W-:Y:S05]  /*1a60*/  @P1 BRA `(.L_x_24) ;  /* 0xfffffffc00dc1947 */ /* 0x000fea000383ffff */
.L_x_23:
[----:B------:R-:W-:Y:S05]  /*1a70*/  BSYNC.RECONVERGENT B2 ;  /* 0x0000000000027941 */ /* 0x000fea0003800200 */
.L_x_22:
[----:B------:R-:W-:Y:S05]  /*1a80*/  @!P2 BRA `(.L_x_21) ;  /* 0x000000080010a947 */ /* 0x000fea0003800000 */
[----:B------:R-:W0:Y:S01]  /*1a90*/  LDCU.64 UR4, c[0x0][0x380] ;  /* 0x00007000ff0477ac */ /* 0x000e220008000a00 */
[----:B------:R-:W-:Y:S01]  /*1aa0*/  IMAD.IADD R5, R9, 0x1, -R8 ;  /* 0x0000000109057824 */ /* 0x000fe200078e0a08 */
[C---:B------:R-:W-:Y:S01]  /*1ab0*/  IADD3 R3, P0, PT, R8.reuse, R23, RZ ;  /* 0x0000001708037210 */ /* 0x040fe20007f1e0ff */
[----:B------:R-:W-:Y:S01]  /*1ac0*/  BSSY.RECONVERGENT B2, `(.L_x_25) ;  /* 0x000004a000027945 */ /* 0x000fe20003800200 */
[----:B------:R-:W-:Y:S02]  /*1ad0*/  IMAD.IADD R23, R8, 0x1, R23 ;  /* 0x0000000108177824 */ /* 0x000fe400078e0217 */
[----:B------:R-:W-:Y:S01]  /*1ae0*/  ISETP.GT.AND P1, PT, R5, 0xc00, PT ;  /* 0x00000c000500780c */ /* 0x000fe20003f24270 */
[----:B------:R-:W-:Y:S01]  /*1af0*/  IMAD.X R4, RZ, RZ, RZ, P0 ;  /* 0x000000ffff047224 */ /* 0x000fe200000e06ff */
[----:B0-----:R-:W-:-:S04]  /*1b00*/  LEA R2, P0, R3, UR4, 0x2 ;  /* 0x0000000403027c11 */ /* 0x001fc8000f8010ff */
[----:B------:R-:W-:Y:S02]  /*1b10*/  LEA.HI.X R3, R3, UR5, R4, 0x2, P0 ;  /* 0x0000000503037c11 */ /* 0x000fe400080f1404 */
[----:B------:R-:W-:-:S05]  /*1b20*/  IADD3 R2, P0, PT, R2, 0x800, RZ ;  /* 0x0000080002027810 */ /* 0x000fca0007f1e0ff */
[----:B------:R-:W-:Y:S01]  /*1b30*/  IMAD.X R3, RZ, RZ, R3, P0 ;  /* 0x000000ffff037224 */ /* 0x000fe200000e0603 */
[----:B------:R-:W-:Y:S01]  /*1b40*/  PLOP3.LUT P0, PT, PT, PT, PT, 0x80, 0x8 ;  /* 0x000000000008781c */ /* 0x000fe20003f0f070 */
[----:B------:R-:W-:-:S12]  /*1b50*/  @!P1 BRA `(.L_x_26) ;  /* 0x0000000400009947 */ /* 0x000fd80003800000 */
[----:B------:R-:W-:Y:S01]  /*1b60*/  PLOP3.LUT P0, PT, PT, PT, PT, 0x8, 0x80 ;  /* 0x000000000080781c */ /* 0x000fe20003f0e170 */
[----:B------:R-:W-:-:S12]  /*1b70*/  VIADD R11, R9, 0xfffff400 ;  /* 0xfffff400090b7836 */ /* 0x000fd80000000000 */
.L_x_27:
[----:B------:R-:W0:Y:S01]  /*1b80*/  LDC.64 R4, c[0x0][0x380] ;  /* 0x0000e000ff047b82 */ /* 0x000e220000000a00 */
[----:B------:R-:W2:Y:S04]  /*1b90*/  LDG.E.CONSTANT R12, desc[UR6][R2.64+-0x400] ;  /* 0xfffc0006020c7981 */ /* 0x000ea8000c1e9900 */
[----:B------:R-:W3:Y:S01]  /*1ba0*/  LDG.E.CONSTANT R18, desc[UR6][R2.64] ;  /* 0x0000000602127981 */ /* 0x000ee2000c1e9900 */
[----:B------:R-:W-:-:S03]  /*1bb0*/  VIADD R25, R23, 0x400 ;  /* 0x0000040017197836 */ /* 0x000fc60000000000 */
[----:B------:R-:W4:Y:S04]  /*1bc0*/  LDG.E.CONSTANT R17, desc[UR6][R2.64+0x400] ;  /* 0x0004000602117981 */ /* 0x000f28000c1e9900 */
[----:B------:R-:W5:Y:S04]  /*1bd0*/  LDG.E.CONSTANT R15, desc[UR6][R2.64+0xc00] ;  /* 0x000c0006020f7981 */ /* 0x000f68000c1e9900 */
[----:B------:R-:W5:Y:S01]  /*1be0*/  LDG.E.CONSTANT R14, desc[UR6][R2.64+0x1000] ;  /* 0x00100006020e7981 */ /* 0x000f62000c1e9900 */
[----:B------:R-:W-:-:S03]  /*1bf0*/  VIADD R19, R23, 0x800 ;  /* 0x0000080017137836 */ /* 0x000fc60000000000 */
[----:B------:R-:W5:Y:S01]  /*1c00*/  LDG.E.CONSTANT R13, desc[UR6][R2.64+0x1400] ;  /* 0x00140006020d7981 */ /* 0x000f62000c1e9900 */
[----:B0-----:R-:W-:-:S03]  /*1c10*/  IMAD.WIDE.U32 R6, R23, 0x4, R4 ;  /* 0x0000000417067825 */ /* 0x001fc600078e0004 */
[----:B------:R-:W5:Y:S04]  /*1c20*/  LDG.E.CONSTANT R22, desc[UR6][R2.64+0x1c00] ;  /* 0x001c000602167981 */ /* 0x000f68000c1e9900 */
[----:B------:R0:W2:Y:S01]  /*1c30*/  LDG.E.CONSTANT R10, desc[UR6][R6.64] ;  /* 0x00000006060a7981 */ /* 0x0000a2000c1e9900 */
[----:B------:R-:W-:-:S03]  /*1c40*/  IMAD.WIDE.U32 R24, R25, 0x4, R4 ;  /* 0x0000000419187825 */ /* 0x000fc600078e0004 */
[----:B------:R-:W5:Y:S04]  /*1c50*/  LDG.E.CONSTANT R20, desc[UR6][R2.64+0x2000] ;  /* 0x0020000602147981 */ /* 0x000f68000c1e9900 */
[----:B------:R-:W5:Y:S01]  /*1c60*/  LDG.E.CONSTANT R16, desc[UR6][R24.64] ;  /* 0x0000000618107981 */ /* 0x000f62000c1e9900 */
[----:B0-----:R-:W-:-:S03]  /*1c70*/  IMAD.WIDE.U32 R6, R19, 0x4, R4 ;  /* 0x0000000413067825 */ /* 0x001fc600078e0004 */
[----:B------:R-:W5:Y:S04]  /*1c80*/  LDG.E.CONSTANT R19, desc[UR6][R2.64+0x2400] ;  /* 0x0024000602137981 */ /* 0x000f68000c1e9900 */
[----:B------:R-:W5:Y:S01]  /*1c90*/  LDG.E.CONSTANT R6, desc[UR6][R6.64] ;  /* 0x0000000606067981 */ /* 0x000f62000c1e9900 */
[----:B------:R-:W-:-:S03]  /*1ca0*/  VIADD R27, R23, 0xc00 ;  /* 0x00000c00171b7836 */ /* 0x000fc60000000000 */
[----:B------:R-:W5:Y:S01]  /*1cb0*/  LDG.E.CONSTANT R26, desc[UR6][R2.64+0x2c00] ;  /* 0x002c0006021a7981 */ /* 0x000f62000c1e9900 */
[----:B------:R-:W-:-:S03]  /*1cc0*/  IMAD.WIDE.U32 R4, R27, 0x4, R4 ;  /* 0x000000041b047825 */ /* 0x000fc600078e0004 */
[----:B------:R-:W5:Y:S04]  /*1cd0*/  LDG.E.CONSTANT R24, desc[UR6][R2.64+0x3000] ;  /* 0x0030000602187981 */ /* 0x000f68000c1e9900 */
[----:B------:R-:W5:Y:S04]  /*1ce0*/  LDG.E.CONSTANT R4, desc[UR6][R4.64] ;  /* 0x0000000604047981 */ /* 0x000f68000c1e9900 */
[----:B------:R0:W5:Y:S01]  /*1cf0*/  LDG.E.CONSTANT R25, desc[UR6][R2.64+0x3400] ;  /* 0x0034000602197981 */ /* 0x000162000c1e9900 */
[----:B------:R-:W-:-:S05]  /*1d00*/  VIADD R8, R8, 0x1000 ;  /* 0x0000100008087836 */ /* 0x000fca0000000000 */
[----:B------:R-:W-:Y:S02]  /*1d10*/  ISETP.GE.AND P2, PT, R8, R11, PT ;  /* 0x0000000b0800720c */ /* 0x000fe40003f46270 */
[----:B0-----:R-:W-:Y:S01]  /*1d20*/  IADD3 R2, P3, PT, R2, 0x4000, RZ ;  /* 0x0000400002027810 */ /* 0x001fe20007f7e0ff */
[----:B------:R-:W-:-:S04]  /*1d30*/  VIADD R23, R23, 0x1000 ;  /* 0x0000100017177836 */ /* 0x000fc80000000000 */
[----:B------:R-:W-:Y:S01]  /*1d40*/  IMAD.X R3, RZ, RZ, R3, P3 ;  /* 0x000000ffff037224 */ /* 0x000fe200018e0603 */
[----:B--2---:R-:W-:-:S04]  /*1d50*/  FSETP.GT.AND P1, PT, R21, R10, PT ;  /* 0x0000000a1500720b */ /* 0x004fc80003f24000 */
[----:B------:R-:W-:-:S04]  /*1d60*/  FSEL R21, R21, R10, P1 ;  /* 0x0000000a15157208 */ /* 0x000fc80000800000 */
[----:B------:R-:W-:-:S04]  /*1d70*/  FSETP.GT.AND P1, PT, R21, R12, PT ;  /* 0x0000000c1500720b */ /* 0x000fc80003f24000 */
[----:B------:R-:W-:-:S04]  /*1d80*/  FSEL R21, R21, R12, P1 ;  /* 0x0000000c15157208 */ /* 0x000fc80000800000 */
[----:B---3--:R-:W-:-:S04]  /*1d90*/  FSETP.GT.AND P1, PT, R21, R18, PT ;  /* 0x000000121500720b */ /* 0x008fc80003f24000 */
[----:B------:R-:W-:-:S04]  /*1da0*/  FSEL R18, R21, R18, P1 ;  /* 0x0000001215127208 */ /* 0x000fc80000800000 */
[----:B----4-:R-:W-:-:S04]  /*1db0*/  FSETP.GT.AND P1, PT, R18, R17, PT ;  /* 0x000000111200720b */ /* 0x010fc80003f24000 */
        /* <DEDUP_REMOVED lines=26> */
.L_x_26:
[----:B------:R-:W-:Y:S05]  /*1f60*/  BSYNC.RECONVERGENT B2 ;  /* 0x0000000000027941 */ /* 0x000fea0003800200 */
.L_x_25:
[----:B------:R-:W-:Y:S01]  /*1f70*/  IMAD.IADD R4, R9, 0x1, -R8 ;  /* 0x0000000109047824 */ /* 0x000fe200078e0a08 */
[----:B------:R-:W-:Y:S04]  /*1f80*/  BSSY.RECONVERGENT B2, `(.L_x_28) ;  /* 0x0000024000027945 */ /* 0x000fe80003800200 */
[----:B------:R-:W-:-:S13]  /*1f90*/  ISETP.GT.AND P1, PT, R4, 0x400, PT ;  /* 0x000004000400780c */ /* 0x000fda0003f24270 */
[----:B------:R-:W-:Y:S05]  /*1fa0*/  @!P1 BRA `(.L_x_29) ;  /* 0x0000000000849947 */ /* 0x000fea0003800000 */
[----:B------:R-:W0:Y:S01]  /*1fb0*/  LDC.64 R6, c[0x0][0x380] ;  /* 0x0000e000ff067b82 */ /* 0x000e220000000a00 */
[----:B------:R-:W2:Y:S04]  /*1fc0*/  LDG.E.CONSTANT R11, desc[UR6][R2.64+-0x400] ;  /* 0xfffc0006020b7981 */ /* 0x000ea8000c1e9900 */
[----:B------:R-:W3:Y:S01]  /*1fd0*/  LDG.E.CONSTANT R13, desc[UR6][R2.64] ;  /* 0x00000006020d7981 */ /* 0x000ee2000c1e9900 */
[----:B------:R-:W-:-:S03]  /*1fe0*/  VIADD R17, R23, 0x400 ;  /* 0x0000040017117836 */ /* 0x000fc60000000000 */
[----:B------:R-:W4:Y:S04]  /*1ff0*/  LDG.E.CONSTANT R15, desc[UR6][R2.64+0x400] ;  /* 0x00040006020f7981 */ /* 0x000f28000c1e9900 */
[----:B------:R-:W5:Y:S04]  /*2000*/  LDG.E.CONSTANT R19, desc[UR6][R2.64+0x1000] ;  /* 0x0010000602137981 */ /* 0x000f68000c1e9900 */
[----:B------:R-:W5:Y:S01]  /*2010*/  LDG.E.CONSTANT R25, desc[UR6][R2.64+0x1400] ;  /* 0x0014000602197981 */ /* 0x000f62000c1e9900 */
[----:B0-----:R-:W-:-:S06]  /*2020*/  IMAD.WIDE.U32 R4, R23, 0x4, R6 ;  /* 0x0000000417047825 */ /* 0x001fcc00078e0006 */
[----:B------:R-:W2:Y:S01]  /*2030*/  LDG.E.CONSTANT R4, desc[UR6][R4.64] ;  /* 0x0000000604047981 */ /* 0x000ea2000c1e9900 */
[----:B------:R-:W-:-:S03]  /*2040*/  IMAD.WIDE.U32 R6, R17, 0x4, R6 ;  /* 0x0000000411067825 */ /* 0x000fc600078e0006 */
[----:B------:R0:W5:Y:S04]  /*2050*/  LDG.E.CONSTANT R17, desc[UR6][R2.64+0xc00] ;  /* 0x000c000602117981 */ /* 0x000168000c1e9900 */
[----:B------:R-:W5:Y:S01]  /*2060*/  LDG.E.CONSTANT R7, desc[UR6][R6.64] ;  /* 0x0000000606077981 */ /* 0x000f62000c1e9900 */
[----:B------:R-:W-:Y:S01]  /*2070*/  VIADD R8, R8, 0x800 ;  /* 0x0000080008087836 */ /* 0x000fe20000000000 */
        /* <DEDUP_REMOVED lines=17> */
[CC--:B------:R-:W-:Y:S02]  /*2190*/  FSETP.GT.AND P1, PT, R4.reuse, R25.reuse, PT ;  /* 0x000000190400720b */ /* 0x0c0fe40003f24000 */
[----:B------:R-:W-:Y:S02]  /*21a0*/  PLOP3.LUT P0, PT, PT, PT, PT, 0x8, 0x80 ;  /* 0x000000000080781c */ /* 0x000fe40003f0e170 */
[----:B------:R-:W-:-:S11]  /*21b0*/  FSEL R21, R4, R25, P1 ;  /* 0x0000001904157208 */ /* 0x000fd60000800000 */
.L_x_29:
[----:B------:R-:W-:Y:S05]  /*21c0*/  BSYNC.RECONVERGENT B2 ;  /* 0x0000000000027941 */ /* 0x000fea0003800200 */
.L_x_28:
[----:B------:R-:W-:-:S13]  /*21d0*/  ISETP.LT.OR P0, PT, R8, R9, P0 ;  /* 0x000000090800720c */ /* 0x000fda0000701670 */
[----:B------:R-:W-:Y:S05]  /*21e0*/  @!P0 BRA `(.L_x_21) ;  /* 0x0000000000388947 */ /* 0x000fea0003800000 */
[----:B------:R-:W0:Y:S01]  /*21f0*/  LDC.64 R4, c[0x0][0x380] ;  /* 0x0000e000ff047b82 */ /* 0x000e220000000a00 */
[----:B------:R-:W2:Y:S04]  /*2200*/  LDG.E.CONSTANT R6, desc[UR6][R2.64+-0x400] ;  /* 0xfffc000602067981 */ /* 0x000ea8000c1e9900 */
[----:B------:R-:W3:Y:S04]  /*2210*/  LDG.E.CONSTANT R7, desc[UR6][R2.64] ;  /* 0x0000000602077981 */ /* 0x000ee8000c1e9900 */
[----:B------:R-:W4:Y:S01]  /*2220*/  LDG.E.CONSTANT R9, desc[UR6][R2.64+0x400] ;  /* 0x0004000602097981 */ /* 0x000f22000c1e9900 */
[----:B0-----:R-:W-:-:S06]  /*2230*/  IMAD.WIDE.U32 R4, R23, 0x4, R4 ;  /* 0x0000000417047825 */ /* 0x001fcc00078e0004 */
[----:B------:R-:W5:Y:S02]  /*2240*/  LDG.E.CONSTANT R4, desc[UR6][R4.64] ;  /* 0x0000000604047981 */ /* 0x000f64000c1e9900 */
[----:B-----5:R-:W-:-:S04]  /*2250*/  FSETP.GT.AND P0, PT, R21, R4, PT ;  /* 0x000000041500720b */ /* 0x020fc80003f04000 */
[----:B------:R-:W-:-:S04]  /*2260*/  FSEL R21, R21, R4, P0 ;  /* 0x0000000415157208 */ /* 0x000fc80000000000 */
[----:B--2---:R-:W-:-:S04]  /*2270*/  FSETP.GT.AND P0, PT, R21, R6, PT ;  /* 0x000000061500720b */ /* 0x004fc80003f04000 */
[----:B------:R-:W-:-:S04]  /*2280*/  FSEL R6, R21, R6, P0 ;  /* 0x0000000615067208 */ /* 0x000fc80000000000 */
[----:B---3--:R-:W-:-:S04]  /*2290*/  FSETP.GT.AND P0, PT, R6, R7, PT ;  /* 0x000000070600720b */ /* 0x008fc80003f04000 */
[----:B------:R-:W-:-:S04]  /*22a0*/  FSEL R6, R6, R7, P0 ;  /* 0x0000000706067208 */ /* 0x000fc80000000000 */
[----:B----4-:R-:W-:-:S04]  /*22b0*/  FSETP.GT.AND P0, PT, R6, R9, PT ;  /* 0x000000090600720b */ /* 0x010fc80003f04000 */
[----:B------:R-:W-:-:S09]  /*22c0*/  FSEL R21, R6, R9, P0 ;  /* 0x0000000906157208 */ /* 0x000fd20000000000 */
.L_x_21:
[----:B------:R-:W-:Y:S05]  /*22d0*/  BSYNC.RECONVERGENT B1 ;  /* 0x0000000000017941 */ /* 0x000fea0003800200 */
.L_x_19:
[----:B------:R-:W0:Y:S01]  /*22e0*/  S2R R3, SR_LANEID ;  /* 0x0000000000037919 */ /* 0x000e220000000000 */
[----:B------:R-:W1:Y:S02]  /*22f0*/  SHFL.DOWN PT, R2, R21, 0x1, 0x1f ;  /* 0x08201f0015027f89 */ /* 0x000e6400000e0000 */
[----:B-1----:R-:W-:Y:S02]  /*2300*/  FSETP.GT.AND P0, PT, R21, R2, PT ;  /* 0x000000021500720b */ /* 0x002fe40003f04000 */
[C---:B0-----:R-:W-:Y:S02]  /*2310*/  ISETP.GT.AND P1, PT, R3.reuse, 0x1e, PT ;  /* 0x0000001e0300780c */ /* 0x041fe40003f24270 */
[----:B------:R-:W-:-:S11]  /*2320*/  ISETP.GT.AND P2, PT, R3, 0x17, PT ;  /* 0x000000170300780c */ /* 0x000fd60003f44270 */
[----:B------:R-:W-:Y:S02]  /*2330*/  @!P1 FSEL R21, R21, R2, P0 ;  /* 0x0000000215159208 */ /* 0x000fe40000000000 */
        /* <DEDUP_REMOVED lines=8> */
[----:B------:R-:W-:-:S03]  /*23c0*/  ISETP.NE.AND P0, PT, R3, RZ, PT ;  /* 0x000000ff0300720c */ /* 0x000fc60003f05270 */
        /* <DEDUP_REMOVED lines=39> */
.L_x_2:
        /* <DEDUP_REMOVED lines=12> */
.L_x_32:
[----:B------:R-:W-:Y:S05]  /*2700*/  BSYNC.RECONVERGENT B1 ;  /* 0x0000000000017941 */ /* 0x000fea0003800200 */
.L_x_31:
        /* <DEDUP_REMOVED lines=16> */
.L_x_37:
        /* <DEDUP_REMOVED lines=10> */
.L_x_36:
[----:B------:R-:W-:Y:S05]  /*28b0*/  BSYNC.RECONVERGENT B2 ;  /* 0x0000000000027941 */ /* 0x000fea0003800200 */
.L_x_35:
        /* <DEDUP_REMOVED lines=8> */
.L_x_40:
        /* <DEDUP_REMOVED lines=59> */
.L_x_39:
[----:B------:R-:W-:Y:S05]  /*2cf0*/  BSYNC.RECONVERGENT B2 ;  /* 0x0000000000027941 */ /* 0x000fea0003800200 */
.L_x_38:
        /* <DEDUP_REMOVED lines=34> */
.L_x_42:
[----:B------:R-:W-:Y:S05]  /*2f20*/  BSYNC.RECONVERGENT B2 ;  /* 0x0000000000027941 */ /* 0x000fea0003800200 */
.L_x_41:
        /* <DEDUP_REMOVED lines=16> */
.L_x_34:
[----:B------:R-:W-:Y:S05]  /*3030*/  BSYNC.RECONVERGENT B1 ;  /* 0x0000000000017941 */ /* 0x000fea0003800200 */
.L_x_33:
[----:B------:R-:W-:Y:S01]  /*3040*/  ISETP.GE.AND P0, PT, R20, 0x100, PT ;  /* 0x000001001400780c */ /* 0x000fe20003f06270 */
[----:B-----5:R-:W-:-:S12]  /*3050*/  IMAD.MOV.U32 R5, RZ, RZ, R0 ;  /* 0x000000ffff057224 */ /* 0x020fd800078e0000 */
[----:B------:R-:W-:Y:S05]  /*3060*/  @!P0 BRA `(.L_x_43) ;  /* 0x0000000000dc8947 */ /* 0x000fea0003800000 */
[----:B0-----:R-:W0:Y:S01]  /*3070*/  S2R R2, SR_LANEID ;  /* 0x0000000000027919 */ /* 0x001e220000000000 */
[----:B------:R-:W1:Y:S02]  /*3080*/  SHFL.DOWN PT, R0, R5, 0x1, 0x1f ;  /* 0x08201f0005007f89 */ /* 0x000e6400000e0000 */
[CC--:B-1----:R-:W-:Y:S02]  /*3090*/  FSETP.GT.AND P0, PT, R5.reuse, R0.reuse, PT ;  /* 0x000000000500720b */ /* 0x0c2fe40003f04000 */
[C---:B0-----:R-:W-:Y:S02]  /*30a0*/  ISETP.GT.AND P1, PT, R2.reuse, 0x1e, PT ;  /* 0x0000001e0200780c */ /* 0x041fe40003f24270 */
[C---:B------:R-:W-:Y:S02]  /*30b0*/  FSEL R0, R5.reuse, R0, P0 ;  /* 0x0000000005007208 */ /* 0x040fe40000000000 */
[----:B------:R-:W-:Y:S02]  /*30c0*/  ISETP.GT.AND P2, PT, R2, 0x17, PT ;  /* 0x000000170200780c */ /* 0x000fe40003f44270 */
[----:B------:R-:W-:-:S02]  /*30d0*/  FSEL R0, R5, R0, P1 ;  /* 0x0000000005007208 */ /* 0x000fc40000800000 */
        /* <DEDUP_REMOVED lines=48> */
.L_x_43:
[----:B------:R-:W-:Y:S01]  /*33e0*/  LOP3.LUT R0, R7, 0x3e0, RZ, 0xc0, !PT ;  /* 0x000003e007007812 */ /* 0x000fe200078ec0ff */
[----:B0-----:R-:W0:Y:S03]  /*33f0*/  S2R R2, SR_LANEID ;  /* 0x0000000000027919 */ /* 0x001e260000000000 */
[----:B------:R-:W-:Y:S01]  /*3400*/  LOP3.LUT R9, RZ, R0, RZ, 0x33, !PT ;  /* 0x00000000ff097212 */ /* 0x000fe200078e33ff */
[----:B------:R-:W-:-:S04]  /*3410*/  VIADD R3, R0, 0x20 ;  /* 0x0000002000037836 */ /* 0x000fc80000000000 */
[----:B------:R-:W-:Y:S01]  /*3420*/  IMAD.IADD R9, R9, 0x1, R20 ;  /* 0x0000000109097824 */ /* 0x000fe200078e0214 */
[----:B------:R-:W-:-:S04]  /*3430*/  ISETP.GT.AND P0, PT, R3, R20, PT ;  /* 0x000000140300720c */ /* 0x000fc80003f04270 */
[----:B------:R-:W-:-:S05]  /*3440*/  SEL R4, R9, 0x1f, P0 ;  /* 0x0000001f09047807 */ /* 0x000fca0000000000 */
[----:B------:R-:W1:Y:S01]  /*3450*/  SHFL.DOWN PT, R0, R5, 0x1, R4 ;  /* 0x0820000005007989 */ /* 0x000e6200000e0004 */
[C---:B0-----:R-:W-:Y:S01]  /*3460*/  ISETP.GE.AND P1, PT, R2.reuse, R4, PT ;  /* 0x000000040200720c */ /* 0x041fe20003f26270 */
[----:B------:R-:W-:Y:S01]  /*3470*/  VIADD R3, R2, 0x2 ;  /* 0x0000000202037836 */ /* 0x000fe20000000000 */
[----:B-1----:R-:W-:-:S11]  /*3480*/  FSETP.GT.AND P0, PT, R5, R0, PT ;  /* 0x000000000500720b */ /* 0x002fd60003f04000 */
[----:B------:R-:W-:Y:S02]  /*3490*/  @!P1 FSEL R5, R5, R0, P0 ;  /* 0x0000000005059208 */ /* 0x000fe40000000000 */
[----:B------:R-:W-:Y:S01]  /*34a0*/  ISETP.GT.AND P1, PT, R3, R4, PT ;  /* 0x000000040300720c */ /* 0x000fe20003f24270 */
[----:B------:R-:W-:Y:S02]  /*34b0*/  VIADD R3, R2, 0x4 ;  /* 0x0000000402037836 */ /* 0x000fe40000000000 */
[----:B------:R-:W0:Y:S02]  /*34c0*/  SHFL.DOWN PT, R0, R5, 0x2, R4 ;  /* 0x0840000005007989 */ /* 0x000e2400000e0004 */
[----:B0-----:R-:W-:-:S08]  /*34d0*/  FSETP.GT.AND P0, PT, R5, R0, PT ;  /* 0x000000000500720b */ /* 0x001fd00003f04000 */
[----:B------:R-:W-:Y:S02]  /*34e0*/  @!P1 FSEL R5, R5, R0, P0 ;  /* 0x0000000005059208 */ /* 0x000fe40000000000 */
[-C--:B------:R-:W-:Y:S01]  /*34f0*/  ISETP.GT.AND P1, PT, R3, R4.reuse, PT ;  /* 0x000000040300720c */ /* 0x080fe20003f24270 */
[C---:B------:R-:W-:Y:S02]  /*3500*/  VIADD R3, R2.reuse, 0x8 ;  /* 0x0000000802037836 */ /* 0x040fe40000000000 */
[----:B------:R-:W0:Y:S03]  /*3510*/  SHFL.DOWN PT, R0, R5, 0x4, R4 ;  /* 0x0880000005007989 */ /* 0x000e2600000e0004 */
[----:B------:R-:W-:Y:S01]  /*3520*/  ISETP.GT.AND P2, PT, R3, R4, PT ;  /* 0x000000040300720c */ /* 0x000fe20003f44270 */
[----:B------:R-:W-:Y:S01]  /*3530*/  VIADD R3, R2, 0x10 ;  /* 0x0000001002037836 */ /* 0x000fe20000000000 */
[----:B0-----:R-:W-:-:S05]  /*3540*/  FSETP.GT.AND P0, PT, R5, R0, PT ;  /* 0x000000000500720b */ /* 0x001fca0003f04000 */
[----:B------:R-:W-:Y:S02]  /*3550*/  @!P1 FSEL R5, R5, R0, P0 ;  /* 0x0000000005059208 */ /* 0x000fe40000000000 */
[----:B------:R-:W-:-:S03]  /*3560*/  ISETP.NE.AND P0, PT, R2, RZ, PT ;  /* 0x000000ff0200720c */ /* 0x000fc60003f05270 */
[----:B------:R-:W0:Y:S10]  /*3570*/  SHFL.DOWN PT, R0, R5, 0x8, R4 ;  /* 0x0900000005007989 */ /* 0x000e3400000e0004 */
[----:B------:R-:W1:Y:S01]  /*3580*/  @!P0 S2R R6, SR_CgaCtaId ;  /* 0x0000000000068919 */ /* 0x000e620000008800 */
[----:B------:R-:W-:-:S04]  /*3590*/  @!P0 SHF.R.U32.HI R2, RZ, 0x3, R7 ;  /* 0x00000003ff028819 */ /* 0x000fc80000011607 */
[----:B------:R-:W-:Y:S02]  /*35a0*/  @!P0 LOP3.LUT R2, R2, 0x7c, RZ, 0xc0, !PT ;  /* 0x0000007c02028812 */ /* 0x000fe400078ec0ff */
[----:B0-----:R-:W-:-:S04]  /*35b0*/  FSETP.GT.AND P1, PT, R5, R0, PT ;  /* 0x000000000500720b */ /* 0x001fc80003f24000 */
[----:B------:R-:W-:Y:S02]  /*35c0*/  @!P2 FSEL R5, R5, R0, P1 ;  /* 0x000000000505a208 */ /* 0x000fe40000800000 */
[----:B------:R-:W-:Y:S02]  /*35d0*/  ISETP.GT.AND P2, PT, R3, R4, PT ;  /* 0x000000040300720c */ /* 0x000fe40003f44270 */
[----:B------:R-:W-:Y:S01]  /*35e0*/  @!P0 MOV R3, 0x400 ;  /* 0x0000040000038802 */ /* 0x000fe20000000f00 */
[----:B------:R-:W0:Y:S03]  /*35f0*/  SHFL.DOWN PT, R0, R5, 0x10, R4 ;  /* 0x0a00000005007989 */ /* 0x000e2600000e0004 */
        /* <DEDUP_REMOVED lines=37> */
.L_x_30:
[----:B------:R-:W0:Y:S01]  /*3850*/  S2R R0, SR_TID.X ;  /* 0x0000000000007919 */ /* 0x000e220000002100 */
[----:B------:R-:W0:Y:S02]  /*3860*/  LDC.64 R2, c[0x0][0x380] ;  /* 0x0000e000ff027b82 */ /* 0x000e240000000a00 */
[----:B0-----:R-:W-:-:S05]  /*3870*/  IMAD.WIDE.U32 R2, R0, 0x4, R2 ;  /* 0x0000000400027825 */ /* 0x001fca00078e0002 */
[----:B------:R-:W2:Y:S04]  /*3880*/  LDG.E.CONSTANT R22, desc[UR6][R2.64] ;  /* 0x0000000602167981 */ /* 0x000ea8000c1e9900 */
[----:B------:R-:W2:Y:S04]  /*3890*/  LDG.E.CONSTANT R9, desc[UR6][R2.64+0x400] ;  /* 0x0004000602097981 */ /* 0x000ea8000c1e9900 */
[----:B------:R-:W3:Y:S04]  /*38a0*/  LDG.E.CONSTANT R10, desc[UR6][R2.64+0x800] ;  /* 0x00080006020a7981 */ /* 0x000ee8000c1e9900 */
[----:B------:R-:W4:Y:S04]  /*38b0*/  LDG.E.CONSTANT R11, desc[UR6][R2.64+0xc00] ;  /* 0x000c0006020b7981 */ /* 0x000f28000c1e9900 */
[----:B------:R-:W5:Y:S04]  /*38c0*/  LDG.E.CONSTANT R12, desc[UR6][R2.64+0x1000] ;  /* 0x00100006020c7981 */ /* 0x000f68000c1e9900 */
        /* <DEDUP_REMOVED lines=10> */
[----:B------:R-:W5:Y:S01]  /*3970*/  LDG.E.CONSTANT R8, desc[UR6][R2.64+0x3c00] ;  /* 0x003c000602087981 */ /* 0x000f62000c1e9900 */
[----:B------:R-:W-:-:S02]  /*3980*/  ISETP.GE.U32.AND P1, PT, R20, 0x2000, PT ;  /* 0x000020001400780c */ /* 0x000fc40003f26070 */
[----:B--2---:R-:W-:-:S04]  /*3990*/  FSETP.GT.AND P0, PT, R22, R9, PT ;  /* 0x000000091600720b */ /* 0x004fc80003f04000 */
[----:B------:R-:W-:-:S04]  /*39a0*/  FSEL R9, R22, R9, P0 ;  /* 0x0000000916097208 */ /* 0x000fc80000000000 */
[----:B---3--:R-:W-:-:S04]  /*39b0*/  FSETP.GT.AND P0, PT, R9, R10, PT ;  /* 0x0000000a0900720b */ /* 0x008fc80003f04000 */
[----:B------:R-:W-:-:S04]  /*39c0*/  FSEL R10, R9, R10, P0 ;  /* 0x0000000a090a7208 */ /* 0x000fc80000000000 */
[----:B----4-:R-:W-:-:S04]  /*39d0*/  FSETP.GT.AND P0, PT, R10, R11, PT ;  /* 0x0000000b0a00720b */ /* 0x010fc80003f04000 */
[----:B------:R-:W-:-:S04]  /*39e0*/  FSEL R11, R10, R11, P0 ;  /* 0x0000000b0a0b7208 */ /* 0x000fc80000000000 */
[----:B-----5:R-:W-:-:S04]  /*39f0*/  FSETP.GT.AND P0, PT, R11, R12, PT ;  /* 0x0000000c0b00720b */ /* 0x020fc80003f04000 */
[----:B------:R-:W-:Y:S01]  /*3a00*/  FSEL R12, R11, R12, P0 ;  /* 0x0000000c0b0c7208 */ /* 0x000fe20000000000 */
[----:B------:R-:W-:-:S03]  /*3a10*/  IMAD.MOV.U32 R11, RZ, RZ, 0x1000 ;  /* 0x00001000ff0b7424 */ /* 0x000fc600078e00ff */
        /* <DEDUP_REMOVED lines=26> */
.L_x_46:
[----:B------:R-:W-:-:S05]  /*3bc0*/  IMAD.WIDE R4, R11, 0x4, R2 ;  /* 0x000000040b047825 */ /* 0x000fca00078e0202 */
        /* <DEDUP_REMOVED lines=15> */
[----:B------:R1:W5:Y:S01]  /*3cc0*/  LDG.E.CONSTANT R21, desc[UR6][R4.64+0x3c00] ;  /* 0x003c000604157981 */ /* 0x000362000c1e9900 */
[----:B--2---:R-:W-:-:S04]  /*3cd0*/  FSETP.GT.AND P0, PT, R8, R23, PT ;  /* 0x000000170800720b */ /* 0x004fc80003f04000 */
[----:B------:R-:W-:-:S04]  /*3ce0*/  FSEL R23, R8, R23, P0 ;  /* 0x0000001708177208 */ /* 0x000fc80000000000 */
[----:B---3--:R-:W-:-:S04]  /*3cf0*/  FSETP.GT.AND P0, PT, R23, R20, PT ;  /* 0x000000141700720b */ /* 0x008fc80003f04000 */
[----:B------:R-:W-:Y:S01]  /*3d00*/  FSEL R23, R23, R20, P0 ;  /* 0x0000001417177208 */ /* 0x000fe20000000000 */
[----:B0-----:R-:W-:-:S03]  /*3d10*/  IMAD.MOV.U32 R20, RZ, RZ, R7 ;  /* 0x000000ffff147224 */ /* 0x001fc600078e0007 */
[----:B----4-:R-:W-:Y:S01]  /*3d20*/  FSETP.GT.AND P0, PT, R23, R22, PT ;  /* 0x000000161700720b */ /* 0x010fe20003f04000 */
[----:B-1----:R-:W-:-:S03]  /*3d30*/  IMAD.IADD R4, R20, 0x1, -R11 ;  /* 0x0000000114047824 */ /* 0x002fc600078e0a0b */
[----:B------:R-:W-:Y:S02]  /*3d40*/  FSEL R23, R23, R22, P0 ;  /* 0x0000001617177208 */ /* 0x000fe40000000000 */
[----:B------:R-:W-:Y:S02]  /*3d50*/  ISETP.GE.AND P1, PT, R4, 0x1000, PT ;  /* 0x000010000400780c */ /* 0x000fe40003f26270 */
        /* <DEDUP_REMOVED lines=30> */
.L_x_44:
        /* <DEDUP_REMOVED lines=20> */
.L_x_50:
        /* <DEDUP_REMOVED lines=9> */
.L_x_49:
[----:B------:R-:W-:Y:S05]  /*4110*/  BSYNC.RECONVERGENT B2 ;  /* 0x0000000000027941 */ /* 0x000fea0003800200 */
.L_x_48:
        /* <DEDUP_REMOVED lines=16> */
.L_x_53:
        /* <DEDUP_REMOVED lines=62> */
.L_x_52:
[----:B------:R-:W-:Y:S05]  /*4600*/  BSYNC.RECONVERGENT B2 ;  /* 0x0000000000027941 */ /* 0x000fea0003800200 */
.L_x_51:
        /* <DEDUP_REMOVED lines=10> */
[----:B------:R-:W5:Y:S04]  /*46b0*/  LDG.E.CONSTANT R20, desc[UR6][R2.64+0x1000] ;  /* 0x0010000602147981 */ /* 0x000f68000c1e9900 */
[----:B------:R1:W5:Y:S01]  /*46c0*/  LDG.E.CONSTANT R22, desc[UR6][R2.64+0x1400] ;  /* 0x0014000602167981 */ /* 0x000362000c1e9900 */
[----:B0-----:R-:W-:-:S06]  /*46d0*/  IMAD.WIDE.U32 R4, R11, 0x4, R6 ;  /* 0x000000040b047825 */ /* 0x001fcc00078e0006 */
[----:B------:R-:W2:Y:S01]  /*46e0*/  LDG.E.CONSTANT R5, desc[UR6][R4.64] ;  /* 0x0000000604057981 */ /* 0x000ea2000c1e9900 */
[----:B------:R-:W-:-:S06]  /*46f0*/  IMAD.WIDE.U32 R6, R13, 0x4, R6 ;  /* 0x000000040d067825 */ /* 0x000fcc00078e0006 */
[----:B------:R-:W5:Y:S01]  /*4700*/  LDG.E.CONSTANT R6, desc[UR6][R6.64] ;  /* 0x0000000606067981 */ /* 0x000f62000c1e9900 */
[----:B-1----:R-:W-:Y:S01]  /*4710*/  IADD3 R2, P2, PT, R2, 0x2000, RZ ;  /* 0x0000200002027810 */ /* 0x002fe20007f5e0ff */
[----:B------:R-:W-:Y:S02]  /*4720*/  VIADD R10, R10, 0x800 ;  /* 0x000008000a0a7836 */ /* 0x000fe40000000000 */
[----:B------:R-:W-:Y:S02]  /*4730*/  VIADD R11, R11, 0x800 ;  /* 0x000008000b0b7836 */ /* 0x000fe40000000000 */
        /* <DEDUP_REMOVED lines=18> */
.L_x_55:
[----:B------:R-:W-:Y:S05]  /*4860*/  BSYNC.RECONVERGENT B2 ;  /* 0x0000000000027941 */ /* 0x000fea0003800200 */
.L_x_54:
        /* <DEDUP_REMOVED lines=16> */
.L_x_47:
[----:B------:R-:W-:Y:S05]  /*4970*/  BSYNC.RECONVERGENT B1 ;  /* 0x0000000000017941 */ /* 0x000fea0003800200 */
.L_x_45:
[----:B------:R-:W0:Y:S01]  /*4980*/  S2R R4, SR_LANEID ;  /* 0x0000000000047919 */ /* 0x000e220000000000 */
[----:B------:R-:W-:-:S05]  /*4990*/  IMAD.MOV.U32 R3, RZ, RZ, R8 ;  /* 0x000000ffff037224 */ /* 0x000fca00078e0008 */
        /* <DEDUP_REMOVED lines=51> */
[----:B------:R-:W-:-:S09]  /*4cd0*/  FSEL R2, R2, R9, P1 ;  /* 0x0000000902027208 */ /* 0x000fd20000800000 */
.L_x_17:
[----:B------:R-:W-:Y:S05]  /*4ce0*/  BSYNC.RECONVERGENT B0 ;  /* 0x0000000000007941 */ /* 0x000fea0003800200 */
.L_x_1:
[----:B------:R-:W-:Y:S05]  /*4cf0*/  @P0 EXIT ;  /* 0x000000000000094d */ /* 0x000fea0003800000 */
[----:B------:R-:W0:Y:S01]  /*4d00*/  LDCU UR4, c[0x0][0x398] ;  /* 0x00007300ff0477ac */ /* 0x000e220008000800 */
[----:B------:R-:W1:Y:S01]  /*4d10*/  LDC.64 R4, c[0x0][0x388] ;  /* 0x0000e200ff047b82 */ /* 0x000e620000000a00 */
[----:B0-----:R-:W-:-:S04]  /*4d20*/  FSETP.GEU.AND P0, PT, R2, UR4, PT ;  /* 0x0000000402007c0b */ /* 0x001fc8000bf0e000 */
[----:B------:R-:W-:-:S05]  /*4d30*/  FSEL R3, R2, UR4, P0 ;  /* 0x0000000402037c08 */ /* 0x000fca0008000000 */
[----:B-1----:R-:W-:Y:S01]  /*4d40*/  STG.E desc[UR6][R4.64], R3 ;  /* 0x0000000304007986 */ /* 0x002fe2000c101906 */
[----:B------:R-:W-:Y:S05]  /*4d50*/  EXIT ;  /* 0x000000000000794d */ /* 0x000fea0003800000 */
.L_x_56:
[----:B------:R-:W-:-:S00]  /*4d60*/  BRA `(.L_x_56) ;  /* 0xfffffffc00fc7947 */ /* 0x000fc0000383ffff */
[----:B------:R-:W-:-:S00]  /*4d70*/  NOP ;  /* 0x0000000000007918 */ /* 0x000fc00000000000 */
        /* <DEDUP_REMOVED lines=8> */
.L_x_236:


//--------------------- .text._ZN3cub18CUB_300001_SM_10006detail6reduce18DeviceReduceKernelINS2_10policy_hubIfy6MAX_OPIfEE10Policy1000EN6thrust24THRUST_300001_SM_1000_NS10device_ptrIfEEyS6_fN4cuda3std3__410__identityEEEvT0_PT3_T1_NS0_13GridEvenShareISK_EET2_T4_ --------------------------
	.section	.text._ZN3cub18CUB_300001_SM_10006detail6reduce18DeviceReduceKernelINS2_10policy_hubIfy6MAX_OPIfEE10Policy1000EN6thrust24THRUST_300001_SM_1000_NS10device_ptrIfEEyS6_fN4cuda3std3__410__identityEEEvT0_PT3_T1_NS0_13GridEvenShareISK_EET2_T4_,"ax",@progbits
	.align	128
        .global         _ZN3cub18CUB_300001_SM_10006detail6reduce18DeviceReduceKernelINS2_10policy_hubIfy6MAX_OPIfEE10Policy1000EN6thrust24THRUST_300001_SM_1000_NS10device_ptrIfEEyS6_fN4cuda3std3__410__identityEEEvT0_PT3_T1_NS0_13GridEvenShareISK_EET2_T4_
        .type           _ZN3cub18CUB_300001_SM_10006detail6reduce18DeviceReduceKernelINS2_10policy_hubIfy6MAX_OPIfEE10Policy1000EN6thrust24THRUST_300001_SM_1000_NS10device_ptrIfEEyS6_fN4cuda3std3__410__identityEEEvT0_PT3_T1_NS0_13GridEvenShareISK_EET2_T4_,@function
        .size           _ZN3cub18CUB_300001_SM_10006detail6reduce18DeviceReduceKernelINS2_10policy_hubIfy6MAX_OPIfEE10Policy1000EN6thrust24THRUST_300001_SM_1000_NS10device_ptrIfEEyS6_fN4cuda3std3__410__identityEEEvT0_PT3_T1_NS0_13GridEvenShareISK_EET2_T4_,(.L_x_237 - _ZN3cub18CUB_300001_SM_10006detail6reduce18DeviceReduceKernelINS2_10policy_hubIfy6MAX_OPIfEE10Policy1000EN6thrust24THRUST_300001_SM_1000_NS10device_ptrIfEEyS6_fN4cuda3std3__410__identityEEEvT0_PT3_T1_NS0_13GridEvenShareISK_EET2_T4_)
        .other          _ZN3cub18CUB_300001_SM_10006detail6reduce18DeviceReduceKernelINS2_10policy_hubIfy6MAX_OPIfEE10Policy1000EN6thrust24THRUST_300001_SM_1000_NS10device_ptrIfEEyS6_fN4cuda3std3__410__identityEEEvT0_PT3_T1_NS0_13GridEvenShareISK_EET2_T4_,@"STO_CUDA_ENTRY STV_DEFAULT"
_ZN3cub18CUB_300001_SM_10006detail6reduce18DeviceReduceKernelINS2_10policy_hubIfy6MAX_OPIfEE10Policy1000EN6thrust24THRUST_300001_SM_1000_NS10device_ptrIfEEyS6_fN4cuda3std3__410__identityEEEvT0_PT3_T1_NS0_13GridEvenShareISK_EET2_T4_:
.text._ZN3cub18CUB_300001_SM_10006detail6reduce18DeviceReduceKernelINS2_10policy_hubIfy6MAX_OPIfEE10Policy1000EN6thrust24THRUST_300001_SM_1000_NS10device_ptrIfEEyS6_fN4cuda3std3__410__identityEEEvT0_PT3_T1_NS0_13GridEvenShareISK_EET2_T4_:
[----:B------:R-:W-:Y:S08]  /*0000*/  LDC R1, c[0x0][0x37c] ;  /* 0x0000df00ff017b82 */ /* 0x000ff00000000800 */
[----:B------:R-:W0:Y:S01]  /*0010*/  S2UR UR18, SR_CTAID.X ;  /* 0x00000000001279c3 */ /* 0x000e220000002500 */
[----:B------:R-:W1:Y:S01]  /*0020*/  LDCU.64 UR4, c[0x0][0x3b8] ;  /* 0x00007700ff0477ac */ /* 0x000e620008000a00 */
[----:B------:R-:W-:Y:S01]  /*0030*/  BSSY.RECONVERGENT B0, `(.L_x_57) ;  /* 0x00002a5000007945 */ /* 0x000fe20003800200 */
[----:B------:R-:W2:Y:S01]  /*0040*/  LDCU UR11, c[0x0][0x3c0] ;  /* 0x00007800ff0b77ac */ /* 0x000ea20008000800 */
[----:B------:R-:W3:Y:S01]  /*0050*/  LDCU.64 UR16, c[0x0][0x358] ;  /* 0x00006b00ff1077ac */ /* 0x000ee20008000a00 */
[----:B-1----:R-:W-:-:S02]  /*0060*/  IMAD.U32 R2, RZ, RZ, UR4 ;  /* 0x00000004ff027e24 */ /* 0x002fc4000f8e00ff */
[----:B------:R-:W-:Y:S01]  /*0070*/  IMAD.U32 R3, RZ, RZ, UR5 ;  /* 0x00000005ff037e24 */ /* 0x000fe2000f8e00ff */
[----:B--2---:R-:W-:Y:S02]  /*0080*/  USHF.L.U32 UR5, UR11, 0xc, URZ ;  /* 0x0000000c0b057899 */ /* 0x004fe400080006ff */
[----:B0-----:R-:W-:Y:S02]  /*0090*/  USHF.L.U32 UR9, UR18, 0xc, URZ ;  /* 0x0000000c12097899 */ /* 0x001fe400080006ff */
[----:B------:R-:W-:-:S04]  /*00a0*/  USHF.R.S32.HI UR4, URZ, 0x1f, UR5 ;  /* 0x0000001fff047899 */ /* 0x000fc80008011405 */
[----:B------:R-:W-:-:S04]  /*00b0*/  IADD3 R23, P1, PT, R2, -UR9, RZ ;  /* 0x8000000902177c10 */ /* 0x000fc8000ff3e0ff */
[----:B------:R-:W-:Y:S02]  /*00c0*/  ISETP.GT.U32.AND P0, PT, R23, 0xfff, PT ;  /* 0x00000fff1700780c */ /* 0x000fe40003f04070 */
[----:B------:R-:W-:-:S04]  /*00d0*/  IADD3.X R22, PT, PT, R3, -0x1, RZ, P1, !PT ;  /* 0xffffffff03167810 */ /* 0x000fc80000ffe4ff */
[----:B------:R-:W-:-:S13]  /*00e0*/  ISETP.GT.U32.AND.EX P0, PT, R22, RZ, PT, P0 ;  /* 0x000000ff1600720c */ /* 0x000fda0003f04100 */
[----:B---3--:R-:W-:Y:S05]  /*00f0*/  @P0 BRA `(.L_x_58) ;  /* 0x0000001000940947 */ /* 0x008fea0003800000 */
[----:B------:R-:W0:Y:S01]  /*0100*/  S2R R0, SR_TID.X ;  /* 0x0000000000007919 */ /* 0x000e220000002100 */
[----:B------:R-:W-:Y:S01]  /*0110*/  VIADD R5, R2, -UR9 ;  /* 0x8000000902057c36 */ /* 0x000fe20008000000 */
[----:B------:R-:W-:Y:S01]  /*0120*/  BSSY.RECONVERGENT B1, `(.L_x_59) ;  /* 0x000000a000017945 */ /* 0x000fe20003800200 */
[----:B------:R-:W-:-:S03]  /*0130*/  IMAD.MOV.U32 R4, RZ, RZ, RZ ;  /* 0x000000ffff047224 */ /* 0x000fc600078e00ff */
[----:B0-----:R-:W-:Y:S01]  /*0140*/  ISETP.GE.AND P0, PT, R0, R5, PT ;  /* 0x000000050000720c */ /* 0x001fe20003f06270 */
[----:B------:R-:W-:-:S12]  /*0150*/  IMAD.MOV.U32 R6, RZ, RZ, R0 ;  /* 0x000000ffff067224 */ /* 0x000fd800078e0000 */
[----:B------:R-:W-:Y:S05]  /*0160*/  @P0 BRA `(.L_x_60) ;  /* 0x0000000000140947 */ /* 0x000fea0003800000 */
[----:B------:R-:W0:Y:S01]  /*0170*/  LDC.64 R8, c[0x0][0x380] ;  /* 0x0000e000ff087b82 */ /* 0x000e220000000a00 */
[----:B------:R-:W-:-:S04]  /*0180*/  VIADD R3, R0, UR9 ;  /* 0x0000000900037c36 */ /* 0x000fc80008000000 */
[----:B0-----:R-:W-:-:S05]  /*0190*/  IMAD.WIDE.U32 R8, R3, 0x4, R8 ;  /* 0x0000000403087825 */ /* 0x001fca00078e0008 */
[----:B------:R0:W5:Y:S01]  /*01a0*/  LDG.E R4, desc[UR16][R8.64] ;  /* 0x0000001008047981 */ /* 0x000162000c1e1900 */
[----:B------:R-:W-:-:S07]  /*01b0*/  VIADD R6, R0, 0x100 ;  /* 0x0000010000067836 */ /* 0x000fce0000000000 */
.L_x_60:
[----:B------:R-:W-:Y:S05]  /*01c0*/  BSYNC.RECONVERGENT B1 ;  /* 0x0000000000017941 */ /* 0x000fea0003800200 */
.L_x_59:
[----:B------:R-:W-:Y:S01]  /*01d0*/  ISETP.GE.AND P0, PT, R6, R5, PT ;  /* 0x000000050600720c */ /* 0x000fe20003f06270 */
[----:B------:R-:W-:-:S12]  /*01e0*/  BSSY.RECONVERGENT B1, `(.L_x_61) ;  /* 0x0000096000017945 */ /* 0x000fd80003800200 */
[----:B------:R-:W-:Y:S05]  /*01f0*/  @P0 BRA `(.L_x_62) ;  /* 0x0000000800500947 */ /* 0x000fea0003800000 */
[----:B------:R-:W-:Y:S01]  /*0200*/  LOP3.LUT R3, RZ, R6, RZ, 0x33, !PT ;  /* 0x00000006ff037212 */ /* 0x000fe200078e33ff */
[----:B------:R-:W-:Y:S03]  /*0210*/  BSSY.RECONVERGENT B2, `(.L_x_63) ;  /* 0x0000047000027945 */ /* 0x000fe60003800200 */
[----:B------:R-:W-:-:S04]  /*0220*/  IADD3 R3, PT, PT, R2, -UR9, R3 ;  /* 0x8000000902037c10 */ /* 0x000fc8000fffe003 */
[C---:B------:R-:W-:Y:S02]  /*0230*/  ISETP.GE.U32.AND P1, PT, R3.reuse, 0xf00, PT ;  /* 0x00000f000300780c */ /* 0x040fe40003f26070 */
[----:B------:R-:W-:-:S04]  /*0240*/  LEA.HI R7, R3, 0x1, RZ, 0x18 ;  /* 0x0000000103077811 */ /* 0x000fc800078fc0ff */
[----:B------:R-:W-:-:S04]  /*0250*/  LOP3.LUT R20, R7, 0xf, RZ, 0xc0, !PT ;  /* 0x0000000f07147812 */ /* 0x000fc800078ec0ff */
[----:B------:R-:W-:-:S03]  /*0260*/  ISETP.NE.AND P0, PT, R20, RZ, PT ;  /* 0x000000ff1400720c */ /* 0x000fc60003f05270 */
[----:B------:R-:W-:Y:S10]  /*0270*/  @!P1 BRA `(.L_x_64) ;  /* 0x0000000400009947 */ /* 0x000ff40003800000 */
[----:B------:R-:W1:Y:S01]  /*0280*/  LDCU.64 UR6, c[0x0][0x380] ;  /* 0x00007000ff0677ac */ /* 0x000e620008000a00 */
[----:B------:R-:W-:Y:S01]  /*0290*/  IMAD.WIDE.U32 R2, R6, 0x4, RZ ;  /* 0x0000000406027825 */ /* 0x000fe200078e00ff */
[----:B------:R-:W-:Y:S01]  /*02a0*/  LOP3.LUT R10, R7, 0x1fffff0, RZ, 0xc0, !PT ;  /* 0x01fffff0070a7812 */ /* 0x000fe200078ec0ff */
[----:B------:R-:W-:-:S04]  /*02b0*/  UIMAD.WIDE.U32 UR4, UR18, 0x4000, URZ ;  /* 0x00004000120478a5 */ /* 0x000fc8000f8e00ff */
[----:B------:R-:W-:Y:S02]  /*02c0*/  IMAD.MOV R10, RZ, RZ, -R10 ;  /* 0x000000ffff0a7224 */ /* 0x000fe400078e0a0a */
[----:B------:R-:W-:Y:S02]  /*02d0*/  LOP3.LUT R2, R2, UR4, RZ, 0xfc, !PT ;  /* 0x0000000402027c12 */ /* 0x000fe4000f8efcff */
[----:B------:R-:W-:Y:S02]  /*02e0*/  LOP3.LUT R3, R3, UR5, RZ, 0xfc, !PT ;  /* 0x0000000503037c12 */ /* 0x000fe4000f8efcff */
[----:B-1----:R-:W-:-:S04]  /*02f0*/  IADD3 R2, P1, PT, R2, UR6, RZ ;  /* 0x0000000602027c10 */ /* 0x002fc8000ff3e0ff */
[----:B------:R-:W-:-:S04]  /*0300*/  IADD3 R2, P2, PT, R2, 0x2000, RZ ;  /* 0x0000200002027810 */ /* 0x000fc80007f5e0ff */
[----:B------:R-:W-:-:S09]  /*0310*/  IADD3.X R3, PT, PT, RZ, UR7, R3, P2, P1 ;  /* 0x00000007ff037c10 */ /* 0x000fd200097e2403 */
.L_x_65:
[----:B------:R-:W2:Y:S04]  /*0320*/  LDG.E R21, desc[UR16][R2.64+-0x2000] ;  /* 0xffe0001002157981 */ /* 0x000ea8000c1e1900 */
[----:B------:R-:W3:Y:S04]  /*0330*/  LDG.E R23, desc[UR16][R2.64+-0x1c00] ;  /* 0xffe4001002177981 */ /* 0x000ee8000c1e1900 */
[----:B------:R-:W4:Y:S04]  /*0340*/  LDG.E R25, desc[UR16][R2.64+-0x1800] ;  /* 0xffe8001002197981 */ /* 0x000f28000c1e1900 */
        /* <DEDUP_REMOVED lines=11> */
[----:B0-----:R-:W4:Y:S04]  /*0400*/  LDG.E R9, desc[UR16][R2.64+0x1800] ;  /* 0x0018001002097981 */ /* 0x001f28000c1e1900 */
[----:B------:R0:W4:Y:S01]  /*0410*/  LDG.E R8, desc[UR16][R2.64+0x1c00] ;  /* 0x001c001002087981 */ /* 0x000122000c1e1900 */
[----:B------:R-:W-:-:S02]  /*0420*/  VIADD R10, R10, 0x10 ;  /* 0x000000100a0a7836 */ /* 0x000fc40000000000 */
[----:B------:R-:W-:-:S03]  /*0430*/  VIADD R6, R6, 0x1000 ;  /* 0x0000100006067836 */ /* 0x000fc60000000000 */
[----:B------:R-:W-:Y:S02]  /*0440*/  ISETP.NE.AND P2, PT, R10, RZ, PT ;  /* 0x000000ff0a00720c */ /* 0x000fe40003f45270 */
[----:B0-----:R-:W-:-:S05]  /*0450*/  IADD3 R2, P3, PT, R2, 0x4000, RZ ;  /* 0x0000400002027810 */ /* 0x001fca0007f7e0ff */
[----:B------:R-:W-:Y:S01]  /*0460*/  IMAD.X R3, RZ, RZ, R3, P3 ;  /* 0x000000ffff037224 */ /* 0x000fe200018e0603 */
        /* <DEDUP_REMOVED lines=32> */
[----:B------:R-:W-:Y:S08]  /*0670*/  @P2 BRA `(.L_x_65) ;  /* 0xfffffffc00282947 */ /* 0x000ff0000383ffff */
.L_x_64:
[----:B------:R-:W-:Y:S05]  /*0680*/  BSYNC.RECONVERGENT B2 ;  /* 0x0000000000027941 */ /* 0x000fea0003800200 */
.L_x_63:
[----:B------:R-:W-:Y:S05]  /*0690*/  @!P0 BRA `(.L_x_62) ;  /* 0x0000000400288947 */ /* 0x000fea0003800000 */
[----:B------:R-:W-:Y:S01]  /*06a0*/  ISETP.GE.U32.AND P1, PT, R20, 0x8, PT ;  /* 0x000000081400780c */ /* 0x000fe20003f26070 */
[----:B------:R-:W-:Y:S01]  /*06b0*/  BSSY.RECONVERGENT B2, `(.L_x_66) ;  /* 0x0000022000027945 */ /* 0x000fe20003800200 */
[----:B------:R-:W-:-:S04]  /*06c0*/  LOP3.LUT R10, R7, 0x7, RZ, 0xc0, !PT ;  /* 0x00000007070a7812 */ /* 0x000fc800078ec0ff */
[----:B------:R-:W-:-:S07]  /*06d0*/  ISETP.NE.AND P0, PT, R10, RZ, PT ;  /* 0x000000ff0a00720c */ /* 0x000fce0003f05270 */
[----:B------:R-:W-:Y:S06]  /*06e0*/  @!P1 BRA `(.L_x_67) ;  /* 0x0000000000789947 */ /* 0x000fec0003800000 */
[----:B------:R-:W1:Y:S01]  /*06f0*/  LDCU.64 UR4, c[0x0][0x380] ;  /* 0x00007000ff0477ac */ /* 0x000e620008000a00 */
[----:B------:R-:W-:-:S04]  /*0700*/  IADD3 R3, P1, PT, R6, UR9, RZ ;  /* 0x0000000906037c10 */ /* 0x000fc8000ff3e0ff */
[----:B0-----:R-:W-:Y:S02]  /*0710*/  LEA.HI.X.SX32 R8, R6, RZ, 0x1, P1 ;  /* 0x000000ff06087211 */ /* 0x001fe400008f0eff */
[----:B-1----:R-:W-:-:S04]  /*0720*/  LEA R2, P1, R3, UR4, 0x2 ;  /* 0x0000000403027c11 */ /* 0x002fc8000f8210ff */
[----:B------:R-:W-:-:S05]  /*0730*/  LEA.HI.X R3, R3, UR5, R8, 0x2, P1 ;  /* 0x0000000503037c11 */ /* 0x000fca00088f1408 */
[----:B------:R-:W2:Y:S04]  /*0740*/  LDG.E R9, desc[UR16][R2.64] ;  /* 0x0000001002097981 */ /* 0x000ea8000c1e1900 */
[----:B------:R-:W3:Y:S04]  /*0750*/  LDG.E R11, desc[UR16][R2.64+0x400] ;  /* 0x00040010020b7981 */ /* 0x000ee8000c1e1900 */
[----:B------:R-:W4:Y:S04]  /*0760*/  LDG.E R13, desc[UR16][R2.64+0x800] ;  /* 0x00080010020d7981 */ /* 0x000f28000c1e1900 */
[----:B------:R-:W4:Y:S04]  /*0770*/  LDG.E R15, desc[UR16][R2.64+0xc00] ;  /* 0x000c0010020f7981 */ /* 0x000f28000c1e1900 */
[----:B------:R-:W4:Y:S04]  /*0780*/  LDG.E R17, desc[UR16][R2.64+0x1000] ;  /* 0x0010001002117981 */ /* 0x000f28000c1e1900 */
[----:B------:R-:W4:Y:S04]  /*0790*/  LDG.E R19, desc[UR16][R2.64+0x1400] ;  /* 0x0014001002137981 */ /* 0x000f28000c1e1900 */
[----:B------:R-:W4:Y:S04]  /*07a0*/  LDG.E R21, desc[UR16][R2.64+0x1800] ;  /* 0x0018001002157981 */ /* 0x000f28000c1e1900 */
[----:B------:R-:W4:Y:S01]  /*07b0*/  LDG.E R23, desc[UR16][R2.64+0x1c00] ;  /* 0x001c001002177981 */ /* 0x000f22000c1e1900 */
        /* <DEDUP_REMOVED lines=16> */
[----:B------:R-:W-:-:S09]  /*08c0*/  FSEL R4, R4, R23, P1 ;  /* 0x0000001704047208 */ /* 0x000fd20000800000 */
.L_x_67:
[----:B------:R-:W-:Y:S05]  /*08d0*/  BSYNC.RECONVERGENT B2 ;  /* 0x0000000000027941 */ /* 0x000fea0003800200 */
.L_x_66:
        /* <DEDUP_REMOVED lines=24> */
.L_x_69:
[----:B------:R-:W-:Y:S05]  /*0a60*/  BSYNC.RECONVERGENT B2 ;  /* 0x0000000000027941 */ /* 0x000fea0003800200 */
.L_x_68:
[----:B------:R-:W-:Y:S05]  /*0a70*/  @!P0 BRA `(.L_x_62) ;  /* 0x0000000000308947 */ /* 0x000fea0003800000 */
[----:B------:R-:W1:Y:S01]  /*0a80*/  LDC.64 R2, c[0x0][0x380] ;  /* 0x0000e000ff027b82 */ /* 0x000e620000000a00 */
[----:B0-----:R-:W-:Y:S02]  /*0a90*/  IMAD.U32 R9, RZ, RZ, UR18 ;  /* 0x00000012ff097e24 */ /* 0x001fe4000f8e00ff */
[----:B------:R-:W-:Y:S02]  /*0aa0*/  IMAD.MOV R7, RZ, RZ, -R7 ;  /* 0x000000ffff077224 */ /* 0x000fe400078e0a07 */
[----:B-1----:R-:W-:-:S07]  /*0ab0*/  IMAD.WIDE.U32 R2, R9, 0x4000, R2 ;  /* 0x0000400009027825 */ /* 0x002fce00078e0002 */
.L_x_70:
[----:B------:R-:W-:-:S06]  /*0ac0*/  IMAD.WIDE R8, R6, 0x4, R2 ;  /* 0x0000000406087825 */ /* 0x000fcc00078e0202 */
[----:B------:R-:W2:Y:S01]  /*0ad0*/  LDG.E R9, desc[UR16][R8.64] ;  /* 0x0000001008097981 */ /* 0x000ea2000c1e1900 */
[----:B------:R-:W-:Y:S02]  /*0ae0*/  VIADD R7, R7, 0x1 ;  /* 0x0000000107077836 */ /* 0x000fe40000000000 */
[----:B------:R-:W-:-:S03]  /*0af0*/  VIADD R6, R6, 0x100 ;  /* 0x0000010006067836 */ /* 0x000fc60000000000 */
[----:B------:R-:W-:Y:S02]  /*0b00*/  ISETP.NE.AND P1, PT, R7, RZ, PT ;  /* 0x000000ff0700720c */ /* 0x000fe40003f25270 */
[----:B--2--5:R-:W-:-:S04]  /*0b10*/  FSETP.GT.AND P0, PT, R4, R9, PT ;  /* 0x000000090400720b */ /* 0x024fc80003f04000 */
[----:B------:R-:W-:-:S07]  /*0b20*/  FSEL R4, R4, R9, P0 ;  /* 0x0000000904047208 */ /* 0x000fce0000000000 */
[----:B------:R-:W-:Y:S05]  /*0b30*/  @P1 BRA `(.L_x_70) ;  /* 0xfffffffc00e01947 */ /* 0x000fea000383ffff */
.L_x_62:
[----:B------:R-:W-:Y:S05]  /*0b40*/  BSYNC.RECONVERGENT B1 ;  /* 0x0000000000017941 */ /* 0x000fea0003800200 */
.L_x_61:
[----:B------:R-:W-:Y:S01]  /*0b50*/  ISETP.GE.AND P0, PT, R5, 0x100, PT ;  /* 0x000001000500780c */ /* 0x000fe20003f06270 */
[----:B-----5:R-:W-:-:S12]  /*0b60*/  IMAD.MOV.U32 R7, RZ, RZ, R4 ;  /* 0x000000ffff077224 */ /* 0x020fd800078e0004 */
[----:B------:R-:W-:Y:S05]  /*0b70*/  @!P0 BRA `(.L_x_71) ;  /* 0x0000000000d88947 */ /* 0x000fea0003800000 */
[----:B------:R-:W1:Y:S01]  /*0b80*/  S2R R4, SR_LANEID ;  /* 0x0000000000047919 */ /* 0x000e620000000000 */
[----:B------:R-:W2:Y:S02]  /*0b90*/  SHFL.DOWN PT, R2, R7, 0x1, 0x1f ;  /* 0x08201f0007027f89 */ /* 0x000ea400000e0000 */
[CC--:B--2---:R-:W-:Y:S02]  /*0ba0*/  FSETP.GT.AND P1, PT, R7.reuse, R2.reuse, PT ;  /* 0x000000020700720b */ /* 0x0c4fe40003f24000 */
[----:B-1----:R-:W-:Y:S02]  /*0bb0*/  ISETP.GT.AND P0, PT, R4, 0x1e, PT ;  /* 0x0000001e0400780c */ /* 0x002fe40003f04270 */
[----:B------:R-:W-:-:S04]  /*0bc0*/  FSEL R2, R7, R2, P1 ;  /* 0x0000000207027208 */ /* 0x000fc80000800000 */
[----:B------:R-:W-:Y:S02]  /*0bd0*/  FSEL R2, R7, R2, P0 ;  /* 0x0000000207027208 */ /* 0x000fe40000000000 */
[----:B------:R-:W-:-:S03]  /*0be0*/  ISETP.GT.AND P0, PT, R4, 0x1d, PT ;  /* 0x0000001d0400780c */ /* 0x000fc60003f04270 */
[----:B------:R-:W1:Y:S02]  /*0bf0*/  SHFL.DOWN PT, R3, R2, 0x2, 0x1f ;  /* 0x08401f0002037f89 */ /* 0x000e6400000e0000 */
[----:B-1----:R-:W-:-:S08]  /*0c00*/  FSETP.GT.AND P1, PT, R2, R3, PT ;  /* 0x000000030200720b */ /* 0x002fd00003f24000 */
[----:B------:R-:W-:Y:S02]  /*0c10*/  @!P0 FSEL R2, R2, R3, P1 ;  /* 0x0000000302028208 */ /* 0x000fe40000800000 */
[----:B------:R-:W-:-:S03]  /*0c20*/  ISETP.GT.AND P0, PT, R4, 0x1b, PT ;  /* 0x0000001b0400780c */ /* 0x000fc60003f04270 */
[----:B------:R-:W1:Y:S02]  /*0c30*/  SHFL.DOWN PT, R3, R2, 0x4, 0x1f ;  /* 0x08801f0002037f89 */ /* 0x000e6400000e0000 */
[----:B-1----:R-:W-:-:S08]  /*0c40*/  FSETP.GT.AND P1, PT, R2, R3, PT ;  /* 0x000000030200720b */ /* 0x002fd00003f24000 */
[----:B------:R-:W-:Y:S02]  /*0c50*/  @!P0 FSEL R2, R2, R3, P1 ;  /* 0x0000000302028208 */ /* 0x000fe40000800000 */
[C---:B------:R-:W-:Y:S02]  /*0c60*/  ISETP.NE.AND P0, PT, R4.reuse, RZ, PT ;  /* 0x000000ff0400720c */ /* 0x040fe40003f05270 */
[----:B------:R-:W-:Y:S01]  /*0c70*/  ISETP.GT.AND P1, PT, R4, 0x17, PT ;  /* 0x000000170400780c */ /* 0x000fe20003f24270 */
[----:B------:R-:W1:Y:S10]  /*0c80*/  SHFL.DOWN PT, R3, R2, 0x8, 0x1f ;  /* 0x09001f0002037f89 */ /* 0x000e7400000e0000 */
[----:B------:R-:W2:Y:S01]  /*0c90*/  @!P0 S2R R6, SR_CgaCtaId ;  /* 0x0000000000068919 */ /* 0x000ea20000008800 */
[----:B------:R-:W-:-:S02]  /*0ca0*/  @!P0 MOV R5, 0x400 ;  /* 0x0000040000058802 */ /* 0x000fc40000000f00 */
[----:B-1----:R-:W-:-:S04]  /*0cb0*/  FSETP.GT.AND P2, PT, R2, R3, PT ;  /* 0x000000030200720b */ /* 0x002fc80003f44000 */
[----:B------:R-:W-:Y:S02]  /*0cc0*/  @!P1 FSEL R2, R2, R3, P2 ;  /* 0x0000000302029208 */ /* 0x000fe40001000000 */
[----:B------:R-:W-:Y:S02]  /*0cd0*/  ISETP.GT.AND P1, PT, R4, 0xf, PT ;  /* 0x0000000f0400780c */ /* 0x000fe40003f24270 */
[----:B------:R-:W-:Y:S01]  /*0ce0*/  @!P0 SHF.R.U32.HI R4, RZ, 0x3, R0 ;  /* 0x00000003ff048819 */ /* 0x000fe20000011600 */
[----:B------:R-:W1:Y:S03]  /*0cf0*/  SHFL.DOWN PT, R3, R2, 0x10, 0x1f ;  /* 0x0a001f0002037f89 */ /* 0x000e6600000e0000 */
[----:B------:R-:W-:Y:S02]  /*0d00*/  @!P0 LOP3.LUT R4, R4, 0x7c, RZ, 0xc0, !PT ;  /* 0x0000007c04048812 */ /* 0x000fe400078ec0ff */
[----:B--2---:R-:W-:-:S05]  /*0d10*/  @!P0 LEA R5, R6, R5, 0x18 ;  /* 0x0000000506058211 */ /* 0x004fca00078ec0ff */
[----:B------:R-:W-:Y:S01]  /*0d20*/  @!P0 IMAD.IADD R5, R4, 0x1, R5 ;  /* 0x0000000104058824 */ /* 0x000fe200078e0205 */
[----:B-1----:R-:W-:-:S04]  /*0d30*/  FSETP.GT.AND P2, PT, R2, R3, PT ;  /* 0x000000030200720b */ /* 0x002fc80003f44000 */
[----:B------:R-:W-:-:S05]  /*0d40*/  @!P1 FSEL R2, R2, R3, P2 ;  /* 0x0000000302029208 */ /* 0x000fca0001000000 */
[----:B------:R1:W-:Y:S01]  /*0d50*/  @!P0 STS [R5+0x8], R2 ;  /* 0x0000080205008388 */ /* 0x0003e20000000800 */
[----:B------:R-:W-:Y:S01]  /*0d60*/  BAR.SYNC.DEFER_BLOCKING 0x0 ;  /* 0x0000000000007b1d */ /* 0x000fe20000010000 */
[----:B------:R-:W-:-:S13]  /*0d70*/  ISETP.NE.AND P0, PT, R0, RZ, PT ;  /* 0x000000ff0000720c */ /* 0x000fda0003f05270 */
[----:B-1----:R-:W-:Y:S05]  /*0d80*/  @P0 BRA `(.L_x_72) ;  /* 0x0000001c003c0947 */ /* 0x002fea0003800000 */
[----:B------:R-:W1:Y:S01]  /*0d90*/  S2UR UR5, SR_CgaCtaId ;  /* 0x00000000000579c3 */ /* 0x000e620000008800 */
[----:B------:R-:W-:Y:S02]  /*0da0*/  UMOV UR4, 0x400 ;  /* 0x0000040000047882 */ /* 0x000fe40000000000 */
[----:B-1----:R-:W-:-:S09]  /*0db0*/  ULEA UR4, UR5, UR4, 0x18 ;  /* 0x0000000405047291 */ /* 0x002fd2000f8ec0ff */
[----:B------:R-:W1:Y:S04]  /*0dc0*/  LDS R3, [UR4+0xc] ;  /* 0x00000c04ff037984 */ /* 0x000e680008000800 */
[----:B------:R-:W2:Y:S04]  /*0dd0*/  LDS.128 R4, [UR4+0x10] ;  /* 0x00001004ff047984 */ /* 0x000ea80008000c00 */
[----:B0-----:R-:W0:Y:S01]  /*0de0*/  LDS.64 R8, [UR4+0x20] ;  /* 0x00002004ff087984 */ /* 0x001e220008000a00 */
[----:B-1----:R-:W-:-:S04]  /*0df0*/  FSETP.GT.AND P1, PT, R2, R3, PT ;  /* 0x000000030200720b */ /* 0x002fc80003f24000 */
[----:B------:R-:W-:-:S04]  /*0e00*/  FSEL R3, R2, R3, P1 ;  /* 0x0000000302037208 */ /* 0x000fc80000800000 */
[----:B--2---:R-:W-:-:S04]  /*0e10*/  FSETP.GT.AND P1, PT, R3, R4, PT ;  /* 0x000000040300720b */ /* 0x004fc80003f24000 */
[----:B------:R-:W-:-:S04]  /*0e20*/  FSEL R4, R3, R4, P1 ;  /* 0x0000000403047208 */ /* 0x000fc80000800000 */
[----:B------:R-:W-:-:S04]  /*0e30*/  FSETP.GT.AND P1, PT, R4, R5, PT ;  /* 0x000000050400720b */ /* 0x000fc80003f24000 */
[----:B------:R-:W-:-:S04]  /*0e40*/  FSEL R5, R4, R5, P1 ;  /* 0x0000000504057208 */ /* 0x000fc80000800000 */
[----:B------:R-:W-:-:S04]  /*0e50*/  FSETP.GT.AND P1, PT, R5, R6, PT ;  /* 0x000000060500720b */ /* 0x000fc80003f24000 */
[----:B------:R-:W-:-:S04]  /*0e60*/  FSEL R6, R5, R6, P1 ;  /* 0x0000000605067208 */ /* 0x000fc80000800000 */
[----:B------:R-:W-:-:S04]  /*0e70*/  FSETP.GT.AND P1, PT, R6, R7, PT ;  /* 0x000000070600720b */ /* 0x000fc80003f24000 */
[----:B------:R-:W-:-:S04]  /*0e80*/  FSEL R7, R6, R7, P1 ;  /* 0x0000000706077208 */ /* 0x000fc80000800000 */
[----:B0-----:R-:W-:-:S04]  /*0e90*/  FSETP.GT.AND P1, PT, R7, R8, PT ;  /* 0x000000080700720b */ /* 0x001fc80003f24000 */
[----:B------:R-:W-:-:S04]  /*0ea0*/  FSEL R2, R7, R8, P1 ;  /* 0x0000000807027208 */ /* 0x000fc80000800000 */
[----:B------:R-:W-:-:S04]  /*0eb0*/  FSETP.GT.AND P1, PT, R2, R9, PT ;  /* 0x000000090200720b */ /* 0x000fc80003f24000 */
[----:B------:R-:W-:Y:S01]  /*0ec0*/  FSEL R2, R2, R9, P1 ;  /* 0x0000000902027208 */ /* 0x000fe20000800000 */
[----:B------:R-:W-:Y:S08]  /*0ed0*/  BRA `(.L_x_72) ;  /* 0x0000001800e87947 */ /* 0x000ff00003800000 */
.L_x_71:
[----:B------:R-:W-:Y:S01]  /*0ee0*/  LOP3.LUT R2, R0, 0x3e0, RZ, 0xc0, !PT ;  /* 0x000003e000027812 */ /* 0x000fe200078ec0ff */
[----:B------:R-:W1:Y:S04]  /*0ef0*/  S2R R6, SR_LANEID ;  /* 0x0000000000067919 */ /* 0x000e680000000000 */
[----:B------:R-:W-:Y:S01]  /*0f00*/  VIADD R4, R2, 0x20 ;  /* 0x0000002002047836 */ /* 0x000fe20000000000 */
[----:B------:R-:W-:-:S04]  /*0f10*/  LOP3.LUT R2, RZ, R2, RZ, 0x33, !PT ;  /* 0x00000002ff027212 */ /* 0x000fc800078e33ff */
[----:B------:R-:W-:Y:S01]  /*0f20*/  ISETP.GT.AND P0, PT, R4, R5, PT ;  /* 0x000000050400720c */ /* 0x000fe20003f04270 */
[----:B------:R-:W-:-:S05]  /*0f30*/  IMAD.IADD R2, R5, 0x1, R2 ;  /* 0x0000000105027824 */ /* 0x000fca00078e0202 */
[----:B------:R-:W-:-:S05]  /*0f40*/  SEL R3, R2, 0x1f, P0 ;  /* 0x0000001f02037807 */ /* 0x000fca0000000000 */
[----:B------:R-:W2:Y:S01]  /*0f50*/  SHFL.DOWN PT, R2, R7, 0x1, R3 ;  /* 0x0820000007027989 */ /* 0x000ea200000e0003 */
[C---:B-1----:R-:W-:Y:S01]  /*0f60*/  ISETP.GE.AND P1, PT, R6.reuse, R3, PT ;  /* 0x000000030600720c */ /* 0x042fe20003f26270 */
[----:B------:R-:W-:Y:S01]  /*0f70*/  VIADD R4, R6, 0x2 ;  /* 0x0000000206047836 */ /* 0x000fe20000000000 */
[----:B--2---:R-:W-:-:S11]  /*0f80*/  FSETP.GT.AND P0, PT, R7, R2, PT ;  /* 0x000000020700720b */ /* 0x004fd60003f04000 */
[----:B------:R-:W-:Y:S02]  /*0f90*/  @!P1 FSEL R7, R7, R2, P0 ;  /* 0x0000000207079208 */ /* 0x000fe40000000000 */
[----:B------:R-:W-:Y:S01]  /*0fa0*/  ISETP.GT.AND P0, PT, R4, R3, PT ;  /* 0x000000030400720c */ /* 0x000fe20003f04270 */
[----:B------:R-:W-:Y:S02]  /*0fb0*/  VIADD R4, R6, 0x4 ;  /* 0x0000000406047836 */ /* 0x000fe40000000000 */
[----:B------:R-:W1:Y:S02]  /*0fc0*/  SHFL.DOWN PT, R2, R7, 0x2, R3 ;  /* 0x0840000007027989 */ /* 0x000e6400000e0003 */
[----:B-1----:R-:W-:-:S08]  /*0fd0*/  FSETP.GT.AND P1, PT, R7, R2, PT ;  /* 0x000000020700720b */ /* 0x002fd00003f24000 */
[----:B------:R-:W-:Y:S02]  /*0fe0*/  @!P0 FSEL R7, R7, R2, P1 ;  /* 0x0000000207078208 */ /* 0x000fe40000800000 */
[----:B------:R-:W-:Y:S01]  /*0ff0*/  ISETP.GT.AND P0, PT, R4, R3, PT ;  /* 0x000000030400720c */ /* 0x000fe20003f04270 */
[----:B------:R-:W-:Y:S02]  /*1000*/  VIADD R4, R6, 0x8 ;  /* 0x0000000806047836 */ /* 0x000fe40000000000 */
[----:B------:R-:W1:Y:S02]  /*1010*/  SHFL.DOWN PT, R2, R7, 0x4, R3 ;  /* 0x0880000007027989 */ /* 0x000e6400000e0003 */
[----:B-1----:R-:W-:-:S08]  /*1020*/  FSETP.GT.AND P1, PT, R7, R2, PT ;  /* 0x000000020700720b */ /* 0x002fd00003f24000 */
[----:B------:R-:W-:Y:S02]  /*1030*/  @!P0 FSEL R7, R7, R2, P1 ;  /* 0x0000000207078208 */ /* 0x000fe40000800000 */
[----:B------:R-:W-:Y:S01]  /*1040*/  ISETP.GT.AND P1, PT, R4, R3, PT ;  /* 0x000000030400720c */ /* 0x000fe20003f24270 */
[C---:B------:R-:W-:Y:S01]  /*1050*/  VIADD R4, R6.reuse, 0x10 ;  /* 0x0000001006047836 */ /* 0x040fe20000000000 */
[----:B------:R-:W-:Y:S01]  /*1060*/  ISETP.NE.AND P0, PT, R6, RZ, PT ;  /* 0x000000ff0600720c */ /* 0x000fe20003f05270 */
[----:B------:R-:W1:-:S12]  /*1070*/  SHFL.DOWN PT, R2, R7, 0x8, R3 ;  /* 0x0900000007027989 */ /* 0x000e5800000e0003 */
[----:B0-----:R-:W0:Y:S01]  /*1080*/  @!P0 S2R R9, SR_CgaCtaId ;  /* 0x0000000000098919 */ /* 0x001e220000008800 */
[----:B------:R-:W-:Y:S02]  /*1090*/  @!P0 MOV R6, 0x400 ;  /* 0x0000040000068802 */ /* 0x000fe40000000f00 */
[----:B-1----:R-:W-:-:S04]  /*10a0*/  FSETP.GT.AND P2, PT, R7, R2, PT ;  /* 0x000000020700720b */ /* 0x002fc80003f44000 */
[----:B------:R-:W-:Y:S02]  /*10b0*/  @!P1 FSEL R7, R7, R2, P2 ;  /* 0x0000000207079208 */ /* 0x000fe40001000000 */
[----:B------:R-:W-:Y:S02]  /*10c0*/  ISETP.GT.AND P1, PT, R4, R3, PT ;  /* 0x000000030400720c */ /* 0x000fe40003f24270 */
[----:B------:R-:W-:Y:S01]  /*10d0*/  @!P0 SHF.R.U32.HI R4, RZ, 0x3, R0 ;  /* 0x00000003ff048819 */ /* 0x000fe20000011600 */
[----:B------:R-:W1:Y:S03]  /*10e0*/  SHFL.DOWN PT, R2, R7, 0x10, R3 ;  /* 0x0a00000007027989 */ /* 0x000e6600000e0003 */
[----:B------:R-:W-:Y:S02]  /*10f0*/  @!P0 LOP3.LUT R4, R4, 0x7c, RZ, 0xc0, !PT ;  /* 0x0000007c04048812 */ /* 0x000fe400078ec0ff */
[----:B0-----:R-:W-:-:S05]  /*1100*/  @!P0 LEA R9, R9, R6, 0x18 ;  /* 0x0000000609098211 */ /* 0x001fca00078ec0ff */
[----:B------:R-:W-:Y:S01]  /*1110*/  @!P0 IMAD.IADD R9, R4, 0x1, R9 ;  /* 0x0000000104098824 */ /* 0x000fe200078e0209 */
[----:B-1----:R-:W-:-:S04]  /*1120*/  FSETP.GT.AND P2, PT, R7, R2, PT ;  /* 0x000000020700720b */ /* 0x002fc80003f44000 */
        /* <DEDUP_REMOVED lines=34> */
.L_x_58:
[----:B------:R-:W0:Y:S01]  /*1350*/  S2R R6, SR_TID.X ;  /* 0x0000000000067919 */ /* 0x000e220000002100 */
[----:B------:R-:W1:Y:S01]  /*1360*/  LDC.64 R4, c[0x0][0x380] ;  /* 0x0000e000ff047b82 */ /* 0x000e620000000a00 */
[----:B0-----:R-:W-:-:S04]  /*1370*/  VIADD R7, R6, UR9 ;  /* 0x0000000906077c36 */ /* 0x001fc80008000000 */
[----:B-1----:R-:W-:-:S05]  /*1380*/  IMAD.WIDE.U32 R4, R7, 0x4, R4 ;  /* 0x0000000407047825 */ /* 0x002fca00078e0004 */
[----:B------:R-:W2:Y:S04]  /*1390*/  LDG.E R14, desc[UR16][R4.64] ;  /* 0x00000010040e7981 */ /* 0x000ea8000c1e1900 */
[----:B------:R-:W2:Y:S04]  /*13a0*/  LDG.E R15, desc[UR16][R4.64+0x400] ;  /* 0x00040010040f7981 */ /* 0x000ea8000c1e1900 */
[----:B------:R-:W3:Y:S04]  /*13b0*/  LDG.E R16, desc[UR16][R4.64+0x800] ;  /* 0x0008001004107981 */ /* 0x000ee8000c1e1900 */
[----:B------:R-:W4:Y:S04]  /*13c0*/  LDG.E R17, desc[UR16][R4.64+0xc00] ;  /* 0x000c001004117981 */ /* 0x000f28000c1e1900 */
[----:B------:R-:W5:Y:S04]  /*13d0*/  LDG.E R18, desc[UR16][R4.64+0x1000] ;  /* 0x0010001004127981 */ /* 0x000f68000c1e1900 */
        /* <DEDUP_REMOVED lines=10> */
[----:B------:R-:W5:Y:S01]  /*1480*/  LDG.E R13, desc[UR16][R4.64+0x3c00] ;  /* 0x003c0010040d7981 */ /* 0x000f62000c1e1900 */
[----:B--2---:R-:W-:-:S04]  /*1490*/  FSETP.GT.AND P0, PT, R14, R15, PT ;  /* 0x0000000f0e00720b */ /* 0x004fc80003f04000 */
        /* <DEDUP_REMOVED lines=25> */
[----:B------:R-:W-:Y:S02]  /*1630*/  ISETP.GE.U32.AND P0, PT, R23, UR5, PT ;  /* 0x0000000517007c0c */ /* 0x000fe4000bf06070 */
[CC--:B------:R-:W-:Y:S02]  /*1640*/  FSETP.GT.AND P1, PT, R7.reuse, R0.reuse, PT ;  /* 0x000000000700720b */ /* 0x0c0fe40003f24000 */
[----:B------:R-:W-:Y:S02]  /*1650*/  ISETP.GE.U32.AND.EX P0, PT, R22, UR4, PT, P0 ;  /* 0x0000000416007c0c */ /* 0x000fe4000bf06100 */
[----:B------:R-:W-:-:S04]  /*1660*/  FSEL R0, R7, R0, P1 ;  /* 0x0000000007007208 */ /* 0x000fc80000800000 */
[----:B------:R-:W-:-:S04]  /*1670*/  FSETP.GT.AND P1, PT, R0, R13, PT ;  /* 0x0000000d0000720b */ /* 0x000fc80003f24000 */
[----:B------:R-:W-:-:S03]  /*1680*/  FSEL R0, R0, R13, P1 ;  /* 0x0000000d00007208 */ /* 0x000fc60000800000 */
[----:B------:R-:W-:Y:S06]  /*1690*/  @!P0 BRA `(.L_x_73) ;  /* 0x00000010001c8947 */ /* 0x000fec0003800000 */
[----:B------:R-:W-:Y:S01]  /*16a0*/  UIADD3 UR7, UP0, UPT, UR5, UR9, URZ ;  /* 0x0000000905077290 */ /* 0x000fe2000ff1e0ff */
[----:B------:R-:W-:Y:S01]  /*16b0*/  IADD3 R22, P1, PT, R2, -0x1000, RZ ;  /* 0xfffff00002167810 */ /* 0x000fe20007f3e0ff */
[----:B------:R-:W0:Y:S01]  /*16c0*/  LDCU.64 UR12, c[0x0][0x380] ;  /* 0x00007000ff0c77ac */ /* 0x000e220008000a00 */
[----:B------:R-:W-:Y:S02]  /*16d0*/  LOP3.LUT R5, RZ, R6, RZ, 0x33, !PT ;  /* 0x00000006ff057212 */ /* 0x000fe400078e33ff */
[----:B------:R-:W-:Y:S01]  /*16e0*/  IADD3.X R7, PT, PT, R3, -0x1, RZ, P1, !PT ;  /* 0xffffffff03077810 */ /* 0x000fe20000ffe4ff */
[----:B------:R-:W-:Y:S01]  /*16f0*/  UIADD3.X UR8, UPT, UPT, URZ, UR4, URZ, UP0, !UPT ;  /* 0x00000004ff087290 */ /* 0x000fe200087fe4ff */
[----:B------:R-:W-:Y:S01]  /*1700*/  ISETP.LT.U32.AND P0, PT, R22, UR7, PT ;  /* 0x0000000716007c0c */ /* 0x000fe2000bf01070 */
[----:B------:R-:W-:Y:S01]  /*1710*/  UMOV UR6, UR5 ;  /* 0x0000000500067c82 */ /* 0x000fe20008000000 */
[----:B------:R-:W-:Y:S01]  /*1720*/  IADD3 R9, P2, PT, R6, UR7, RZ ;  /* 0x0000000706097c10 */ /* 0x000fe2000ff5e0ff */
[----:B------:R-:W-:Y:S01]  /*1730*/  UMOV UR4, URZ ;  /* 0x000000ff00047c82 */ /* 0x000fe20008000000 */
[----:B------:R-:W-:Y:S01]  /*1740*/  IADD3 R5, PT, PT, R2, -UR5, R5 ;  /* 0x8000000502057c10 */ /* 0x000fe2000fffe005 */
[----:B------:R-:W-:Y:S01]  /*1750*/  IMAD.U32 R10, RZ, RZ, UR8 ;  /* 0x00000008ff0a7e24 */ /* 0x000fe2000f8e00ff */
[----:B------:R-:W-:Y:S01]  /*1760*/  UMOV UR10, UR8 ;  /* 0x00000008000a7c82 */ /* 0x000fe20008000000 */
[----:B------:R-:W-:-:S02]  /*1770*/  IMAD.X R4, RZ, RZ, UR8, P2 ;  /* 0x00000008ff047e24 */ /* 0x000fc400090e06ff */
[----:B------:R-:W-:Y:S01]  /*1780*/  VIADD R6, R5, -UR9 ;  /* 0x8000000905067c36 */ /* 0x000fe20008000000 */
[----:B------:R-:W-:Y:S01]  /*1790*/  ISETP.GT.U32.AND.EX P0, PT, R10, R7, PT, P0 ;  /* 0x000000070a00720c */ /* 0x000fe20003f04100 */
[----:B------:R-:W-:Y:S01]  /*17a0*/  UMOV UR9, UR7 ;  /* 0x0000000700097c82 */ /* 0x000fe20008000000 */
[----:B0-----:R-:W-:-:S04]  /*17b0*/  LEA R8, P1, R9, UR12, 0x2 ;  /* 0x0000000c09087c11 */ /* 0x001fc8000f8210ff */
[----:B------:R-:W-:Y:S02]  /*17c0*/  IADD3 R8, P2, PT, R8, 0x2000, RZ ;  /* 0x0000200008087810 */ /* 0x000fe40007f5e0ff */
[----:B------:R-:W-:-:S05]  /*17d0*/  LEA.HI.X R9, R9, UR13, R4, 0x2, P1 ;  /* 0x0000000d09097c11 */ /* 0x000fca00088f1404 */
[----:B------:R-:W-:Y:S01]  /*17e0*/  IMAD.X R9, RZ, RZ, R9, P2 ;  /* 0x000000ffff097224 */ /* 0x000fe200010e0609 */
[----:B------:R-:W-:Y:S06]  /*17f0*/  @P0 BRA `(.L_x_74) ;  /* 0x00000004003c0947 */ /* 0x000fec0003800000 */
[----:B------:R-:W0:Y:S01]  /*1800*/  LDC.64 R2, c[0x0][0x3b8] ;  /* 0x0000ee00ff027b82 */ /* 0x000e220000000a00 */
[----:B------:R-:W1:Y:S01]  /*1810*/  LDCU UR11, c[0x0][0x3c0] ;  /* 0x00007800ff0b77ac */ /* 0x000e620008000800 */
[----:B------:R-:W2:Y:S01]  /*1820*/  LDCU.64 UR12, c[0x0][0x380] ;  /* 0x00007000ff0c77ac */ /* 0x000ea20008000a00 */
[----:B------:R-:W-:Y:S01]  /*1830*/  NOP ;  /* 0x0000000000007918 */ /* 0x000fe20000000000 */
.L_x_75:
[----:B------:R-:W3:Y:S02]  /*1840*/  S2R R5, SR_TID.X ;  /* 0x0000000000057919 */ /* 0x000ee40000002100 */
[----:B---3--:R-:W-:-:S05]  /*1850*/  IADD3 R5, P0, PT, R5, UR7, RZ ;  /* 0x0000000705057c10 */ /* 0x008fca000ff1e0ff */
[----:B------:R-:W-:Y:S01]  /*1860*/  IMAD.X R10, RZ, RZ, UR8, P0 ;  /* 0x00000008ff0a7e24 */ /* 0x000fe200080e06ff */
[----:B--2---:R-:W-:-:S04]  /*1870*/  LEA R4, P0, R5, UR12, 0x2 ;  /* 0x0000000c05047c11 */ /* 0x004fc8000f8010ff */
[----:B------:R-:W-:-:S05]  /*1880*/  LEA.HI.X R5, R5, UR13, R10, 0x2, P0 ;  /* 0x0000000d05057c11 */ /* 0x000fca00080f140a */
        /* <DEDUP_REMOVED lines=16> */
[----:B-1----:R-:W-:-:S04]  /*1990*/  USHF.L.U32 UR14, UR11, 0xc, URZ ;  /* 0x0000000c0b0e7899 */ /* 0x002fc800080006ff */
[----:B------:R-:W-:Y:S02]  /*19a0*/  USHF.R.S32.HI UR15, URZ, 0x1f, UR14 ;  /* 0x0000001fff0f7899 */ /* 0x000fe4000801140e */
[----:B------:R-:W-:-:S04]  /*19b0*/  UIADD3 UR5, UP0, UPT, UR14, UR9, URZ ;  /* 0x000000090e057290 */ /* 0x000fc8000ff1e0ff */
[----:B------:R-:W-:Y:S01]  /*19c0*/  UIADD3.X UR6, UPT, UPT, UR15, UR10, URZ, UP0, !UPT ;  /* 0x0000000a0f067290 */ /* 0x000fe200087fe4ff */
[----:B--2---:R-:W-:-:S04]  /*19d0*/  FSETP.GT.AND P0, PT, R0, R23, PT ;  /* 0x000000170000720b */ /* 0x004fc80003f04000 */
[----:B------:R-:W-:Y:S02]  /*19e0*/  FSEL R23, R0, R23, P0 ;  /* 0x0000001700177208 */ /* 0x000fe40000000000 */
[----:B0-----:R-:W-:Y:S02]  /*19f0*/  IADD3 R0, P2, PT, R2, -UR7, RZ ;  /* 0x8000000702007c10 */ /* 0x001fe4000ff5e0ff */
        /* <DEDUP_REMOVED lines=27> */
[----:B------:R-:W-:Y:S02]  /*1bb0*/  IADD3.X R0, PT, PT, R3, ~UR8, RZ, P2, !PT ;  /* 0x8000000803007c10 */ /* 0x000fe400097fe4ff */
[CC--:B------:R-:W-:Y:S02]  /*1bc0*/  FSETP.GT.AND P1, PT, R11.reuse, R10.reuse, PT ;  /* 0x0000000a0b00720b */ /* 0x0c0fe40003f24000 */
[----:B------:R-:W-:Y:S02]  /*1bd0*/  ISETP.GE.U32.AND.EX P0, PT, R0, UR15, PT, P0 ;  /* 0x0000000f00007c0c */ /* 0x000fe4000bf06100 */
[----:B------:R-:W-:-:S04]  /*1be0*/  FSEL R11, R11, R10, P1 ;  /* 0x0000000a0b0b7208 */ /* 0x000fc80000800000 */
[----:B------:R-:W-:-:S04]  /*1bf0*/  FSETP.GT.AND P1, PT, R11, R12, PT ;  /* 0x0000000c0b00720b */ /* 0x000fc80003f24000 */
[----:B------:R-:W-:-:S03]  /*1c00*/  FSEL R0, R11, R12, P1 ;  /* 0x0000000c0b007208 */ /* 0x000fc60000800000 */
[----:B------:R-:W-:Y:S06]  /*1c10*/  @!P0 BRA `(.L_x_73) ;  /* 0x0000000800bc8947 */ /* 0x000fec0003800000 */
[----:B------:R-:W-:Y:S02]  /*1c20*/  UIADD3 UR7, UP0, UPT, UR14, UR7, URZ ;  /* 0x000000070e077290 */ /* 0x000fe4000ff1e0ff */
[----:B------:R-:W-:Y:S01]  /*1c30*/  IMAD.U32 R5, RZ, RZ, UR14 ;  /* 0x0000000eff057e24 */ /* 0x000fe2000f8e00ff */
[----:B------:R-:W-:Y:S01]  /*1c40*/  UIADD3 UR4, UPT, UPT, UR4, 0x1, URZ ;  /* 0x0000000104047890 */ /* 0x000fe2000fffe0ff */
[----:B------:R-:W-:Y:S01]  /*1c50*/  VIADD R6, R6, -UR14 ;  /* 0x8000000e06067c36 */ /* 0x000fe20008000000 */
[----:B------:R-:W-:Y:S01]  /*1c60*/  UIADD3.X UR8, UPT, UPT, UR15, UR8, URZ, UP0, !UPT ;  /* 0x000000080f087290 */ /* 0x000fe200087fe4ff */
[----:B------:R-:W-:Y:S01]  /*1c70*/  IMAD.WIDE R8, R5, 0x4, R8 ;  /* 0x0000000405087825 */ /* 0x000fe200078e0208 */
[----:B------:R-:W-:Y:S01]  /*1c80*/  ISETP.LT.U32.AND P0, PT, R22, UR7, PT ;  /* 0x0000000716007c0c */ /* 0x000fe2000bf01070 */
[----:B------:R-:W-:Y:S01]  /*1c90*/  UMOV UR9, UR5 ;  /* 0x0000000500097c82 */ /* 0x000fe20008000000 */
[----:B------:R-:W-:Y:S02]  /*1ca0*/  UMOV UR10, UR6 ;  /* 0x00000006000a7c82 */ /* 0x000fe40008000000 */
[----:B------:R-:W-:-:S05]  /*1cb0*/  IMAD.U32 R4, RZ, RZ, UR8 ;  /* 0x00000008ff047e24 */ /* 0x000fca000f8e00ff */
[----:B------:R-:W-:-:S13]  /*1cc0*/  ISETP.GT.U32.AND.EX P0, PT, R4, R7, PT, P0 ;  /* 0x000000070400720c */ /* 0x000fda0003f04100 */
[----:B------:R-:W-:Y:S05]  /*1cd0*/  @!P0 BRA `(.L_x_75) ;  /* 0xfffffff800d88947 */ /* 0x000fea000383ffff */
[----:B------:R-:W-:-:S05]  /*1ce0*/  UMOV UR6, UR14 ;  /* 0x0000000e00067c82 */ /* 0x000fca0008000000 */
.L_x_74:
[----:B------:R-:W0:Y:S01]  /*1cf0*/  S2R R5, SR_TID.X ;  /* 0x0000000000057919 */ /* 0x000e220000002100 */
[C---:B------:R-:W-:Y:S01]  /*1d00*/  VIADD R4, R2.reuse, -UR7 ;  /* 0x8000000702047c36 */ /* 0x040fe20008000000 */
[----:B------:R-:W-:Y:S01]  /*1d10*/  ISETP.LE.U32.AND P1, PT, R2, UR7, PT ;  /* 0x0000000702007c0c */ /* 0x000fe2000bf23070 */
[----:B------:R-:W-:Y:S01]  /*1d20*/  IMAD.U32 R10, RZ, RZ, UR8 ;  /* 0x00000008ff0a7e24 */ /* 0x000fe2000f8e00ff */
[----:B------:R-:W-:Y:S02]  /*1d30*/  BSSY.RECONVERGENT B1, `(.L_x_73) ;  /* 0x000009d000017945 */ /* 0x000fe40003800200 */
[----:B0-----:R-:W-:-:S04]  /*1d40*/  ISETP.GE.AND P0, PT, R5, R4, PT ;  /* 0x000000040500720c */ /* 0x001fc80003f06270 */
[----:B------:R-:W-:-:S13]  /*1d50*/  ISETP.GE.U32.OR.EX P0, PT, R10, R3, P0, P1 ;  /* 0x000000030a00720c */ /* 0x000fda0000706510 */
[----:B------:R-:W-:Y:S05]  /*1d60*/  @P0 BRA `(.L_x_76) ;  /* 0x0000000800640947 */ /* 0x000fea0003800000 */
[----:B------:R-:W-:Y:S01]  /*1d70*/  USHF.L.U32 UR5, UR18, 0xc, URZ ;  /* 0x0000000c12057899 */ /* 0x000fe200080006ff */
[----:B------:R-:W-:Y:S01]  /*1d80*/  LOP3.LUT R3, RZ, R5, RZ, 0x33, !PT ;  /* 0x00000005ff037212 */ /* 0x000fe200078e33ff */
[----:B------:R-:W-:Y:S01]  /*1d90*/  UIMAD UR14, UR4, UR11, URZ ;  /* 0x0000000b040e72a4 */ /* 0x000fe2000f8e02ff */
[----:B------:R-:W-:Y:S01]  /*1da0*/  BSSY.RECONVERGENT B2, `(.L_x_77) ;  /* 0x0000047000027945 */ /* 0x000fe20003800200 */
[----:B------:R-:W-:Y:S01]  /*1db0*/  UIADD3 UR5, UPT, UPT, UR5, UR6, URZ ;  /* 0x0000000605057290 */ /* 0x000fe2000fffe0ff */
[----:B------:R-:W-:-:S03]  /*1dc0*/  IMAD.MOV.U32 R4, RZ, RZ, R5 ;  /* 0x000000ffff047224 */ /* 0x000fc600078e0005 */
[----:B------:R-:W-:Y:S02]  /*1dd0*/  IMAD.U32 R7, RZ, RZ, UR14 ;  /* 0x0000000eff077e24 */ /* 0x000fe4000f8e00ff */
[----:B------:R-:W-:-:S05]  /*1de0*/  IADD3 R2, PT, PT, R2, -UR5, R3 ;  /* 0x8000000502027c10 */ /* 0x000fca000fffe003 */
[----:B------:R-:W-:-:S05]  /*1df0*/  IMAD R2, R7, -0x1000, R2 ;  /* 0xfffff00007027824 */ /* 0x000fca00078e0202 */
[C---:B------:R-:W-:Y:S02]  /*1e00*/  ISETP.GE.U32.AND P1, PT, R2.reuse, 0xf00, PT ;  /* 0x00000f000200780c */ /* 0x040fe40003f26070 */
[----:B------:R-:W-:-:S04]  /*1e10*/  LEA.HI R18, R2, 0x1, RZ, 0x18 ;  /* 0x0000000102127811 */ /* 0x000fc800078fc0ff */
[----:B------:R-:W-:-:S04]  /*1e20*/  LOP3.LUT R20, R18, 0xf, RZ, 0xc0, !PT ;  /* 0x0000000f12147812 */ /* 0x000fc800078ec0ff */
[----:B------:R-:W-:-:S03]  /*1e30*/  ISETP.NE.AND P0, PT, R20, RZ, PT ;  /* 0x000000ff1400720c */ /* 0x000fc60003f05270 */
[----:B------:R-:W-:Y:S10]  /*1e40*/  @!P1 BRA `(.L_x_78) ;  /* 0x0000000000f09947 */ /* 0x000ff40003800000 */
[----:B------:R-:W-:Y:S01]  /*1e50*/  LEA.HI R2, R6, 0x1, RZ, 0x18 ;  /* 0x0000000106027811 */ /* 0x000fe200078fc0ff */
[----:B------:R-:W-:-:S03]  /*1e60*/  IMAD.MOV.U32 R4, RZ, RZ, R5 ;  /* 0x000000ffff047224 */ /* 0x000fc600078e0005 */
[----:B------:R-:W-:-:S05]  /*1e70*/  LOP3.LUT R2, R2, 0x1fffff0, RZ, 0xc0, !PT ;  /* 0x01fffff002027812 */ /* 0x000fca00078ec0ff */
[----:B------:R-:W-:-:S07]  /*1e80*/  IMAD.MOV R7, RZ, RZ, -R2 ;  /* 0x000000ffff077224 */ /* 0x000fce00078e0a02 */
.L_x_79:
[----:B------:R-:W-:Y:S02]  /*1e90*/  IMAD.MOV.U32 R2, RZ, RZ, R8 ;  /* 0x000000ffff027224 */ /* 0x000fe400078e0008 */
[----:B------:R-:W-:-:S05]  /*1ea0*/  IMAD.MOV.U32 R3, RZ, RZ, R9 ;  /* 0x000000ffff037224 */ /* 0x000fca00078e0009 */
        /* <DEDUP_REMOVED lines=16> */
[----:B------:R-:W-:-:S02]  /*1fb0*/  VIADD R7, R7, 0x10 ;  /* 0x0000001007077836 */ /* 0x000fc40000000000 */
[----:B------:R-:W-:-:S03]  /*1fc0*/  VIADD R4, R4, 0x1000 ;  /* 0x0000100004047836 */ /* 0x000fc60000000000 */
[----:B------:R-:W-:Y:S02]  /*1fd0*/  ISETP.NE.AND P2, PT, R7, RZ, PT ;  /* 0x000000ff0700720c */ /* 0x000fe40003f45270 */
        /* <DEDUP_REMOVED lines=30> */
[----:B------:R-:W-:Y:S02]  /*21c0*/  IADD3 R8, P3, PT, R2, 0x4000, RZ ;  /* 0x0000400002087810 */ /* 0x000fe40007f7e0ff */
[----:B------:R-:W-:-:S03]  /*21d0*/  FSETP.GT.AND P1, PT, R0, R5, PT ;  /* 0x000000050000720b */ /* 0x000fc60003f24000 */
[----:B------:R-:W-:Y:S01]  /*21e0*/  IMAD.X R9, RZ, RZ, R3, P3 ;  /* 0x000000ffff097224 */ /* 0x000fe200018e0603 */
[----:B------:R-:W-:Y:S01]  /*21f0*/  FSEL R0, R0, R5, P1 ;  /* 0x0000000500007208 */ /* 0x000fe20000800000 */
[----:B------:R-:W-:Y:S08]  /*2200*/  @P2 BRA `(.L_x_79) ;  /* 0xfffffffc00202947 */ /* 0x000ff0000383ffff */
.L_x_78:
[----:B------:R-:W-:Y:S05]  /*2210*/  BSYNC.RECONVERGENT B2 ;  /* 0x0000000000027941 */ /* 0x000fea0003800200 */
.L_x_77:
[----:B------:R-:W-:Y:S05]  /*2220*/  @!P0 BRA `(.L_x_76) ;  /* 0x0000000400348947 */ /* 0x000fea0003800000 */
[----:B------:R-:W-:Y:S01]  /*2230*/  ISETP.GE.U32.AND P1, PT, R20, 0x8, PT ;  /* 0x000000081400780c */ /* 0x000fe20003f26070 */
[----:B------:R-:W-:Y:S01]  /*2240*/  BSSY.RECONVERGENT B2, `(.L_x_80) ;  /* 0x0000021000027945 */ /* 0x000fe20003800200 */
[----:B------:R-:W-:-:S04]  /*2250*/  LOP3.LUT R10, R18, 0x7, RZ, 0xc0, !PT ;  /* 0x00000007120a7812 */ /* 0x000fc800078ec0ff */
[----:B------:R-:W-:-:S07]  /*2260*/  ISETP.NE.AND P0, PT, R10, RZ, PT ;  /* 0x000000ff0a00720c */ /* 0x000fce0003f05270 */
[----:B------:R-:W-:Y:S06]  /*2270*/  @!P1 BRA `(.L_x_81) ;  /* 0x0000000000749947 */ /* 0x000fec0003800000 */
[----:B------:R-:W-:-:S05]  /*2280*/  IADD3 R3, P1, PT, R4, UR7, RZ ;  /* 0x0000000704037c10 */ /* 0x000fca000ff3e0ff */
[----:B------:R-:W-:Y:S01]  /*2290*/  IMAD.X R8, RZ, RZ, UR8, P1 ;  /* 0x00000008ff087e24 */ /* 0x000fe200088e06ff */
[----:B------:R-:W-:-:S04]  /*22a0*/  LEA R2, P1, R3, UR12, 0x2 ;  /* 0x0000000c03027c11 */ /* 0x000fc8000f8210ff */
        /* <DEDUP_REMOVED lines=8> */
[----:B------:R-:W5:Y:S01]  /*2330*/  LDG.E R19, desc[UR16][R2.64+0x1c00] ;  /* 0x001c001002137981 */ /* 0x000f62000c1e1900 */
[----:B------:R-:W-:Y:S01]  /*2340*/  VIADD R4, R4, 0x800 ;  /* 0x0000080004047836 */ /* 0x000fe20000000000 */
        /* <DEDUP_REMOVED lines=16> */
.L_x_81:
[----:B------:R-:W-:Y:S05]  /*2450*/  BSYNC.RECONVERGENT B2 ;  /* 0x0000000000027941 */ /* 0x000fea0003800200 */
.L_x_80:
[----:B------:R-:W-:Y:S05]  /*2460*/  @!P0 BRA `(.L_x_76) ;  /* 0x0000000000a48947 */ /* 0x000fea0003800000 */
[----:B------:R-:W-:Y:S01]  /*2470*/  ISETP.GE.U32.AND P1, PT, R10, 0x4, PT ;  /* 0x000000040a00780c */ /* 0x000fe20003f26070 */
[----:B------:R-:W-:Y:S01]  /*2480*/  BSSY.RECONVERGENT B2, `(.L_x_82) ;  /* 0x0000014000027945 */ /* 0x000fe20003800200 */
[----:B------:R-:W-:-:S11]  /*2490*/  LOP3.LUT P0, RZ, R18, 0x3, RZ, 0xc0, !PT ;  /* 0x0000000312ff7812 */ /* 0x000fd6000780c0ff */
[----:B------:R-:W-:Y:S05]  /*24a0*/  @!P1 BRA `(.L_x_83) ;  /* 0x0000000000449947 */ /* 0x000fea0003800000 */
[----:B------:R-:W-:-:S05]  /*24b0*/  IADD3 R3, P1, PT, R4, UR7, RZ ;  /* 0x0000000704037c10 */ /* 0x000fca000ff3e0ff */
[----:B------:R-:W-:Y:S01]  /*24c0*/  IMAD.X R8, RZ, RZ, UR8, P1 ;  /* 0x00000008ff087e24 */ /* 0x000fe200088e06ff */
[----:B------:R-:W-:-:S04]  /*24d0*/  LEA R2, P1, R3, UR12, 0x2 ;  /* 0x0000000c03027c11 */ /* 0x000fc8000f8210ff */
[----:B------:R-:W-:-:S05]  /*24e0*/  LEA.HI.X R3, R3, UR13, R8, 0x2, P1 ;  /* 0x0000000d03037c11 */ /* 0x000fca00088f1408 */
[----:B------:R-:W2:Y:S04]  /*24f0*/  LDG.E R5, desc[UR16][R2.64] ;  /* 0x0000001002057981 */ /* 0x000ea8000c1e1900 */
[----:B------:R-:W3:Y:S04]  /*2500*/  LDG.E R7, desc[UR16][R2.64+0x400] ;  /* 0x0004001002077981 */ /* 0x000ee8000c1e1900 */
[----:B------:R-:W4:Y:S04]  /*2510*/  LDG.E R9, desc[UR16][R2.64+0x800] ;  /* 0x0008001002097981 */ /* 0x000f28000c1e1900 */
        /* <DEDUP_REMOVED lines=9> */
[----:B------:R-:W-:-:S09]  /*25b0*/  FSEL R0, R0, R11, P1 ;  /* 0x0000000b00007208 */ /* 0x000fd20000800000 */
.L_x_83:
[----:B------:R-:W-:Y:S05]  /*25c0*/  BSYNC.RECONVERGENT B2 ;  /* 0x0000000000027941 */ /* 0x000fea0003800200 */
.L_x_82:
[----:B------:R-:W-:Y:S05]  /*25d0*/  @!P0 BRA `(.L_x_76) ;  /* 0x0000000000488947 */ /* 0x000fea0003800000 */
[----:B------:R-:W-:Y:S02]  /*25e0*/  LOP3.LUT R2, R6, 0xffff, RZ, 0xc0, !PT ;  /* 0x0000ffff06027812 */ /* 0x000fe400078ec0ff */
[----:B------:R-:W-:Y:S02]  /*25f0*/  IADD3 R4, P0, PT, R4, UR9, RZ ;  /* 0x0000000904047c10 */ /* 0x000fe4000ff1e0ff */
[----:B------:R-:W-:Y:S02]  /*2600*/  LEA.HI R2, R2, 0x1, RZ, 0x18 ;  /* 0x0000000102027811 */ /* 0x000fe400078fc0ff */
[----:B------:R-:W-:Y:S01]  /*2610*/  LEA R5, P1, R4, UR12, 0x2 ;  /* 0x0000000c04057c11 */ /* 0x000fe2000f8210ff */
[----:B------:R-:W-:Y:S01]  /*2620*/  IMAD.X R3, RZ, RZ, UR10, P0 ;  /* 0x0000000aff037e24 */ /* 0x000fe200080e06ff */
[----:B------:R-:W-:-:S04]  /*2630*/  LOP3.LUT R2, R2, 0x3, RZ, 0xc0, !PT ;  /* 0x0000000302027812 */ /* 0x000fc800078ec0ff */
[----:B------:R-:W-:Y:S01]  /*2640*/  LEA.HI.X R6, R4, UR13, R3, 0x2, P1 ;  /* 0x0000000d04067c11 */ /* 0x000fe200088f1403 */
[----:B------:R-:W-:-:S07]  /*2650*/  IMAD.MOV R4, RZ, RZ, -R2 ;  /* 0x000000ffff047224 */ /* 0x000fce00078e0a02 */
.L_x_84:
[----:B------:R-:W-:Y:S02]  /*2660*/  IMAD.MOV.U32 R3, RZ, RZ, R6 ;  /* 0x000000ffff037224 */ /* 0x000fe400078e0006 */
[----:B------:R-:W-:-:S05]  /*2670*/  IMAD.MOV.U32 R2, RZ, RZ, R5 ;  /* 0x000000ffff027224 */ /* 0x000fca00078e0005 */
[----:B------:R-:W2:Y:S01]  /*2680*/  LDG.E R3, desc[UR16][R2.64] ;  /* 0x0000001002037981 */ /* 0x000ea2000c1e1900 */
[----:B------:R-:W-:Y:S01]  /*2690*/  VIADD R4, R4, 0x1 ;  /* 0x0000000104047836 */ /* 0x000fe20000000000 */
[----:B------:R-:W-:-:S04]  /*26a0*/  IADD3 R5, P2, PT, R5, 0x400, RZ ;  /* 0x0000040005057810 */ /* 0x000fc80007f5e0ff */
[----:B------:R-:W-:Y:S01]  /*26b0*/  ISETP.NE.AND P1, PT, R4, RZ, PT ;  /* 0x000000ff0400720c */ /* 0x000fe20003f25270 */
[----:B------:R-:W-:Y:S01]  /*26c0*/  IMAD.X R6, RZ, RZ, R6, P2 ;  /* 0x000000ffff067224 */ /* 0x000fe200010e0606 */
[----:B--2---:R-:W-:-:S04]  /*26d0*/  FSETP.GT.AND P0, PT, R0, R3, PT ;  /* 0x000000030000720b */ /* 0x004fc80003f04000 */
[----:B------:R-:W-:-:S07]  /*26e0*/  FSEL R0, R0, R3, P0 ;  /* 0x0000000300007208 */ /* 0x000fce0000000000 */
[----:B------:R-:W-:Y:S05]  /*26f0*/  @P1 BRA `(.L_x_84) ;  /* 0xfffffffc00d81947 */ /* 0x000fea000383ffff */
.L_x_76:
[----:B------:R-:W-:Y:S05]  /*2700*/  BSYNC.RECONVERGENT B1 ;  /* 0x0000000000017941 */ /* 0x000fea0003800200 */
.L_x_73:
[----:B------:R-:W0:Y:S01]  /*2710*/  S2R R2, SR_LANEID ;  /* 0x0000000000027919 */ /* 0x000e220000000000 */
[----:B------:R-:W-:Y:S01]  /*2720*/  IMAD.MOV.U32 R3, RZ, RZ, R0 ;  /* 0x000000ffff037224 */ /* 0x000fe200078e0000 */
[----:B------:R-:W1:Y:S04]  /*2730*/  S2R R6, SR_TID.X ;  /* 0x0000000000067919 */ /* 0x000e680000002100 */
[----:B------:R-:W2:Y:S01]  /*2740*/  SHFL.DOWN PT, R0, R3, 0x1, 0x1f ;  /* 0x08201f0003007f89 */ /* 0x000ea200000e0000 */
[C---:B0-----:R-:W-:Y:S02]  /*2750*/  ISETP.GT.AND P1, PT, R2.reuse, 0x1e, PT ;  /* 0x0000001e0200780c */ /* 0x041fe40003f24270 */
[----:B--2---:R-:W-:Y:S02]  /*2760*/  FSETP.GT.AND P0, PT, R3, R0, PT ;  /* 0x000000000300720b */ /* 0x004fe40003f04000 */
[----:B------:R-:W-:-:S09]  /*2770*/  ISETP.GT.AND P2, PT, R2, 0x17, PT ;  /* 0x000000170200780c */ /* 0x000fd20003f44270 */
        /* <DEDUP_REMOVED lines=11> */
[----:B------:R-:W2:Y:S01]  /*2830*/  @!P0 S2R R5, SR_CgaCtaId ;  /* 0x0000000000058919 */ /* 0x000ea20000008800 */
[----:B------:R-:W-:-:S02]  /*2840*/  @!P0 MOV R4, 0x400 ;  /* 0x0000040000048802 */ /* 0x000fc40000000f00 */
[----:B0-----:R-:W-:-:S04]  /*2850*/  FSETP.GT.AND P1, PT, R3, R0, PT ;  /* 0x000000000300720b */ /* 0x001fc80003f24000 */
[----:B------:R-:W-:Y:S02]  /*2860*/  @!P2 FSEL R3, R3, R0, P1 ;  /* 0x000000000303a208 */ /* 0x000fe40000800000 */
[----:B------:R-:W-:Y:S02]  /*2870*/  ISETP.GT.AND P2, PT, R2, 0xf, PT ;  /* 0x0000000f0200780c */ /* 0x000fe40003f44270 */
[----:B-1----:R-:W-:Y:S01]  /*2880*/  @!P0 SHF.R.U32.HI R2, RZ, 0x3, R6 ;  /* 0x00000003ff028819 */ /* 0x002fe20000011606 */
[----:B------:R-:W0:Y:S03]  /*2890*/  SHFL.DOWN PT, R0, R3, 0x10, 0x1f ;  /* 0x0a001f0003007f89 */ /* 0x000e2600000e0000 */
[----:B------:R-:W-:Y:S02]  /*28a0*/  @!P0 LOP3.LUT R2, R2, 0x7c, RZ, 0xc0, !PT ;  /* 0x0000007c02028812 */ /* 0x000fe400078ec0ff */
[----:B--2---:R-:W-:-:S05]  /*28b0*/  @!P0 LEA R5, R5, R4, 0x18 ;  /* 0x0000000405058211 */ /* 0x004fca00078ec0ff */
        /* <DEDUP_REMOVED lines=28> */
.L_x_72:
[----:B------:R-:W-:Y:S05]  /*2a80*/  BSYNC.RECONVERGENT B0 ;  /* 0x0000000000007941 */ /* 0x000fea0003800200 */
.L_x_57:
[----:B------:R-:W-:Y:S05]  /*2a90*/  @P0 EXIT ;  /* 0x000000000000094d */ /* 0x000fea0003800000 */
[----:B------:R-:W1:Y:S02]  /*2aa0*/  LDCU.64 UR4, c[0x0][0x388] ;  /* 0x00007100ff0477ac */ /* 0x000e640008000a00 */
[----:B-1----:R-:W-:-:S06]  /*2ab0*/  UIMAD.WIDE.U32 UR4, UR18, 0x4, UR4 ;  /* 0x00000004120478a5 */ /* 0x002fcc000f8e0004 */
[----:B------:R-:W-:Y:S02]  /*2ac0*/  IMAD.U32 R4, RZ, RZ, UR4 ;  /* 0x00000004ff047e24 */ /* 0x000fe4000f8e00ff */
[----:B------:R-:W-:-:S05]  /*2ad0*/  IMAD.U32 R5, RZ, RZ, UR5 ;  /* 0x00000005ff057e24 */ /* 0x000fca000f8e00ff */
[----:B------:R-:W-:Y:S01]  /*2ae0*/  STG.E desc[UR16][R4.64], R2 ;  /* 0x0000000204007986 */ /* 0x000fe2000c101910 */
[----:B------:R-:W-:Y:S05]  /*2af0*/  EXIT ;  /* 0x000000000000794d */ /* 0x000fea0003800000 */
.L_x_85:
        /* <DEDUP_REMOVED lines=16> */
.L_x_237:


//--------------------- .text._ZN3cub18CUB_300001_SM_10006detail6reduce28DeviceReduceSingleTileKernelINS2_10policy_hubIfy6MAX_OPIfEE10Policy1000EN6thrust24THRUST_300001_SM_1000_NS10device_ptrIfEEPfyS6_ffN4cuda3std3__410__identityEEEvT0_T1_T2_T3_T4_T6_ --------------------------
	.section	.text._ZN3cub18CUB_300001_SM_10006detail6reduce28DeviceReduceSingleTileKernelINS2_10policy_hubIfy6MAX_OPIfEE10Policy1000EN6thrust24THRUST_300001_SM_1000_NS10device_ptrIfEEPfyS6_ffN4cuda3std3__410__identityEEEvT0_T1_T2_T3_T4_T6_,"ax",@progbits
	.align	128
        .global         _ZN3cub18CUB_300001_SM_10006detail6reduce28DeviceReduceSingleTileKernelINS2_10policy_hubIfy6MAX_OPIfEE10Policy1000EN6thrust24THRUST_300001_SM_1000_NS10device_ptrIfEEPfyS6_ffN4cuda3std3__410__identityEEEvT0_T1_T2_T3_T4_T6_
        .type           _ZN3cub18CUB_300001_SM_10006detail6reduce28DeviceReduceSingleTileKernelINS2_10policy_hubIfy6MAX_OPIfEE10Policy1000EN6thrust24THRUST_300001_SM_1000_NS10device_ptrIfEEPfyS6_ffN4cuda3std3__410__identityEEEvT0_T1_T2_T3_T4_T6_,@function
        .size           _ZN3cub18CUB_300001_SM_10006detail6reduce28DeviceReduceSingleTileKernelINS2_10policy_hubIfy6MAX_OPIfEE10Policy1000EN6thrust24THRUST_300001_SM_1000_NS10device_ptrIfEEPfyS6_ffN4cuda3std3__410__identityEEEvT0_T1_T2_T3_T4_T6_,(.L_x_238 - _ZN3cub18CUB_300001_SM_10006detail6reduce28DeviceReduceSingleTileKernelINS2_10policy_hubIfy6MAX_OPIfEE10Policy1000EN6thrust24THRUST_300001_SM_1000_NS10device_ptrIfEEPfyS6_ffN4cuda3std3__410__identityEEEvT0_T1_T2_T3_T4_T6_)
        .other          _ZN3cub18CUB_300001_SM_10006detail6reduce28DeviceReduceSingleTileKernelINS2_10policy_hubIfy6MAX_OPIfEE10Policy1000EN6thrust24THRUST_300001_SM_1000_NS10device_ptrIfEEPfyS6_ffN4cuda3std3__410__identityEEEvT0_T1_T2_T3_T4_T6_,@"STO_CUDA_ENTRY STV_DEFAULT"
_ZN3cub18CUB_300001_SM_10006detail6reduce28DeviceReduceSingleTileKernelINS2_10policy_hubIfy6MAX_OPIfEE10Policy1000EN6thrust24THRUST_300001_SM_1000_NS10device_ptrIfEEPfyS6_ffN4cuda3std3__410__identityEEEvT0_T1_T2_T3_T4_T6_:
.text._ZN3cub18CUB_300001_SM_10006detail6reduce28DeviceReduceSingleTileKernelINS2_10policy_hubIfy6MAX_OPIfEE10Policy1000EN6thrust24THRUST_300001_SM_1000_NS10device_ptrIfEEPfyS6_ffN4cuda3std3__410__identityEEEvT0_T1_T2_T3_T4_T6_:
[----:B------:R-:W-:Y:S01]  /*0000*/  LDC R1, c[0x0][0x37c] ;  /* 0x0000df00ff017b82 */ /* 0x000fe20000000800 */
[----:B------:R-:W0:Y:S01]  /*0010*/  LDCU.64 UR4, c[0x0][0x390] ;  /* 0x00007200ff0477ac */ /* 0x000e220008000a00 */
[----:B------:R-:W1:Y:S01]  /*0020*/  LDCU.64 UR6, c[0x0][0x358] ;  /* 0x00006b00ff0677ac */ /* 0x000e620008000a00 */
[----:B0-----:R-:W-:Y:S02]  /*0030*/  IMAD.U32 R0, RZ, RZ, UR4 ;  /* 0x00000004ff007e24 */ /* 0x001fe4000f8e00ff */
[----:B------:R-:W-:-:S03]  /*0040*/  IMAD.U32 R4, RZ, RZ, UR5 ;  /* 0x00000005ff047e24 */ /* 0x000fc6000f8e00ff */
[----:B------:R-:W-:-:S04]  /*0050*/  ISETP.NE.U32.AND P0, PT, R0, RZ, PT ;  /* 0x000000ff0000720c */ /* 0x000fc80003f05070 */
[----:B------:R-:W-:-:S13]  /*0060*/  ISETP.NE.AND.EX P0, PT, R4, RZ, PT, P0 ;  /* 0x000000ff0400720c */ /* 0x000fda0003f05300 */
        /* <DEDUP_REMOVED lines=8> */
.L_x_86:
[----:B------:R-:W-:Y:S01]  /*00f0*/  ISETP.GT.U32.AND P0, PT, R0, 0xfff, PT ;  /* 0x00000fff0000780c */ /* 0x000fe20003f04070 */
[----:B------:R-:W-:Y:S03]  /*0100*/  BSSY.RECONVERGENT B0, `(.L_x_87) ;  /* 0x0000271000007945 */ /* 0x000fe60003800200 */
[----:B------:R-:W-:-:S13]  /*0110*/  ISETP.GT.U32.AND.EX P0, PT, R4, RZ, PT, P0 ;  /* 0x000000ff0400720c */ /* 0x000fda0003f04100 */
[----:B------:R-:W-:Y:S05]  /*0120*/  @P0 BRA `(.L_x_88) ;  /* 0x0000001000800947 */ /* 0x000fea0003800000 */
[----:B------:R-:W0:Y:S01]  /*0130*/  S2R R5, SR_TID.X ;  /* 0x0000000000057919 */ /* 0x000e220000002100 */
[----:B------:R-:W-:Y:S01]  /*0140*/  BSSY.RECONVERGENT B1, `(.L_x_89) ;  /* 0x0000009000017945 */ /* 0x000fe20003800200 */
[----:B------:R-:W-:Y:S01]  /*0150*/  IMAD.MOV.U32 R6, RZ, RZ, RZ ;  /* 0x000000ffff067224 */ /* 0x000fe200078e00ff */
[----:B0-----:R-:W-:Y:S01]  /*0160*/  ISETP.GE.U32.AND P0, PT, R5, R0, PT ;  /* 0x000000000500720c */ /* 0x001fe20003f06070 */
[----:B------:R-:W-:-:S12]  /*0170*/  IMAD.MOV.U32 R7, RZ, RZ, R5 ;  /* 0x000000ffff077224 */ /* 0x000fd800078e0005 */
[----:B------:R-:W-:Y:S05]  /*0180*/  @P0 BRA `(.L_x_90) ;  /* 0x0000000000100947 */ /* 0x000fea0003800000 */
[----:B------:R-:W0:Y:S02]  /*0190*/  LDC.64 R2, c[0x0][0x380] ;  /* 0x0000e000ff027b82 */ /* 0x000e240000000a00 */
[----:B0-----:R-:W-:-:S05]  /*01a0*/  IMAD.WIDE.U32 R2, R5, 0x4, R2 ;  /* 0x0000000405027825 */ /* 0x001fca00078e0002 */
[----:B------:R0:W5:Y:S01]  /*01b0*/  LDG.E R6, desc[UR6][R2.64] ;  /* 0x0000000602067981 */ /* 0x000162000c1e1900 */
[----:B------:R-:W-:-:S07]  /*01c0*/  VIADD R7, R5, 0x100 ;  /* 0x0000010005077836 */ /* 0x000fce0000000000 */
.L_x_90:
[----:B------:R-:W-:Y:S05]  /*01d0*/  BSYNC.RECONVERGENT B1 ;  /* 0x0000000000017941 */ /* 0x000fea0003800200 */
.L_x_89:
[----:B------:R-:W-:Y:S01]  /*01e0*/  ISETP.GE.U32.AND P0, PT, R7, R0, PT ;  /* 0x000000000700720c */ /* 0x000fe20003f06070 */
[----:B------:R-:W-:-:S12]  /*01f0*/  BSSY.RECONVERGENT B1, `(.L_x_91) ;  /* 0x000008a000017945 */ /* 0x000fd80003800200 */
[----:B------:R-:W-:Y:S05]  /*0200*/  @P0 BRA `(.L_x_92) ;  /* 0x0000000800200947 */ /* 0x000fea0003800000 */
[----:B0-----:R-:W-:Y:S01]  /*0210*/  LOP3.LUT R3, RZ, R7, RZ, 0x33, !PT ;  /* 0x00000007ff037212 */ /* 0x001fe200078e33ff */
[----:B------:R-:W-:Y:S04]  /*0220*/  BSSY.RECONVERGENT B2, `(.L_x_93) ;  /* 0x0000043000027945 */ /* 0x000fe80003800200 */
[----:B------:R-:W-:-:S05]  /*0230*/  IMAD.IADD R3, R3, 0x1, R0 ;  /* 0x0000000103037824 */ /* 0x000fca00078e0200 */
[C---:B------:R-:W-:Y:S02]  /*0240*/  ISETP.GE.U32.AND P1, PT, R3.reuse, 0xf00, PT ;  /* 0x00000f000300780c */ /* 0x040fe40003f26070 */
[----:B------:R-:W-:-:S04]  /*0250*/  LEA.HI R8, R3, 0x1, RZ, 0x18 ;  /* 0x0000000103087811 */ /* 0x000fc800078fc0ff */
[----:B------:R-:W-:-:S04]  /*0260*/  LOP3.LUT R22, R8, 0xf, RZ, 0xc0, !PT ;  /* 0x0000000f08167812 */ /* 0x000fc800078ec0ff */
[----:B------:R-:W-:-:S03]  /*0270*/  ISETP.NE.AND P0, PT, R22, RZ, PT ;  /* 0x000000ff1600720c */ /* 0x000fc60003f05270 */
[----:B------:R-:W-:Y:S10]  /*0280*/  @!P1 BRA `(.L_x_94) ;  /* 0x0000000000f09947 */ /* 0x000ff40003800000 */
[----:B------:R-:W0:Y:S01]  /*0290*/  LDC.64 R2, c[0x0][0x380] ;  /* 0x0000e000ff027b82 */ /* 0x000e220000000a00 */
[----:B------:R-:W-:-:S05]  /*02a0*/  LOP3.LUT R9, R8, 0x1fffff0, RZ, 0xc0, !PT ;  /* 0x01fffff008097812 */ /* 0x000fca00078ec0ff */
[----:B------:R-:W-:Y:S02]  /*02b0*/  IMAD.MOV R9, RZ, RZ, -R9 ;  /* 0x000000ffff097224 */ /* 0x000fe400078e0a09 */
[----:B0-----:R-:W-:-:S03]  /*02c0*/  IMAD.WIDE.U32 R2, R7, 0x4, R2 ;  /* 0x0000000407027825 */ /* 0x001fc600078e0002 */
[----:B------:R-:W-:-:S05]  /*02d0*/  IADD3 R2, P1, PT, R2, 0x2000, RZ ;  /* 0x0000200002027810 */ /* 0x000fca0007f3e0ff */
[----:B------:R-:W-:-:S08]  /*02e0*/  IMAD.X R3, RZ, RZ, R3, P1 ;  /* 0x000000ffff037224 */ /* 0x000fd000008e0603 */
.L_x_95:
        /* <DEDUP_REMOVED lines=54> */
.L_x_94:
[----:B------:R-:W-:Y:S05]  /*0650*/  BSYNC.RECONVERGENT B2 ;  /* 0x0000000000027941 */ /* 0x000fea0003800200 */
.L_x_93:
[----:B------:R-:W-:Y:S05]  /*0660*/  @!P0 BRA `(.L_x_92) ;  /* 0x0000000400088947 */ /* 0x000fea0003800000 */
[----:B------:R-:W-:Y:S01]  /*0670*/  ISETP.GE.U32.AND P1, PT, R22, 0x8, PT ;  /* 0x000000081600780c */ /* 0x000fe20003f26070 */
[----:B------:R-:W-:Y:S01]  /*0680*/  BSSY.RECONVERGENT B2, `(.L_x_96) ;  /* 0x000001f000027945 */ /* 0x000fe20003800200 */
[----:B------:R-:W-:-:S04]  /*0690*/  LOP3.LUT R12, R8, 0x7, RZ, 0xc0, !PT ;  /* 0x00000007080c7812 */ /* 0x000fc800078ec0ff */
[----:B------:R-:W-:-:S07]  /*06a0*/  ISETP.NE.AND P0, PT, R12, RZ, PT ;  /* 0x000000ff0c00720c */ /* 0x000fce0003f05270 */
[----:B------:R-:W-:Y:S06]  /*06b0*/  @!P1 BRA `(.L_x_97) ;  /* 0x00000000006c9947 */ /* 0x000fec0003800000 */
[----:B------:R-:W0:Y:S02]  /*06c0*/  LDC.64 R2, c[0x0][0x380] ;  /* 0x0000e000ff027b82 */ /* 0x000e240000000a00 */
[----:B0-----:R-:W-:-:S05]  /*06d0*/  IMAD.WIDE R2, R7, 0x4, R2 ;  /* 0x0000000407027825 */ /* 0x001fca00078e0202 */
        /* <DEDUP_REMOVED lines=25> */
.L_x_97:
[----:B------:R-:W-:Y:S05]  /*0870*/  BSYNC.RECONVERGENT B2 ;  /* 0x0000000000027941 */ /* 0x000fea0003800200 */
.L_x_96:
        /* <DEDUP_REMOVED lines=21> */
.L_x_99:
[----:B------:R-:W-:Y:S05]  /*09d0*/  BSYNC.RECONVERGENT B2 ;  /* 0x0000000000027941 */ /* 0x000fea0003800200 */
.L_x_98:
[----:B------:R-:W-:Y:S05]  /*09e0*/  @!P0 BRA `(.L_x_92) ;  /* 0x0000000000288947 */ /* 0x000fea0003800000 */
[----:B------:R-:W0:Y:S01]  /*09f0*/  LDC.64 R8, c[0x0][0x380] ;  /* 0x0000e000ff087b82 */ /* 0x000e220000000a00 */
[----:B------:R-:W-:-:S07]  /*0a00*/  IMAD.MOV R10, RZ, RZ, -R10 ;  /* 0x000000ffff0a7224 */ /* 0x000fce00078e0a0a */
.L_x_100:
[----:B0-----:R-:W-:-:S06]  /*0a10*/  IMAD.WIDE R2, R7, 0x4, R8 ;  /* 0x0000000407027825 */ /* 0x001fcc00078e0208 */
[----:B------:R-:W2:Y:S01]  /*0a20*/  LDG.E R3, desc[UR6][R2.64] ;  /* 0x0000000602037981 */ /* 0x000ea2000c1e1900 */
[----:B------:R-:W-:Y:S02]  /*0a30*/  VIADD R10, R10, 0x1 ;  /* 0x000000010a0a7836 */ /* 0x000fe40000000000 */
[----:B------:R-:W-:-:S03]  /*0a40*/  VIADD R7, R7, 0x100 ;  /* 0x0000010007077836 */ /* 0x000fc60000000000 */
[----:B------:R-:W-:Y:S02]  /*0a50*/  ISETP.NE.AND P1, PT, R10, RZ, PT ;  /* 0x000000ff0a00720c */ /* 0x000fe40003f25270 */
[----:B--2--5:R-:W-:-:S04]  /*0a60*/  FSETP.GT.AND P0, PT, R6, R3, PT ;  /* 0x000000030600720b */ /* 0x024fc80003f04000 */
[----:B------:R-:W-:-:S07]  /*0a70*/  FSEL R6, R6, R3, P0 ;  /* 0x0000000306067208 */ /* 0x000fce0000000000 */
[----:B------:R-:W-:Y:S05]  /*0a80*/  @P1 BRA `(.L_x_100) ;  /* 0xfffffffc00e01947 */ /* 0x000fea000383ffff */
.L_x_92:
[----:B------:R-:W-:Y:S05]  /*0a90*/  BSYNC.RECONVERGENT B1 ;  /* 0x0000000000017941 */ /* 0x000fea0003800200 */
.L_x_91:
[----:B------:R-:W-:Y:S01]  /*0aa0*/  ISETP.GE.U32.AND P0, PT, R0, 0x100, PT ;  /* 0x000001000000780c */ /* 0x000fe20003f06070 */
[----:B-----5:R-:W-:-:S03]  /*0ab0*/  IMAD.MOV.U32 R9, RZ, RZ, R6 ;  /* 0x000000ffff097224 */ /* 0x020fc600078e0006 */
[----:B------:R-:W-:-:S13]  /*0ac0*/  ISETP.GE.U32.AND.EX P0, PT, R4, RZ, PT, P0 ;  /* 0x000000ff0400720c */ /* 0x000fda0003f06100 */
[----:B------:R-:W-:Y:S05]  /*0ad0*/  @!P0 BRA `(.L_x_101) ;  /* 0x0000000000dc8947 */ /* 0x000fea0003800000 */
[----:B0-----:R-:W0:Y:S01]  /*0ae0*/  S2R R2, SR_LANEID ;  /* 0x0000000000027919 */ /* 0x001e220000000000 */
[----:B------:R-:W1:Y:S02]  /*0af0*/  SHFL.DOWN PT, R0, R9, 0x1, 0x1f ;  /* 0x08201f0009007f89 */ /* 0x000e6400000e0000 */
[CC--:B-1----:R-:W-:Y:S02]  /*0b00*/  FSETP.GT.AND P1, PT, R9.reuse, R0.reuse, PT ;  /* 0x000000000900720b */ /* 0x0c2fe40003f24000 */
[C---:B0-----:R-:W-:Y:S02]  /*0b10*/  ISETP.GT.AND P0, PT, R2.reuse, 0x1e, PT ;  /* 0x0000001e0200780c */ /* 0x041fe40003f04270 */
[C---:B------:R-:W-:Y:S02]  /*0b20*/  FSEL R0, R9.reuse, R0, P1 ;  /* 0x0000000009007208 */ /* 0x040fe40000800000 */
[----:B------:R-:W-:Y:S02]  /*0b30*/  ISETP.NE.AND P2, PT, R2, RZ, PT ;  /* 0x000000ff0200720c */ /* 0x000fe40003f45270 */
[----:B------:R-:W-:-:S02]  /*0b40*/  FSEL R0, R9, R0, P0 ;  /* 0x0000000009007208 */ /* 0x000fc40000000000 */
[----:B------:R-:W-:-:S03]  /*0b50*/  ISETP.GT.AND P0, PT, R2, 0x1d, PT ;  /* 0x0000001d0200780c */ /* 0x000fc60003f04270 */
[----:B------:R-:W0:Y:S06]  /*0b60*/  SHFL.DOWN PT, R3, R0, 0x2, 0x1f ;  /* 0x08401f0000037f89 */ /* 0x000e2c00000e0000 */
[----:B------:R-:W1:Y:S01]  /*0b70*/  @!P2 S2R R7, SR_CgaCtaId ;  /* 0x000000000007a919 */ /* 0x000e620000008800 */
[----:B------:R-:W-:Y:S02]  /*0b80*/  @!P2 MOV R4, 0x400 ;  /* 0x000004000004a802 */ /* 0x000fe40000000f00 */
[----:B0-----:R-:W-:-:S04]  /*0b90*/  FSETP.GT.AND P1, PT, R0, R3, PT ;  /* 0x000000030000720b */ /* 0x001fc80003f24000 */
[----:B------:R-:W-:Y:S02]  /*0ba0*/  @!P0 FSEL R0, R0, R3, P1 ;  /* 0x0000000300008208 */ /* 0x000fe40000800000 */
[----:B------:R-:W-:-:S03]  /*0bb0*/  ISETP.GT.AND P0, PT, R2, 0x1b, PT ;  /* 0x0000001b0200780c */ /* 0x000fc60003f04270 */
[----:B------:R-:W0:Y:S01]  /*0bc0*/  SHFL.DOWN PT, R3, R0, 0x4, 0x1f ;  /* 0x08801f0000037f89 */ /* 0x000e2200000e0000 */
[----:B-1----:R-:W-:Y:S02]  /*0bd0*/  @!P2 LEA R7, R7, R4, 0x18 ;  /* 0x000000040707a211 */ /* 0x002fe400078ec0ff */
[----:B0-----:R-:W-:-:S07]  /*0be0*/  FSETP.GT.AND P1, PT, R0, R3, PT ;  /* 0x000000030000720b */ /* 0x001fce0003f24000 */
[----:B------:R-:W-:Y:S02]  /*0bf0*/  @!P0 FSEL R0, R0, R3, P1 ;  /* 0x0000000300008208 */ /* 0x000fe40000800000 */
[----:B------:R-:W-:-:S03]  /*0c00*/  ISETP.GT.AND P0, PT, R2, 0x17, PT ;  /* 0x000000170200780c */ /* 0x000fc60003f04270 */
[----:B------:R-:W0:Y:S02]  /*0c10*/  SHFL.DOWN PT, R3, R0, 0x8, 0x1f ;  /* 0x09001f0000037f89 */ /* 0x000e2400000e0000 */
[----:B0-----:R-:W-:-:S08]  /*0c20*/  FSETP.GT.AND P1, PT, R0, R3, PT ;  /* 0x000000030000720b */ /* 0x001fd00003f24000 */
[----:B------:R-:W-:Y:S02]  /*0c30*/  @!P0 FSEL R0, R0, R3, P1 ;  /* 0x0000000300008208 */ /* 0x000fe40000800000 */
[----:B------:R-:W-:Y:S02]  /*0c40*/  ISETP.GT.AND P0, PT, R2, 0xf, PT ;  /* 0x0000000f0200780c */ /* 0x000fe40003f04270 */
[----:B------:R-:W-:Y:S01]  /*0c50*/  @!P2 SHF.R.U32.HI R2, RZ, 0x3, R5 ;  /* 0x00000003ff02a819 */ /* 0x000fe20000011605 */
[----:B------:R-:W0:Y:S03]  /*0c60*/  SHFL.DOWN PT, R3, R0, 0x10, 0x1f ;  /* 0x0a001f0000037f89 */ /* 0x000e2600000e0000 */
[----:B------:R-:W-:-:S05]  /*0c70*/  @!P2 LOP3.LUT R2, R2, 0x7c, RZ, 0xc0, !PT ;  /* 0x0000007c0202a812 */ /* 0x000fca00078ec0ff */
        /* <DEDUP_REMOVED lines=29> */
.L_x_101:
[----:B0-----:R-:W-:Y:S01]  /*0e50*/  LOP3.LUT R2, R5, 0x3e0, RZ, 0xc0, !PT ;  /* 0x000003e005027812 */ /* 0x001fe200078ec0ff */
[----:B------:R-:W0:Y:S03]  /*0e60*/  S2R R8, SR_LANEID ;  /* 0x0000000000087919 */ /* 0x000e260000000000 */
[----:B------:R-:W-:Y:S01]  /*0e70*/  LOP3.LUT R7, RZ, R2, RZ, 0x33, !PT ;  /* 0x00000002ff077212 */ /* 0x000fe200078e33ff */
[----:B------:R-:W-:-:S04]  /*0e80*/  VIADD R3, R2, 0x20 ;  /* 0x0000002002037836 */ /* 0x000fc80000000000 */
[----:B------:R-:W-:Y:S01]  /*0e90*/  IMAD.IADD R7, R7, 0x1, R0 ;  /* 0x0000000107077824 */ /* 0x000fe200078e0200 */
[----:B------:R-:W-:-:S04]  /*0ea0*/  ISETP.GT.U32.AND P0, PT, R3, R0, PT ;  /* 0x000000000300720c */ /* 0x000fc80003f04070 */
[----:B------:R-:W-:-:S05]  /*0eb0*/  SEL R7, R7, 0x1f, P0 ;  /* 0x0000001f07077807 */ /* 0x000fca0000000000 */
[----:B------:R-:W1:Y:S01]  /*0ec0*/  SHFL.DOWN PT, R2, R9, 0x1, R7 ;  /* 0x0820000009027989 */ /* 0x000e6200000e0007 */
[C---:B0-----:R-:W-:Y:S01]  /*0ed0*/  ISETP.GE.AND P1, PT, R8.reuse, R7, PT ;  /* 0x000000070800720c */ /* 0x041fe20003f26270 */
[C---:B------:R-:W-:Y:S01]  /*0ee0*/  VIADD R6, R8.reuse, 0x2 ;  /* 0x0000000208067836 */ /* 0x040fe20000000000 */
[----:B------:R-:W-:Y:S02]  /*0ef0*/  ISETP.NE.AND P2, PT, R8, RZ, PT ;  /* 0x000000ff0800720c */ /* 0x000fe40003f45270 */
[----:B-1----:R-:W-:-:S09]  /*0f00*/  FSETP.GT.AND P0, PT, R9, R2, PT ;  /* 0x000000020900720b */ /* 0x002fd20003f04000 */
[----:B------:R-:W-:Y:S02]  /*0f10*/  @!P1 FSEL R9, R9, R2, P0 ;  /* 0x0000000209099208 */ /* 0x000fe40000000000 */
[----:B------:R-:W0:Y:S01]  /*0f20*/  @!P2 S2R R11, SR_CgaCtaId ;  /* 0x00000000000ba919 */ /* 0x000e220000008800 */
[----:B------:R-:W-:Y:S01]  /*0f30*/  ISETP.GT.AND P0, PT, R6, R7, PT ;  /* 0x000000070600720c */ /* 0x000fe20003f04270 */
[----:B------:R-:W-:Y:S01]  /*0f40*/  VIADD R6, R8, 0x4 ;  /* 0x0000000408067836 */ /* 0x000fe20000000000 */
[----:B------:R-:W-:Y:S01]  /*0f50*/  @!P2 SHF.R.U32.HI R3, RZ, 0x3, R5 ;  /* 0x00000003ff03a819 */ /* 0x000fe20000011605 */
[----:B------:R-:W1:Y:S03]  /*0f60*/  SHFL.DOWN PT, R2, R9, 0x2, R7 ;  /* 0x0840000009027989 */ /* 0x000e6600000e0007 */
[----:B------:R-:W-:Y:S02]  /*0f70*/  @!P2 LOP3.LUT R3, R3, 0x7c, RZ, 0xc0, !PT ;  /* 0x0000007c0303a812 */ /* 0x000fe400078ec0ff */
[----:B-1----:R-:W-:-:S05]  /*0f80*/  FSETP.GT.AND P1, PT, R9, R2, PT ;  /* 0x000000020900720b */ /* 0x002fca0003f24000 */
        /* <DEDUP_REMOVED lines=11> */
[----:B------:R-:W-:Y:S02]  /*1040*/  ISETP.GT.AND P0, PT, R6, R7, PT ;  /* 0x000000070600720c */ /* 0x000fe40003f04270 */
[----:B------:R-:W-:Y:S01]  /*1050*/  @!P2 MOV R6, 0x400 ;  /* 0x000004000006a802 */ /* 0x000fe20000000f00 */
[----:B------:R-:W1:Y:S03]  /*1060*/  SHFL.DOWN PT, R2, R9, 0x10, R7 ;  /* 0x0a00000009027989 */ /* 0x000e6600000e0007 */
        /* <DEDUP_REMOVED lines=11> */
[C---:B------:R-:W-:Y:S02]  /*1120*/  ISETP.GT.U32.AND P1, PT, R0.reuse, 0x20, PT ;  /* 0x000000200000780c */ /* 0x040fe40003f24070 */
[----:B------:R-:W-:Y:S02]  /*1130*/  ISETP.GT.U32.AND P0, PT, R0, 0x40, PT ;  /* 0x000000400000780c */ /* 0x000fe40003f04070 */
[C---:B------:R-:W-:Y:S02]  /*1140*/  ISETP.GT.U32.AND.EX P1, PT, R4.reuse, RZ, PT, P1 ;  /* 0x000000ff0400720c */ /* 0x040fe40003f24110 */
[----:B------:R-:W-:Y:S02]  /*1150*/  ISETP.GT.U32.AND.EX P0, PT, R4, RZ, PT, P0 ;  /* 0x000000ff0400720c */ /* 0x000fe40003f04100 */
[----:B------:R-:W-:Y:S01]  /*1160*/  ISETP.GT.U32.AND P3, PT, R0, 0x60, PT ;  /* 0x000000600000780c */ /* 0x000fe20003f64070 */
[----:B0-----:R-:W-:-:S09]  /*1170*/  ULEA UR4, UR5, UR4, 0x18 ;  /* 0x0000000405047291 */ /* 0x001fd2000f8ec0ff */
[----:B------:R-:W0:Y:S04]  /*1180*/  LDS R3, [UR4+0xc] ;  /* 0x00000c04ff037984 */ /* 0x000e280008000800 */
[----:B------:R-:W1:Y:S04]  /*1190*/  LDS.128 R8, [UR4+0x10] ;  /* 0x00001004ff087984 */ /* 0x000e680008000c00 */
[----:B------:R-:W2:Y:S01]  /*11a0*/  LDS.64 R6, [UR4+0x20] ;  /* 0x00002004ff067984 */ /* 0x000ea20008000a00 */
[----:B0-----:R-:W-:-:S04]  /*11b0*/  FSETP.GT.AND P4, PT, R2, R3, PT ;  /* 0x000000030200720b */ /* 0x001fc80003f84000 */
[----:B------:R-:W-:Y:S02]  /*11c0*/  @P1 FSEL R2, R2, R3, P4 ;  /* 0x0000000302021208 */ /* 0x000fe40002000000 */
[----:B------:R-:W-:Y:S02]  /*11d0*/  ISETP.GT.U32.AND.EX P1, PT, R4, RZ, PT, P3 ;  /* 0x000000ff0400720c */ /* 0x000fe40003f24130 */
[-C--:B-1----:R-:W-:Y:S02]  /*11e0*/  FSETP.GT.AND P4, PT, R2, R8.reuse, PT ;  /* 0x000000080200720b */ /* 0x082fe40003f84000 */
[----:B------:R-:W-:Y:S02]  /*11f0*/  ISETP.GT.U32.AND P3, PT, R0, 0x80, PT ;  /* 0x000000800000780c */ /* 0x000fe40003f64070 */
[----:B------:R-:W-:Y:S02]  /*1200*/  @P0 FSEL R2, R2, R8, P4 ;  /* 0x0000000802020208 */ /* 0x000fe40002000000 */
[----:B------:R-:W-:-:S02]  /*1210*/  ISETP.GT.U32.AND.EX P0, PT, R4, RZ, PT, P3 ;  /* 0x000000ff0400720c */ /* 0x000fc40003f04130 */
[-C--:B------:R-:W-:Y:S02]  /*1220*/  FSETP.GT.AND P4, PT, R2, R9.reuse, PT ;  /* 0x000000090200720b */ /* 0x080fe40003f84000 */
[----:B------:R-:W-:Y:S02]  /*1230*/  ISETP.GT.U32.AND P3, PT, R0, 0xa0, PT ;  /* 0x000000a00000780c */ /* 0x000fe40003f64070 */
[----:B------:R-:W-:Y:S02]  /*1240*/  @P1 FSEL R2, R2, R9, P4 ;  /* 0x0000000902021208 */ /* 0x000fe40002000000 */
[----:B------:R-:W-:Y:S02]  /*1250*/  ISETP.GT.U32.AND.EX P1, PT, R4, RZ, PT, P3 ;  /* 0x000000ff0400720c */ /* 0x000fe40003f24130 */
[----:B------:R-:W-:Y:S02]  /*1260*/  FSETP.GT.AND P4, PT, R2, R10, PT ;  /* 0x0000000a0200720b */ /* 0x000fe40003f84000 */
[----:B------:R-:W-:-:S02]  /*1270*/  ISETP.GT.U32.AND P3, PT, R0, 0xc0, PT ;  /* 0x000000c00000780c */ /* 0x000fc40003f64070 */
[----:B------:R-:W-:Y:S02]  /*1280*/  @P0 FSEL R2, R2, R10, P4 ;  /* 0x0000000a02020208 */ /* 0x000fe40002000000 */
[----:B------:R-:W-:Y:S02]  /*1290*/  ISETP.GT.U32.AND.EX P0, PT, R4, RZ, PT, P3 ;  /* 0x000000ff0400720c */ /* 0x000fe40003f04130 */
[----:B------:R-:W-:-:S04]  /*12a0*/  FSETP.GT.AND P3, PT, R2, R11, PT ;  /* 0x0000000b0200720b */ /* 0x000fc80003f64000 */
[----:B------:R-:W-:Y:S02]  /*12b0*/  @P1 FSEL R2, R2, R11, P3 ;  /* 0x0000000b02021208 */ /* 0x000fe40001800000 */
[----:B------:R-:W-:Y:S02]  /*12c0*/  ISETP.GT.U32.AND P1, PT, R0, 0xe0, PT ;  /* 0x000000e00000780c */ /* 0x000fe40003f24070 */
[-C--:B--2---:R-:W-:Y:S02]  /*12d0*/  FSETP.GT.AND P3, PT, R2, R6.reuse, PT ;  /* 0x000000060200720b */ /* 0x084fe40003f64000 */
[----:B------:R-:W-:Y:S02]  /*12e0*/  ISETP.GT.U32.AND.EX P1, PT, R4, RZ, PT, P1 ;  /* 0x000000ff0400720c */ /* 0x000fe40003f24110 */
[----:B------:R-:W-:-:S04]  /*12f0*/  @P0 FSEL R2, R2, R6, P3 ;  /* 0x0000000602020208 */ /* 0x000fc80001800000 */
[----:B------:R-:W-:-:S07]  /*1300*/  FSETP.GT.AND P0, PT, R2, R7, PT ;  /* 0x000000070200720b */ /* 0x000fce0003f04000 */
[----:B------:R-:W-:Y:S01]  /*1310*/  @P1 FSEL R2, R2, R7, P0 ;  /* 0x0000000702021208 */ /* 0x000fe20000000000 */
[----:B------:R-:W-:Y:S06]  /*1320*/  BRA `(.L_x_102) ;  /* 0x0000001400387947 */ /* 0x000fec0003800000 */
.L_x_88:
[----:B------:R-:W0:Y:S01]  /*1330*/  S2R R8, SR_TID.X ;  /* 0x0000000000087919 */ /* 0x000e220000002100 */
[----:B------:R-:W0:Y:S02]  /*1340*/  LDC.64 R2, c[0x0][0x380] ;  /* 0x0000e000ff027b82 */ /* 0x000e240000000a00 */
[----:B0-----:R-:W-:-:S05]  /*1350*/  IMAD.WIDE.U32 R2, R8, 0x4, R2 ;  /* 0x0000000408027825 */ /* 0x001fca00078e0002 */
        /* <DEDUP_REMOVED lines=17> */
[----:B------:R-:W-:Y:S02]  /*1470*/  FSEL R13, R12, R13, P0 ;  /* 0x0000000d0c0d7208 */ /* 0x000fe40000000000 */
[----:B------:R-:W-:Y:S02]  /*1480*/  IADD3 R12, P2, PT, R0, -0x1000, RZ ;  /* 0xfffff000000c7810 */ /* 0x000fe40007f5e0ff */
[----:B---3--:R-:W-:-:S04]  /*1490*/  FSETP.GT.AND P0, PT, R13, R14, PT ;  /* 0x0000000e0d00720b */ /* 0x008fc80003f04000 */
[----:B------:R-:W-:Y:S01]  /*14a0*/  FSEL R14, R13, R14, P0 ;  /* 0x0000000e0d0e7208 */ /* 0x000fe20000000000 */
[----:B------:R-:W-:-:S03]  /*14b0*/  IMAD.MOV.U32 R13, RZ, RZ, RZ ;  /* 0x000000ffff0d7224 */ /* 0x000fc600078e00ff */
        /* <DEDUP_REMOVED lines=16> */
[----:B------:R-:W-:Y:S02]  /*15c0*/  IADD3.X R11, PT, PT, R4, -0x1, RZ, P2, !PT ;  /* 0xffffffff040b7810 */ /* 0x000fe400017fe4ff */
[----:B------:R-:W-:-:S04]  /*15d0*/  FSETP.GT.AND P0, PT, R20, R9, PT ;  /* 0x000000091400720b */ /* 0x000fc80003f04000 */
[----:B------:R-:W-:Y:S01]  /*15e0*/  FSEL R20, R20, R9, P0 ;  /* 0x0000000914147208 */ /* 0x000fe20000000000 */
[----:B------:R-:W-:-:S03]  /*15f0*/  IMAD.MOV.U32 R9, RZ, RZ, 0x1000 ;  /* 0x00001000ff097424 */ /* 0x000fc600078e00ff */
[----:B------:R-:W-:-:S04]  /*1600*/  FSETP.GT.AND P0, PT, R20, R7, PT ;  /* 0x000000071400720b */ /* 0x000fc80003f04000 */
[----:B------:R-:W-:-:S04]  /*1610*/  FSEL R7, R20, R7, P0 ;  /* 0x0000000714077208 */ /* 0x000fc80000000000 */
[----:B------:R-:W-:-:S04]  /*1620*/  FSETP.GT.AND P0, PT, R7, R6, PT ;  /* 0x000000060700720b */ /* 0x000fc80003f04000 */
[----:B------:R-:W-:Y:S02]  /*1630*/  FSEL R6, R7, R6, P0 ;  /* 0x0000000607067208 */ /* 0x000fe40000000000 */
[----:B------:R-:W-:Y:S02]  /*1640*/  ISETP.GE.U32.AND P0, PT, R12, 0x1000, PT ;  /* 0x000010000c00780c */ /* 0x000fe40003f06070 */
[CC--:B------:R-:W-:Y:S02]  /*1650*/  FSETP.GT.AND P1, PT, R6.reuse, R5.reuse, PT ;  /* 0x000000050600720b */ /* 0x0c0fe40003f24000 */
[----:B------:R-:W-:Y:S02]  /*1660*/  ISETP.GE.U32.AND.EX P0, PT, R11, RZ, PT, P0 ;  /* 0x000000ff0b00720c */ /* 0x000fe40003f06100 */
[----:B------:R-:W-:-:S04]  /*1670*/  FSEL R5, R6, R5, P1 ;  /* 0x0000000506057208 */ /* 0x000fc80000800000 */
[----:B------:R-:W-:-:S04]  /*1680*/  FSETP.GT.AND P1, PT, R5, R10, PT ;  /* 0x0000000a0500720b */ /* 0x000fc80003f24000 */
[----:B------:R-:W-:-:S03]  /*1690*/  FSEL R10, R5, R10, P1 ;  /* 0x0000000a050a7208 */ /* 0x000fc60000800000 */
[----:B------:R-:W-:Y:S06]  /*16a0*/  @!P0 BRA `(.L_x_103) ;  /* 0x0000000400048947 */ /* 0x000fec0003800000 */
[----:B------:R-:W0:Y:S01]  /*16b0*/  LDC.64 R6, c[0x0][0x390] ;  /* 0x0000e400ff067b82 */ /* 0x000e220000000a00 */
[----:B------:R-:W-:Y:S02]  /*16c0*/  IMAD.MOV.U32 R9, RZ, RZ, 0x1000 ;  /* 0x00001000ff097424 */ /* 0x000fe400078e00ff */
[----:B------:R-:W-:-:S07]  /*16d0*/  IMAD.MOV.U32 R13, RZ, RZ, RZ ;  /* 0x000000ffff0d7224 */ /* 0x000fce00078e00ff */
.L_x_105:
[----:B------:R-:W-:-:S04]  /*16e0*/  LEA R4, P0, R9, R2, 0x2 ;  /* 0x0000000209047211 */ /* 0x000fc800078010ff */
[----:B------:R-:W-:-:S05]  /*16f0*/  LEA.HI.X R5, R9, R3, R13, 0x2, P0 ;  /* 0x0000000309057211 */ /* 0x000fca00000f140d */
        /* <DEDUP_REMOVED lines=15> */
[----:B------:R1:W5:Y:S01]  /*17f0*/  LDG.E R16, desc[UR6][R4.64+0x3c00] ;  /* 0x003c000604107981 */ /* 0x000362000c1e1900 */
        /* <DEDUP_REMOVED lines=25> */
[----:B-1----:R-:W-:Y:S01]  /*1990*/  FSEL R4, R17, R0, P0 ;  /* 0x0000000011047208 */ /* 0x002fe20000000000 */
[----:B0-----:R-:W-:-:S03]  /*19a0*/  IMAD.MOV.U32 R0, RZ, RZ, R6 ;  /* 0x000000ffff007224 */ /* 0x001fc600078e0006 */
[CC--:B------:R-:W-:Y:S02]  /*19b0*/  FSETP.GT.AND P0, PT, R4.reuse, R15.reuse, PT ;  /* 0x0000000f0400720b */ /* 0x0c0fe40003f04000 */
[----:B------:R-:W-:Y:S02]  /*19c0*/  IADD3 R5, P2, PT, -R9, R0, RZ ;  /* 0x0000000009057210 */ /* 0x000fe40007f5e1ff */
[----:B------:R-:W-:Y:S01]  /*19d0*/  FSEL R15, R4, R15, P0 ;  /* 0x0000000f040f7208 */ /* 0x000fe20000000000 */
[----:B------:R-:W-:Y:S01]  /*19e0*/  IMAD.MOV.U32 R4, RZ, RZ, R7 ;  /* 0x000000ffff047224 */ /* 0x000fe200078e0007 */
[----:B------:R-:W-:Y:S02]  /*19f0*/  ISETP.GE.U32.AND P0, PT, R5, 0x1000, PT ;  /* 0x000010000500780c */ /* 0x000fe40003f06070 */
[----:B------:R-:W-:Y:S01]  /*1a00*/  FSETP.GT.AND P1, PT, R15, R14, PT ;  /* 0x0000000e0f00720b */ /* 0x000fe20003f24000 */
[----:B------:R-:W-:-:S03]  /*1a10*/  IMAD.X R5, R4, 0x1, ~R13, P2 ;  /* 0x0000000104057824 */ /* 0x000fc600010e0e0d */
[----:B------:R-:W-:Y:S02]  /*1a20*/  FSEL R15, R15, R14, P1 ;  /* 0x0000000e0f0f7208 */ /* 0x000fe40000800000 */
[----:B------:R-:W-:Y:S02]  /*1a30*/  ISETP.GE.U32.AND.EX P0, PT, R5, RZ, PT, P0 ;  /* 0x000000ff0500720c */ /* 0x000fe40003f06100 */
[----:B------:R-:W-:-:S04]  /*1a40*/  FSETP.GT.AND P1, PT, R15, R16, PT ;  /* 0x000000100f00720b */ /* 0x000fc80003f24000 */
[----:B------:R-:W-:-:S07]  /*1a50*/  FSEL R10, R15, R16, P1 ;  /* 0x000000100f0a7208 */ /* 0x000fce0000800000 */
[----:B------:R-:W-:Y:S05]  /*1a60*/  @!P0 BRA `(.L_x_104) ;  /* 0x0000000800908947 */ /* 0x000fea0003800000 */
[----:B------:R-:W-:-:S05]  /*1a70*/  IADD3 R9, P0, PT, R9, 0x1000, RZ ;  /* 0x0000100009097810 */ /* 0x000fca0007f1e0ff */
[----:B------:R-:W-:Y:S01]  /*1a80*/  IMAD.X R13, RZ, RZ, R13, P0 ;  /* 0x000000ffff0d7224 */ /* 0x000fe200000e060d */
[----:B------:R-:W-:-:S04]  /*1a90*/  ISETP.GT.U32.AND P0, PT, R9, R12, PT ;  /* 0x0000000c0900720c */ /* 0x000fc80003f04070 */
[----:B------:R-:W-:-:S13]  /*1aa0*/  ISETP.GT.U32.AND.EX P0, PT, R13, R11, PT, P0 ;  /* 0x0000000b0d00720c */ /* 0x000fda0003f04100 */
[----:B------:R-:W-:Y:S05]  /*1ab0*/  @!P0 BRA `(.L_x_105) ;  /* 0xfffffffc00088947 */ /* 0x000fea000383ffff */
.L_x_103:
[----:B------:R-:W-:Y:S01]  /*1ac0*/  IMAD.IADD R3, R0, 0x1, -R9 ;  /* 0x0000000100037824 */ /* 0x000fe200078e0a09 */
[----:B------:R-:W-:Y:S01]  /*1ad0*/  ISETP.GE.U32.AND P1, PT, R9, R0, PT ;  /* 0x000000000900720c */ /* 0x000fe20003f26070 */
[----:B------:R-:W-:Y:S03]  /*1ae0*/  BSSY.RECONVERGENT B1, `(.L_x_104) ;  /* 0x000009c000017945 */ /* 0x000fe60003800200 */
[----:B------:R-:W-:-:S04]  /*1af0*/  ISETP.GE.AND P0, PT, R8, R3, PT ;  /* 0x000000030800720c */ /* 0x000fc80003f06270 */
[----:B------:R-:W-:-:S13]  /*1b00*/  ISETP.GE.U32.OR.EX P0, PT, R13, R4, P0, P1 ;  /* 0x000000040d00720c */ /* 0x000fda0000706510 */
[----:B------:R-:W-:Y:S05]  /*1b10*/  @P0 BRA `(.L_x_106) ;  /* 0x0000000800600947 */ /* 0x000fea0003800000 */
[----:B------:R-:W-:Y:S01]  /*1b20*/  LOP3.LUT R2, RZ, R8, RZ, 0x33, !PT ;  /* 0x00000008ff027212 */ /* 0x000fe200078e33ff */
[----:B------:R-:W-:Y:S03]  /*1b30*/  BSSY.RECONVERGENT B2, `(.L_x_107) ;  /* 0x0000048000027945 */ /* 0x000fe60003800200 */
[----:B------:R-:W-:Y:S01]  /*1b40*/  IADD3 R2, PT, PT, -R9, R0, R2 ;  /* 0x0000000009027210 */ /* 0x000fe20007ffe102 */
[----:B------:R-:W-:-:S03]  /*1b50*/  IMAD.MOV.U32 R0, RZ, RZ, R8 ;  /* 0x000000ffff007224 */ /* 0x000fc600078e0008 */
[C---:B------:R-:W-:Y:S02]  /*1b60*/  ISETP.GE.U32.AND P1, PT, R2.reuse, 0xf00, PT ;  /* 0x00000f000200780c */ /* 0x040fe40003f26070 */
[----:B------:R-:W-:-:S04]  /*1b70*/  LEA.HI R4, R2, 0x1, RZ, 0x18 ;  /* 0x0000000102047811 */ /* 0x000fc800078fc0ff */
[----:B------:R-:W-:-:S04]  /*1b80*/  LOP3.LUT R22, R4, 0xf, RZ, 0xc0, !PT ;  /* 0x0000000f04167812 */ /* 0x000fc800078ec0ff */
[----:B------:R-:W-:-:S03]  /*1b90*/  ISETP.NE.AND P0, PT, R22, RZ, PT ;  /* 0x000000ff1600720c */ /* 0x000fc60003f05270 */
[----:B------:R-:W-:Y:S10]  /*1ba0*/  @!P1 BRA `(.L_x_108) ;  /* 0x0000000400009947 */ /* 0x000ff40003800000 */
[----:B------:R-:W0:Y:S01]  /*1bb0*/  LDCU.64 UR4, c[0x0][0x380] ;  /* 0x00007000ff0477ac */ /* 0x000e220008000a00 */
[----:B------:R-:W-:Y:S02]  /*1bc0*/  IADD3 R3, P1, PT, R8, R9, RZ ;  /* 0x0000000908037210 */ /* 0x000fe40007f3e0ff */
[----:B------:R-:W-:-:S03]  /*1bd0*/  LOP3.LUT R7, R4, 0x1fffff0, RZ, 0xc0, !PT ;  /* 0x01fffff004077812 */ /* 0x000fc600078ec0ff */
[----:B------:R-:W-:Y:S02]  /*1be0*/  IMAD.X R0, RZ, RZ, R13, P1 ;  /* 0x000000ffff007224 */ /* 0x000fe400008e060d */
[----:B------:R-:W-:Y:S01]  /*1bf0*/  IMAD.MOV R7, RZ, RZ, -R7 ;  /* 0x000000ffff077224 */ /* 0x000fe200078e0a07 */
[----:B0-----:R-:W-:-:S04]  /*1c00*/  LEA R2, P2, R3, UR4, 0x2 ;  /* 0x0000000403027c11 */ /* 0x001fc8000f8410ff */
[----:B------:R-:W-:Y:S02]  /*1c10*/  IADD3 R2, P1, PT, R2, 0x2000, RZ ;  /* 0x0000200002027810 */ /* 0x000fe40007f3e0ff */
[----:B------:R-:W-:Y:S01]  /*1c20*/  LEA.HI.X R3, R3, UR5, R0, 0x2, P2 ;  /* 0x0000000503037c11 */ /* 0x000fe200090f1400 */
[----:B------:R-:W-:-:S04]  /*1c30*/  IMAD.MOV.U32 R0, RZ, RZ, R8 ;  /* 0x000000ffff007224 */ /* 0x000fc800078e0008 */
[----:B------:R-:W-:-:S07]  /*1c40*/  IMAD.X R3, RZ, RZ, R3, P1 ;  /* 0x000000ffff037224 */ /* 0x000fce00008e0603 */
.L_x_109:
        /* <DEDUP_REMOVED lines=16> */
[----:B------:R-:W-:-:S02]  /*1d50*/  VIADD R7, R7, 0x10 ;  /* 0x0000001007077836 */ /* 0x000fc40000000000 */
[----:B------:R-:W-:-:S03]  /*1d60*/  VIADD R0, R0, 0x1000 ;  /* 0x0000100000007836 */ /* 0x000fc60000000000 */
[----:B------:R-:W-:Y:S02]  /*1d70*/  ISETP.NE.AND P2, PT, R7, RZ, PT ;  /* 0x000000ff0700720c */ /* 0x000fe40003f45270 */
[----:B0-----:R-:W-:-:S05]  /*1d80*/  IADD3 R2, P3, PT, R2, 0x4000, RZ ;  /* 0x0000400002027810 */ /* 0x001fca0007f7e0ff */
[----:B------:R-:W-:Y:S01]  /*1d90*/  IMAD.X R3, RZ, RZ, R3, P3 ;  /* 0x000000ffff037224 */ /* 0x000fe200018e0603 */
        /* <DEDUP_REMOVED lines=33> */
.L_x_108:
[----:B------:R-:W-:Y:S05]  /*1fb0*/  BSYNC.RECONVERGENT B2 ;  /* 0x0000000000027941 */ /* 0x000fea0003800200 */
.L_x_107:
[----:B------:R-:W-:Y:S05]  /*1fc0*/  @!P0 BRA `(.L_x_106) ;  /* 0x0000000400348947 */ /* 0x000fea0003800000 */
[----:B------:R-:W-:Y:S01]  /*1fd0*/  ISETP.GE.U32.AND P1, PT, R22, 0x8, PT ;  /* 0x000000081600780c */ /* 0x000fe20003f26070 */
[----:B------:R-:W-:Y:S01]  /*1fe0*/  BSSY.RECONVERGENT B2, `(.L_x_110) ;  /* 0x0000022000027945 */ /* 0x000fe20003800200 */
[----:B------:R-:W-:-:S04]  /*1ff0*/  LOP3.LUT R7, R4, 0x7, RZ, 0xc0, !PT ;  /* 0x0000000704077812 */ /* 0x000fc800078ec0ff */
[----:B------:R-:W-:-:S07]  /*2000*/  ISETP.NE.AND P0, PT, R7, RZ, PT ;  /* 0x000000ff0700720c */ /* 0x000fce0003f05270 */
[----:B------:R-:W-:Y:S06]  /*2010*/  @!P1 BRA `(.L_x_111) ;  /* 0x0000000000789947 */ /* 0x000fec0003800000 */
[----:B------:R-:W0:Y:S01]  /*2020*/  LDCU.64 UR4, c[0x0][0x380] ;  /* 0x00007000ff0477ac */ /* 0x000e220008000a00 */
[----:B------:R-:W-:-:S05]  /*2030*/  IADD3 R3, P1, PT, R0, R9, RZ ;  /* 0x0000000900037210 */ /* 0x000fca0007f3e0ff */
[----:B------:R-:W-:Y:S01]  /*2040*/  IMAD.X R6, RZ, RZ, R13, P1 ;  /* 0x000000ffff067224 */ /* 0x000fe200008e060d */
[----:B0-----:R-:W-:-:S04]  /*2050*/  LEA R2, P1, R3, UR4, 0x2 ;  /* 0x0000000403027c11 */ /* 0x001fc8000f8210ff */
        /* <DEDUP_REMOVED lines=26> */
.L_x_111:
[----:B------:R-:W-:Y:S05]  /*2200*/  BSYNC.RECONVERGENT B2 ;  /* 0x0000000000027941 */ /* 0x000fea0003800200 */
.L_x_110:
        /* <DEDUP_REMOVED lines=24> */
.L_x_113:
[----:B------:R-:W-:Y:S05]  /*2390*/  BSYNC.RECONVERGENT B2 ;  /* 0x0000000000027941 */ /* 0x000fea0003800200 */
.L_x_112:
[----:B------:R-:W-:Y:S05]  /*23a0*/  @!P0 BRA `(.L_x_106) ;  /* 0x00000000003c8947 */ /* 0x000fea0003800000 */
[----:B------:R-:W0:Y:S01]  /*23b0*/  LDCU.64 UR4, c[0x0][0x380] ;  /* 0x00007000ff0477ac */ /* 0x000e220008000a00 */
[----:B------:R-:W-:Y:S01]  /*23c0*/  IADD3 R5, P0, PT, R0, R9, RZ ;  /* 0x0000000900057210 */ /* 0x000fe20007f1e0ff */
[----:B------:R-:W-:-:S04]  /*23d0*/  IMAD.MOV R0, RZ, RZ, -R6 ;  /* 0x000000ffff007224 */ /* 0x000fc800078e0a06 */
[----:B------:R-:W-:Y:S01]  /*23e0*/  IMAD.X R4, RZ, RZ, R13, P0 ;  /* 0x000000ffff047224 */ /* 0x000fe200000e060d */
[----:B0-----:R-:W-:-:S04]  /*23f0*/  LEA R2, P1, R5, UR4, 0x2 ;  /* 0x0000000405027c11 */ /* 0x001fc8000f8210ff */
[----:B------:R-:W-:-:S09]  /*2400*/  LEA.HI.X R5, R5, UR5, R4, 0x2, P1 ;  /* 0x0000000505057c11 */ /* 0x000fd200088f1404 */
.L_x_114:
[----:B------:R-:W-:-:S06]  /*2410*/  IMAD.MOV.U32 R3, RZ, RZ, R5 ;  /* 0x000000ffff037224 */ /* 0x000fcc00078e0005 */
[----:B------:R0:W2:Y:S01]  /*2420*/  LDG.E R3, desc[UR6][R2.64] ;  /* 0x0000000602037981 */ /* 0x0000a2000c1e1900 */
[----:B------:R-:W-:-:S05]  /*2430*/  VIADD R0, R0, 0x1 ;  /* 0x0000000100007836 */ /* 0x000fca0000000000 */
[----:B------:R-:W-:Y:S02]  /*2440*/  ISETP.NE.AND P1, PT, R0, RZ, PT ;  /* 0x000000ff0000720c */ /* 0x000fe40003f25270 */
[----:B0-----:R-:W-:-:S05]  /*2450*/  IADD3 R2, P2, PT, R2, 0x400, RZ ;  /* 0x0000040002027810 */ /* 0x001fca0007f5e0ff */
[----:B------:R-:W-:Y:S01]  /*2460*/  IMAD.X R5, RZ, RZ, R5, P2 ;  /* 0x000000ffff057224 */ /* 0x000fe200010e0605 */
[----:B--2---:R-:W-:-:S04]  /*2470*/  FSETP.GT.AND P0, PT, R10, R3, PT ;  /* 0x000000030a00720b */ /* 0x004fc80003f04000 */
[----:B------:R-:W-:Y:S01]  /*2480*/  FSEL R10, R10, R3, P0 ;  /* 0x000000030a0a7208 */ /* 0x000fe20000000000 */
[----:B------:R-:W-:Y:S08]  /*2490*/  @P1 BRA `(.L_x_114) ;  /* 0xfffffffc00dc1947 */ /* 0x000ff0000383ffff */
.L_x_106:
[----:B------:R-:W-:Y:S05]  /*24a0*/  BSYNC.RECONVERGENT B1 ;  /* 0x0000000000017941 */ /* 0x000fea0003800200 */
.L_x_104:
[----:B------:R-:W0:Y:S01]  /*24b0*/  S2R R2, SR_LANEID ;  /* 0x0000000000027919 */ /* 0x000e220000000000 */
[----:B------:R-:W-:-:S05]  /*24c0*/  IMAD.MOV.U32 R3, RZ, RZ, R10 ;  /* 0x000000ffff037224 */ /* 0x000fca00078e000a */
[----:B------:R-:W1:Y:S02]  /*24d0*/  SHFL.DOWN PT, R0, R3, 0x1, 0x1f ;  /* 0x08201f0003007f89 */ /* 0x000e6400000e0000 */
[----:B-1----:R-:W-:Y:S02]  /*24e0*/  FSETP.GT.AND P0, PT, R3, R0, PT ;  /* 0x000000000300720b */ /* 0x002fe40003f04000 */
[C---:B0-----:R-:W-:Y:S02]  /*24f0*/  ISETP.GT.AND P1, PT, R2.reuse, 0x1e, PT ;  /* 0x0000001e0200780c */ /* 0x041fe40003f24270 */
[----:B------:R-:W-:-:S11]  /*2500*/  ISETP.NE.AND P2, PT, R2, RZ, PT ;  /* 0x000000ff0200720c */ /* 0x000fd60003f45270 */
[----:B------:R-:W-:Y:S02]  /*2510*/  @!P1 FSEL R3, R3, R0, P0 ;  /* 0x0000000003039208 */ /* 0x000fe40000000000 */
[----:B------:R-:W-:Y:S01]  /*2520*/  ISETP.GT.AND P1, PT, R2, 0x1d, PT ;  /* 0x0000001d0200780c */ /* 0x000fe20003f24270 */
[----:B------:R-:W0:Y:S01]  /*2530*/  @!P2 S2R R5, SR_CgaCtaId ;  /* 0x000000000005a919 */ /* 0x000e220000008800 */
[----:B------:R-:W-:Y:S01]  /*2540*/  @!P2 MOV R4, 0x400 ;  /* 0x000004000004a802 */ /* 0x000fe20000000f00 */
[----:B------:R-:W1:Y:S02]  /*2550*/  SHFL.DOWN PT, R0, R3, 0x2, 0x1f ;  /* 0x08401f0003007f89 */ /* 0x000e6400000e0000 */
[----:B-1----:R-:W-:-:S08]  /*2560*/  FSETP.GT.AND P0, PT, R3, R0, PT ;  /* 0x000000000300720b */ /* 0x002fd00003f04000 */
[----:B------:R-:W-:Y:S02]  /*2570*/  @!P1 FSEL R3, R3, R0, P0 ;  /* 0x0000000003039208 */ /* 0x000fe40000000000 */
[----:B------:R-:W-:Y:S02]  /*2580*/  ISETP.GT.AND P1, PT, R2, 0x1b, PT ;  /* 0x0000001b0200780c */ /* 0x000fe40003f24270 */
[----:B0-----:R-:W-:Y:S01]  /*2590*/  @!P2 LEA R5, R5, R4, 0x18 ;  /* 0x000000040505a211 */ /* 0x001fe200078ec0ff */
[----:B------:R-:W0:Y:S02]  /*25a0*/  SHFL.DOWN PT, R0, R3, 0x4, 0x1f ;  /* 0x08801f0003007f89 */ /* 0x000e2400000e0000 */
[----:B0-----:R-:W-:-:S08]  /*25b0*/  FSETP.GT.AND P0, PT, R3, R0, PT ;  /* 0x000000000300720b */ /* 0x001fd00003f04000 */
        /* <DEDUP_REMOVED lines=37> */
.L_x_102:
[----:B------:R-:W-:Y:S05]  /*2810*/  BSYNC.RECONVERGENT B0 ;  /* 0x0000000000007941 */ /* 0x000fea0003800200 */
.L_x_87:
[----:B------:R-:W-:Y:S05]  /*2820*/  @P2 EXIT ;  /* 0x000000000000294d */ /* 0x000fea0003800000 */
[----:B------:R-:W0:Y:S01]  /*2830*/  LDCU UR4, c[0x0][0x39c] ;  /* 0x00007380ff0477ac */ /* 0x000e220008000800 */
[----:B------:R-:W1:Y:S01]  /*2840*/  LDC.64 R4, c[0x0][0x388] ;  /* 0x0000e200ff047b82 */ /* 0x000e620000000a00 */
[----:B0-----:R-:W-:-:S04]  /*2850*/  FSETP.GEU.AND P0, PT, R2, UR4, PT ;  /* 0x0000000402007c0b */ /* 0x001fc8000bf0e000 */
[----:B------:R-:W-:-:S05]  /*2860*/  FSEL R3, R2, UR4, P0 ;  /* 0x0000000402037c08 */ /* 0x000fca0008000000 */
[----:B-1----:R-:W-:Y:S01]  /*2870*/  STG.E desc[UR6][R4.64], R3 ;  /* 0x0000000304007986 */ /* 0x002fe2000c101906 */
[----:B------:R-:W-:Y:S05]  /*2880*/  EXIT ;  /* 0x000000000000794d */ /* 0x000fea0003800000 */
.L_x_115:
        /* <DEDUP_REMOVED lines=15> */
.L_x_238:


//--------------------- .text._ZN3cub18CUB_300001_SM_10006detail6reduce28DeviceReduceSingleTileKernelINS2_10policy_hubIfj6MAX_OPIfEE10Policy1000EPfS9_iS6_ffN4cuda3std3__410__identityEEEvT0_T1_T2_T3_T4_T6_ --------------------------
	.section	.text._ZN3cub18CUB_300001_SM_10006detail6reduce28DeviceReduceSingleTileKernelINS2_10policy_hubIfj6MAX_OPIfEE10Policy1000EPfS9_iS6_ffN4cuda3std3__410__identityEEEvT0_T1_T2_T3_T4_T6_,"ax",@progbits
	.align	128
        .global         _ZN3cub18CUB_300001_SM_10006detail6reduce28DeviceReduceSingleTileKernelINS2_10policy_hubIfj6MAX_OPIfEE10Policy1000EPfS9_iS6_ffN4cuda3std3__410__identityEEEvT0_T1_T2_T3_T4_T6_
        .type           _ZN3cub18CUB_300001_SM_10006detail6reduce28DeviceReduceSingleTileKernelINS2_10policy_hubIfj6MAX_OPIfEE10Policy1000EPfS9_iS6_ffN4cuda3std3__410__identityEEEvT0_T1_T2_T3_T4_T6_,@function
        .size           _ZN3cub18CUB_300001_SM_10006detail6reduce28DeviceReduceSingleTileKernelINS2_10policy_hubIfj6MAX_OPIfEE10Policy1000EPfS9_iS6_ffN4cuda3std3__410__identityEEEvT0_T1_T2_T3_T4_T6_,(.L_x_239 - _ZN3cub18CUB_300001_SM_10006detail6reduce28DeviceReduceSingleTileKernelINS2_10policy_hubIfj6MAX_OPIfEE10Policy1000EPfS9_iS6_ffN4cuda3std3__410__identityEEEvT0_T1_T2_T3_T4_T6_)
        .other          _ZN3cub18CUB_300001_SM_10006detail6reduce28DeviceReduceSingleTileKernelINS2_10policy_hubIfj6MAX_OPIfEE10Policy1000EPfS9_iS6_ffN4cuda3std3__410__identityEEEvT0_T1_T2_T3_T4_T6_,@"STO_CUDA_ENTRY STV_DEFAULT"
_ZN3cub18CUB_300001_SM_10006detail6reduce28DeviceReduceSingleTileKernelINS2_10policy_hubIfj6MAX_OPIfEE10Policy1000EPfS9_iS6_ffN4cuda3std3__410__identityEEEvT0_T1_T2_T3_T4_T6_:
.text._ZN3cub18CUB_300001_SM_10006detail6reduce28DeviceReduceSingleTileKernelINS2_10policy_hubIfj6MAX_OPIfEE10Policy1000EPfS9_iS6_ffN4cuda3std3__410__identityEEEvT0_T1_T2_T3_T4_T6_:
        /* <DEDUP_REMOVED lines=13> */
.L_x_116:
        /* <DEDUP_REMOVED lines=16> */
.L_x_121:
[----:B------:R-:W-:Y:S05]  /*01d0*/  BSYNC.RECONVERGENT B1 ;  /* 0x0000000000017941 */ /* 0x000fea0003800200 */
.L_x_120:
        /* <DEDUP_REMOVED lines=16> */
.L_x_126:
        /* <DEDUP_REMOVED lines=10> */
.L_x_125:
[----:B------:R-:W-:Y:S05]  /*0380*/  BSYNC.RECONVERGENT B2 ;  /* 0x0000000000027941 */ /* 0x000fea0003800200 */
.L_x_124:
        /* <DEDUP_REMOVED lines=8> */
.L_x_129:
        /* <DEDUP_REMOVED lines=59> */
.L_x_128:
[----:B------:R-:W-:Y:S05]  /*07c0*/  BSYNC.RECONVERGENT B2 ;  /* 0x0000000000027941 */ /* 0x000fea0003800200 */
.L_x_127:
        /* <DEDUP_REMOVED lines=34> */
.L_x_131:
[----:B------:R-:W-:Y:S05]  /*09f0*/  BSYNC.RECONVERGENT B2 ;  /* 0x0000000000027941 */ /* 0x000fea0003800200 */
.L_x_130:
        /* <DEDUP_REMOVED lines=16> */
.L_x_123:
[----:B------:R-:W-:Y:S05]  /*0b00*/  BSYNC.RECONVERGENT B1 ;  /* 0x0000000000017941 */ /* 0x000fea0003800200 */
.L_x_122:
        /* <DEDUP_REMOVED lines=58> */
.L_x_132:
        /* <DEDUP_REMOVED lines=71> */
.L_x_119:
        /* <DEDUP_REMOVED lines=44> */
.L_x_136:
        /* <DEDUP_REMOVED lines=44> */
.L_x_134:
        /* <DEDUP_REMOVED lines=20> */
.L_x_140:
        /* <DEDUP_REMOVED lines=9> */
.L_x_139:
[----:B------:R-:W-:Y:S05]  /*1a70*/  BSYNC.RECONVERGENT B2 ;  /* 0x0000000000027941 */ /* 0x000fea0003800200 */
.L_x_138:
        /* <DEDUP_REMOVED lines=16> */
.L_x_143:
        /* <DEDUP_REMOVED lines=62> */
.L_x_142:
[----:B------:R-:W-:Y:S05]  /*1f60*/  BSYNC.RECONVERGENT B2 ;  /* 0x0000000000027941 */ /* 0x000fea0003800200 */
.L_x_141:
        /* <DEDUP_REMOVED lines=37> */
.L_x_145:
[----:B------:R-:W-:Y:S05]  /*21c0*/  BSYNC.RECONVERGENT B2 ;  /* 0x0000000000027941 */ /* 0x000fea0003800200 */
.L_x_144:
        /* <DEDUP_REMOVED lines=16> */
.L_x_137:
[----:B------:R-:W-:Y:S05]  /*22d0*/  BSYNC.RECONVERGENT B1 ;  /* 0x0000000000017941 */ /* 0x000fea0003800200 */
.L_x_135:
        /* <DEDUP_REMOVED lines=54> */
.L_x_118:
        /* <DEDUP_REMOVED lines=12> */
.L_x_148:
[----:B------:R-:W-:Y:S05]  /*2700*/  BSYNC.RECONVERGENT B1 ;  /* 0x0000000000017941 */ /* 0x000fea0003800200 */
.L_x_147:
        /* <DEDUP_REMOVED lines=16> */
.L_x_153:
        /* <DEDUP_REMOVED lines=10> */
.L_x_152:
[----:B------:R-:W-:Y:S05]  /*28b0*/  BSYNC.RECONVERGENT B2 ;  /* 0x0000000000027941 */ /* 0x000fea0003800200 */
.L_x_151:
        /* <DEDUP_REMOVED lines=8> */
.L_x_156:
        /* <DEDUP_REMOVED lines=59> */
.L_x_155:
[----:B------:R-:W-:Y:S05]  /*2cf0*/  BSYNC.RECONVERGENT B2 ;  /* 0x0000000000027941 */ /* 0x000fea0003800200 */
.L_x_154:
        /* <DEDUP_REMOVED lines=34> */
.L_x_158:
[----:B------:R-:W-:Y:S05]  /*2f20*/  BSYNC.RECONVERGENT B2 ;  /* 0x0000000000027941 */ /* 0x000fea0003800200 */
.L_x_157:
        /* <DEDUP_REMOVED lines=16> */
.L_x_150:
[----:B------:R-:W-:Y:S05]  /*3030*/  BSYNC.RECONVERGENT B1 ;  /* 0x0000000000017941 */ /* 0x000fea0003800200 */
.L_x_149:
        /* <DEDUP_REMOVED lines=58> */
.L_x_159:
        /* <DEDUP_REMOVED lines=71> */
.L_x_146:
        /* <DEDUP_REMOVED lines=55> */
.L_x_162:
        /* <DEDUP_REMOVED lines=56> */
.L_x_160:
        /* <DEDUP_REMOVED lines=20> */
.L_x_166:
        /* <DEDUP_REMOVED lines=9> */
.L_x_165:
[----:B------:R-:W-:Y:S05]  /*4110*/  BSYNC.RECONVERGENT B2 ;  /* 0x0000000000027941 */ /* 0x000fea0003800200 */
.L_x_164:
        /* <DEDUP_REMOVED lines=16> */
.L_x_169:
        /* <DEDUP_REMOVED lines=62> */
.L_x_168:
[----:B------:R-:W-:Y:S05]  /*4600*/  BSYNC.RECONVERGENT B2 ;  /* 0x0000000000027941 */ /* 0x000fea0003800200 */
.L_x_167:
        /* <DEDUP_REMOVED lines=37> */
.L_x_171:
[----:B------:R-:W-:Y:S05]  /*4860*/  BSYNC.RECONVERGENT B2 ;  /* 0x0000000000027941 */ /* 0x000fea0003800200 */
.L_x_170:
        /* <DEDUP_REMOVED lines=16> */
.L_x_163:
[----:B------:R-:W-:Y:S05]  /*4970*/  BSYNC.RECONVERGENT B1 ;  /* 0x0000000000017941 */ /* 0x000fea0003800200 */
.L_x_161:
        /* <DEDUP_REMOVED lines=54> */
.L_x_133:
[----:B------:R-:W-:Y:S05]  /*4ce0*/  BSYNC.RECONVERGENT B0 ;  /* 0x0000000000007941 */ /* 0x000fea0003800200 */
.L_x_117:
[----:B------:R-:W-:Y:S05]  /*4cf0*/  @P0 EXIT ;  /* 0x000000000000094d */ /* 0x000fea0003800000 */
[----:B------:R-:W0:Y:S01]  /*4d00*/  LDCU UR4, c[0x0][0x398] ;  /* 0x00007300ff0477ac */ /* 0x000e220008000800 */
[----:B------:R-:W1:Y:S01]  /*4d10*/  LDC.64 R4, c[0x0][0x388] ;  /* 0x0000e200ff047b82 */ /* 0x000e620000000a00 */
[----:B0-----:R-:W-:-:S04]  /*4d20*/  FSETP.GEU.AND P0, PT, R2, UR4, PT ;  /* 0x0000000402007c0b */ /* 0x001fc8000bf0e000 */
[----:B------:R-:W-:-:S05]  /*4d30*/  FSEL R3, R2, UR4, P0 ;  /* 0x0000000402037c08 */ /* 0x000fca0008000000 */
[----:B-1----:R-:W-:Y:S01]  /*4d40*/  STG.E desc[UR6][R4.64], R3 ;  /* 0x0000000304007986 */ /* 0x002fe2000c101906 */
[----:B------:R-:W-:Y:S05]  /*4d50*/  EXIT ;  /* 0x000000000000794d */ /* 0x000fea0003800000 */
.L_x_172:
        /* <DEDUP_REMOVED lines=10> */
.L_x_239:


//--------------------- .text._ZN3cub18CUB_300001_SM_10006detail6reduce18DeviceReduceKernelINS2_10policy_hubIfj6MAX_OPIfEE10Policy1000EN6thrust24THRUST_300001_SM_1000_NS10device_ptrIfEEjS6_fN4cuda3std3__410__identityEEEvT0_PT3_T1_NS0_13GridEvenShareISK_EET2_T4_ --------------------------
	.section	.text._ZN3cub18CUB_300001_SM_10006detail6reduce18DeviceReduceKernelINS2_10policy_hubIfj6MAX_OPIfEE10Policy1000EN6thrust24THRUST_300001_SM_1000_NS10device_ptrIfEEjS6_fN4cuda3std3__410__identityEEEvT0_PT3_T1_NS0_13GridEvenShareISK_EET2_T4_,"ax",@progbits
	.align	128
        .global         _ZN3cub18CUB_300001_SM_10006detail6reduce18DeviceReduceKernelINS2_10policy_hubIfj6MAX_OPIfEE10Policy1000EN6thrust24THRUST_300001_SM_1000_NS10device_ptrIfEEjS6_fN4cuda3std3__410__identityEEEvT0_PT3_T1_NS0_13GridEvenShareISK_EET2_T4_
        .type           _ZN3cub18CUB_300001_SM_10006detail6reduce18DeviceReduceKernelINS2_10policy_hubIfj6MAX_OPIfEE10Policy1000EN6thrust24THRUST_300001_SM_1000_NS10device_ptrIfEEjS6_fN4cuda3std3__410__identityEEEvT0_PT3_T1_NS0_13GridEvenShareISK_EET2_T4_,@function
        .size           _ZN3cub18CUB_300001_SM_10006detail6reduce18DeviceReduceKernelINS2_10policy_hubIfj6MAX_OPIfEE10Policy1000EN6thrust24THRUST_300001_SM_1000_NS10device_ptrIfEEjS6_fN4cuda3std3__410__identityEEEvT0_PT3_T1_NS0_13GridEvenShareISK_EET2_T4_,(.L_x_240 - _ZN3cub18CUB_300001_SM_10006detail6reduce18DeviceReduceKernelINS2_10policy_hubIfj6MAX_OPIfEE10Policy1000EN6thrust24THRUST_300001_SM_1000_NS10device_ptrIfEEjS6_fN4cuda3std3__410__identityEEEvT0_PT3_T1_NS0_13GridEvenShareISK_EET2_T4_)
        .other          _ZN3cub18CUB_300001_SM_10006detail6reduce18DeviceReduceKernelINS2_10policy_hubIfj6MAX_OPIfEE10Policy1000EN6thrust24THRUST_300001_SM_1000_NS10device_ptrIfEEjS6_fN4cuda3std3__410__identityEEEvT0_PT3_T1_NS0_13GridEvenShareISK_EET2_T4_,@"STO_CUDA_ENTRY STV_DEFAULT"
_ZN3cub18CUB_300001_SM_10006detail6reduce18DeviceReduceKernelINS2_10policy_hubIfj6MAX_OPIfEE10Policy1000EN6thrust24THRUST_300001_SM_1000_NS10device_ptrIfEEjS6_fN4cuda3std3__410__identityEEEvT0_PT3_T1_NS0_13GridEvenShareISK_EET2_T4_:
.text._ZN3cub18CUB_300001_SM_10006detail6reduce18DeviceReduceKernelINS2_10policy_hubIfj6MAX_OPIfEE10Policy1000EN6thrust24THRUST_300001_SM_1000_NS10device_ptrIfEEjS6_fN4cuda3std3__410__identityEEEvT0_PT3_T1_NS0_13GridEvenShareISK_EET2_T4_:
[----:B------:R-:W-:Y:S01]  /*0000*/  LDC R1, c[0x0][0x37c] ;  /* 0x0000df00ff017b82 */ /* 0x000fe20000000800 */
[----:B------:R-:W0:Y:S07]  /*0010*/  S2R R3, SR_CTAID.X ;  /* 0x0000000000037919 */ /* 0x000e2e0000002500 */
[----:B------:R-:W1:Y:S01]  /*0020*/  LDC.64 R6, c[0x0][0x3a8] ;  /* 0x0000ea00ff067b82 */ /* 0x000e620000000a00 */
[----:B------:R-:W2:Y:S01]  /*0030*/  LDCU.64 UR6, c[0x0][0x358] ;  /* 0x00006b00ff0677ac */ /* 0x000ea20008000a00 */
[----:B------:R-:W-:Y:S01]  /*0040*/  BSSY.RECONVERGENT B0, `(.L_x_173) ;  /* 0x00002d5000007945 */ /* 0x000fe20003800200 */
[----:B-1----:R-:W-:-:S02]  /*0050*/  IMAD.SHL.U32 R7, R7, 0x1000, RZ ;  /* 0x0000100007077824 */ /* 0x002fc400078e00ff */
[----:B0-----:R-:W-:-:S05]  /*0060*/  IMAD R0, R3, -0x1000, R6 ;  /* 0xfffff00003007824 */ /* 0x001fca00078e0206 */
[----:B------:R-:W-:-:S13]  /*0070*/  ISETP.GT.U32.AND P0, PT, R0, 0xfff, PT ;  /* 0x00000fff0000780c */ /* 0x000fda0003f04070 */
[----:B--2---:R-:W-:Y:S05]  /*0080*/  @P0 BRA `(.L_x_174) ;  /* 0x0000001400440947 */ /* 0x004fea0003800000 */
[----:B------:R-:W0:Y:S01]  /*0090*/  S2R R2, SR_TID.X ;  /* 0x0000000000027919 */ /* 0x000e220000002100 */
[----:B------:R-:W-:Y:S01]  /*00a0*/  BSSY.RECONVERGENT B1, `(.L_x_175) ;  /* 0x000000a000017945 */ /* 0x000fe20003800200 */
[----:B------:R-:W-:Y:S01]  /*00b0*/  IMAD.MOV.U32 R18, RZ, RZ, RZ ;  /* 0x000000ffff127224 */ /* 0x000fe200078e00ff */
[----:B0-----:R-:W-:Y:S01]  /*00c0*/  ISETP.GE.U32.AND P0, PT, R2, R0, PT ;  /* 0x000000000200720c */ /* 0x001fe20003f06070 */
[----:B------:R-:W-:-:S12]  /*00d0*/  IMAD.MOV.U32 R4, RZ, RZ, R2 ;  /* 0x000000ffff047224 */ /* 0x000fd800078e0002 */
[----:B------:R-:W-:Y:S05]  /*00e0*/  @P0 BRA `(.L_x_176) ;  /* 0x0000000000140947 */ /* 0x000fea0003800000 */
[----:B------:R-:W0:Y:S01]  /*00f0*/  LDC.64 R18, c[0x0][0x380] ;  /* 0x0000e000ff127b82 */ /* 0x000e220000000a00 */
[----:B------:R-:W-:-:S04]  /*0100*/  IMAD R5, R3, 0x1000, R2 ;  /* 0x0000100003057824 */ /* 0x000fc800078e0202 */
[----:B0-----:R-:W-:-:S06]  /*0110*/  IMAD.WIDE.U32 R18, R5, 0x4, R18 ;  /* 0x0000000405127825 */ /* 0x001fcc00078e0012 */
[----:B------:R0:W5:Y:S01]  /*0120*/  LDG.E R18, desc[UR6][R18.64] ;  /* 0x0000000612127981 */ /* 0x000162000c1e1900 */
[----:B------:R-:W-:-:S07]  /*0130*/  VIADD R4, R2, 0x100 ;  /* 0x0000010002047836 */ /* 0x000fce0000000000 */
.L_x_176:
[----:B------:R-:W-:Y:S05]  /*0140*/  BSYNC.RECONVERGENT B1 ;  /* 0x0000000000017941 */ /* 0x000fea0003800200 */
.L_x_175:
[----:B------:R-:W-:Y:S01]  /*0150*/  ISETP.GE.U32.AND P0, PT, R4, R0, PT ;  /* 0x000000000400720c */ /* 0x000fe20003f06070 */
[----:B------:R-:W-:-:S12]  /*0160*/  BSSY.RECONVERGENT B1, `(.L_x_177) ;  /* 0x00000c2000017945 */ /* 0x000fd80003800200 */
[----:B------:R-:W-:Y:S05]  /*0170*/  @P0 BRA `(.L_x_178) ;  /* 0x0000000c00000947 */ /* 0x000fea0003800000 */
[----:B------:R-:W-:Y:S01]  /*0180*/  LOP3.LUT R5, RZ, R4, RZ, 0x33, !PT ;  /* 0x00000004ff057212 */ /* 0x000fe200078e33ff */
[----:B------:R-:W-:Y:S04]  /*0190*/  BSSY.RECONVERGENT B2, `(.L_x_179) ;  /* 0x0000063000027945 */ /* 0x000fe80003800200 */
[----:B------:R-:W-:-:S04]  /*01a0*/  IMAD.IADD R6, R5, 0x1, R6 ;  /* 0x0000000105067824 */ /* 0x000fc800078e0206 */
[----:B------:R-:W-:-:S05]  /*01b0*/  IMAD R6, R3, -0x1000, R6 ;  /* 0xfffff00003067824 */ /* 0x000fca00078e0206 */
[C---:B------:R-:W-:Y:S02]  /*01c0*/  ISETP.GE.U32.AND P0, PT, R6.reuse, 0xf00, PT ;  /* 0x00000f000600780c */ /* 0x040fe40003f06070 */
[----:B------:R-:W-:-:S04]  /*01d0*/  LEA.HI R5, R6, 0x1, RZ, 0x18 ;  /* 0x0000000106057811 */ /* 0x000fc800078fc0ff */
[----:B------:R-:W-:-:S07]  /*01e0*/  LOP3.LUT R6, R5, 0xf, RZ, 0xc0, !PT ;  /* 0x0000000f05067812 */ /* 0x000fce00078ec0ff */
[----:B------:R-:W-:Y:S05]  /*01f0*/  @!P0 BRA `(.L_x_180) ;  /* 0x0000000400708947 */ /* 0x000fea0003800000 */
[----:B------:R-:W1:Y:S01]  /*0200*/  LDC.64 R14, c[0x0][0x380] ;  /* 0x0000e000ff0e7b82 */ /* 0x000e620000000a00 */
[----:B------:R-:W-:Y:S01]  /*0210*/  LOP3.LUT R8, R5, 0x1fffff0, RZ, 0xc0, !PT ;  /* 0x01fffff005087812 */ /* 0x000fe200078ec0ff */
[----:B------:R-:W-:Y:S01]  /*0220*/  BSSY.RECONVERGENT B3, `(.L_x_181) ;  /* 0x0000058000037945 */ /* 0x000fe20003800200 */
[----:B------:R-:W-:Y:S01]  /*0230*/  LOP3.LUT R7, R4, 0x800, RZ, 0xfc, !PT ;  /* 0x0000080004077812 */ /* 0x000fe200078efcff */
[----:B------:R-:W-:Y:S02]  /*0240*/  IMAD R4, R3, 0x1000, R4 ;  /* 0x0000100003047824 */ /* 0x000fe400078e0204 */
[----:B------:R-:W-:-:S07]  /*0250*/  IMAD.MOV R8, RZ, RZ, -R8 ;  /* 0x000000ffff087224 */ /* 0x000fce00078e0a08 */
.L_x_182:
[----:B-1----:R-:W-:-:S05]  /*0260*/  IMAD.WIDE.U32 R12, R4, 0x4, R14 ;  /* 0x00000004040c7825 */ /* 0x002fca00078e000e */
[----:B0-----:R-:W2:Y:S01]  /*0270*/  LDG.E R19, desc[UR6][R12.64] ;  /* 0x000000060c137981 */ /* 0x001ea2000c1e1900 */
[----:B------:R-:W-:-:S04]  /*0280*/  VIADD R29, R4, 0x100 ;  /* 0x00000100041d7836 */ /* 0x000fc80000000000 */
[----:B------:R-:W-:-:S06]  /*0290*/  IMAD.WIDE.U32 R28, R29, 0x4, R14 ;  /* 0x000000041d1c7825 */ /* 0x000fcc00078e000e */
[----:B------:R-:W3:Y:S01]  /*02a0*/  LDG.E R28, desc[UR6][R28.64] ;  /* 0x000000061c1c7981 */ /* 0x000ee2000c1e1900 */
[C---:B------:R-:W-:Y:S02]  /*02b0*/  VIADD R25, R4.reuse, 0x200 ;  /* 0x0000020004197836 */ /* 0x040fe40000000000 */
[----:B------:R-:W-:Y:S02]  /*02c0*/  VIADD R27, R4, 0x300 ;  /* 0x00000300041b7836 */ /* 0x000fe40000000000 */
[----:B------:R-:W-:-:S05]  /*02d0*/  IMAD.WIDE.U32 R24, R25, 0x4, R14 ;  /* 0x0000000419187825 */ /* 0x000fca00078e000e */
[----:B------:R0:W4:Y:S01]  /*02e0*/  LDG.E R9, desc[UR6][R24.64] ;  /* 0x0000000618097981 */ /* 0x000122000c1e1900 */
[----:B------:R-:W-:-:S04]  /*02f0*/  IMAD.WIDE.U32 R26, R27, 0x4, R14 ;  /* 0x000000041b1a7825 */ /* 0x000fc800078e000e */
[C---:B------:R-:W-:Y:S01]  /*0300*/  VIADD R21, R4.reuse, 0x400 ;  /* 0x0000040004157836 */ /* 0x040fe20000000000 */
[----:B------:R1:W4:Y:S01]  /*0310*/  LDG.E R10, desc[UR6][R26.64] ;  /* 0x000000061a0a7981 */ /* 0x000322000c1e1900 */
[----:B------:R-:W-:Y:S02]  /*0320*/  VIADD R23, R4, 0x500 ;  /* 0x0000050004177836 */ /* 0x000fe40000000000 */
[----:B------:R-:W-:-:S05]  /*0330*/  IMAD.WIDE.U32 R20, R21, 0x4, R14 ;  /* 0x0000000415147825 */ /* 0x000fca00078e000e */
[----:B------:R1:W4:Y:S01]  /*0340*/  LDG.E R11, desc[UR6][R20.64] ;  /* 0x00000006140b7981 */ /* 0x000322000c1e1900 */
[----:B------:R-:W-:-:S04]  /*0350*/  IMAD.WIDE.U32 R22, R23, 0x4, R14 ;  /* 0x0000000417167825 */ /* 0x000fc800078e000e */
[C---:B------:R-:W-:Y:S01]  /*0360*/  VIADD R17, R4.reuse, 0x600 ;  /* 0x0000060004117836 */ /* 0x040fe20000000000 */
[----:B------:R-:W4:Y:S01]  /*0370*/  LDG.E R12, desc[UR6][R22.64] ;  /* 0x00000006160c7981 */ /* 0x000f22000c1e1900 */
[----:B0-----:R-:W-:Y:S02]  /*0380*/  VIADD R25, R4, 0x700 ;  /* 0x0000070004197836 */ /* 0x001fe40000000000 */
[----:B------:R-:W-:-:S05]  /*0390*/  IMAD.WIDE.U32 R16, R17, 0x4, R14 ;  /* 0x0000000411107825 */ /* 0x000fca00078e000e */
[----:B------:R0:W4:Y:S01]  /*03a0*/  LDG.E R13, desc[UR6][R16.64] ;  /* 0x00000006100d7981 */ /* 0x000122000c1e1900 */
[----:B------:R-:W-:-:S04]  /*03b0*/  IMAD.WIDE.U32 R24, R25, 0x4, R14 ;  /* 0x0000000419187825 */ /* 0x000fc800078e000e */
[C---:B-1----:R-:W-:Y:S02]  /*03c0*/  VIADD R27, R4.reuse, 0x800 ;  /* 0x00000800041b7836 */ /* 0x042fe40000000000 */
[----:B------:R-:W4:Y:S01]  /*03d0*/  LDG.E R24, desc[UR6][R24.64] ;  /* 0x0000000618187981 */ /* 0x000f22000c1e1900 */
[----:B------:R-:W-:Y:S02]  /*03e0*/  VIADD R21, R4, 0x900 ;  /* 0x0000090004157836 */ /* 0x000fe40000000000 */
[----:B0-----:R-:W-:-:S04]  /*03f0*/  IMAD.WIDE.U32 R16, R27, 0x4, R14 ;  /* 0x000000041b107825 */ /* 0x001fc800078e000e */
[--C-:B------:R-:W-:Y:S01]  /*0400*/  IMAD.WIDE.U32 R20, R21, 0x4, R14.reuse ;  /* 0x0000000415147825 */ /* 0x100fe200078e000e */
[----:B------:R0:W4:Y:S03]  /*0410*/  LDG.E R25, desc[UR6][R16.64] ;  /* 0x0000000610197981 */ /* 0x000126000c1e1900 */
[----:B------:R-:W-:Y:S01]  /*0420*/  VIADD R23, R4, 0xa00 ;  /* 0x00000a0004177836 */ /* 0x000fe20000000000 */
[----:B------:R1:W4:Y:S03]  /*0430*/  LDG.E R26, desc[UR6][R20.64] ;  /* 0x00000006141a7981 */ /* 0x000326000c1e1900 */
[----:B------:R-:W-:-:S04]  /*0440*/  IMAD.WIDE.U32 R22, R23, 0x4, R14 ;  /* 0x0000000417167825 */ /* 0x000fc800078e000e */
[----:B------:R-:W-:Y:S01]  /*0450*/  VIADD R29, R4, 0xb00 ;  /* 0x00000b00041d7836 */ /* 0x000fe20000000000 */
[----:B------:R1:W4:Y:S03]  /*0460*/  LDG.E R27, desc[UR6][R22.64] ;  /* 0x00000006161b7981 */ /* 0x000326000c1e1900 */
[----:B0-----:R-:W-:-:S04]  /*0470*/  IMAD.WIDE.U32 R16, R29, 0x4, R14 ;  /* 0x000000041d107825 */ /* 0x001fc800078e000e */
[C---:B-1----:R-:W-:Y:S01]  /*0480*/  VIADD R21, R4.reuse, 0xc00 ;  /* 0x00000c0004157836 */ /* 0x042fe20000000000 */
[----:B------:R0:W4:Y:S01]  /*0490*/  LDG.E R29, desc[UR6][R16.64] ;  /* 0x00000006101d7981 */ /* 0x000122000c1e1900 */
[----:B------:R-:W-:-:S04]  /*04a0*/  VIADD R23, R4, 0xe00 ;  /* 0x00000e0004177836 */ /* 0x000fc80000000000 */
[----:B------:R-:W-:-:S04]  /*04b0*/  IMAD.WIDE.U32 R22, R23, 0x4, R14 ;  /* 0x0000000417167825 */ /* 0x000fc800078e000e */
[----:B0-----:R-:W-:Y:S02]  /*04c0*/  VIADD R16, R4, 0xf00 ;  /* 0x00000f0004107836 */ /* 0x001fe40000000000 */
[----:B------:R-:W4:Y:S01]  /*04d0*/  LDG.E R22, desc[UR6][R22.64] ;  /* 0x0000000616167981 */ /* 0x000f22000c1e1900 */
[----:B--2--5:R-:W-:-:S04]  /*04e0*/  FSETP.GT.AND P0, PT, R18, R19, PT ;  /* 0x000000131200720b */ /* 0x024fc80003f04000 */
[----:B------:R-:W-:Y:S01]  /*04f0*/  FSEL R17, R18, R19, P0 ;  /* 0x0000001312117208 */ /* 0x000fe20000000000 */
[----:B------:R-:W-:-:S04]  /*0500*/  IMAD.WIDE.U32 R18, R21, 0x4, R14 ;  /* 0x0000000415127825 */ /* 0x000fc800078e000e */
[----:B------:R-:W-:Y:S02]  /*0510*/  VIADD R21, R4, 0xd00 ;  /* 0x00000d0004157836 */ /* 0x000fe40000000000 */
[----:B------:R-:W2:Y:S02]  /*0520*/  LDG.E R18, desc[UR6][R18.64] ;  /* 0x0000000612127981 */ /* 0x000ea4000c1e1900 */
[----:B------:R-:W-:Y:S01]  /*0530*/  IMAD.WIDE.U32 R20, R21, 0x4, R14 ;  /* 0x0000000415147825 */ /* 0x000fe200078e000e */
[----:B---3--:R-:W-:-:S05]  /*0540*/  FSETP.GT.AND P0, PT, R17, R28, PT ;  /* 0x0000001c1100720b */ /* 0x008fca0003f04000 */
[----:B------:R-:W3:Y:S01]  /*0550*/  LDG.E R20, desc[UR6][R20.64] ;  /* 0x0000000614147981 */ /* 0x000ee2000c1e1900 */
[----:B------:R-:W-:Y:S01]  /*0560*/  FSEL R28, R17, R28, P0 ;  /* 0x0000001c111c7208 */ /* 0x000fe20000000000 */
[----:B------:R-:W-:-:S06]  /*0570*/  IMAD.WIDE.U32 R16, R16, 0x4, R14 ;  /* 0x0000000410107825 */ /* 0x000fcc00078e000e */
[----:B------:R-:W3:Y:S01]  /*0580*/  LDG.E R16, desc[UR6][R16.64] ;  /* 0x0000000610107981 */ /* 0x000ee2000c1e1900 */
        /* <DEDUP_REMOVED lines=20> */
[----:B------:R-:W-:-:S05]  /*06d0*/  VIADD R8, R8, 0x10 ;  /* 0x0000001008087836 */ /* 0x000fca0000000000 */
[----:B------:R-:W-:Y:S01]  /*06e0*/  ISETP.NE.AND P1, PT, R8, RZ, PT ;  /* 0x000000ff0800720c */ /* 0x000fe20003f25270 */
[----:B------:R-:W-:Y:S02]  /*06f0*/  VIADD R7, R7, 0x1000 ;  /* 0x0000100007077836 */ /* 0x000fe40000000000 */
[----:B------:R-:W-:Y:S01]  /*0700*/  VIADD R4, R4, 0x1000 ;  /* 0x0000100004047836 */ /* 0x000fe20000000000 */
[----:B--2---:R-:W-:-:S04]  /*0710*/  FSETP.GT.AND P0, PT, R29, R18, PT ;  /* 0x000000121d00720b */ /* 0x004fc80003f04000 */
[----:B------:R-:W-:-:S04]  /*0720*/  FSEL R29, R29, R18, P0 ;  /* 0x000000121d1d7208 */ /* 0x000fc80000000000 */
[----:B---3--:R-:W-:-:S04]  /*0730*/  FSETP.GT.AND P0, PT, R29, R20, PT ;  /* 0x000000141d00720b */ /* 0x008fc80003f04000 */
[----:B------:R-:W-:-:S04]  /*0740*/  FSEL R29, R29, R20, P0 ;  /* 0x000000141d1d7208 */ /* 0x000fc80000000000 */
[----:B------:R-:W-:-:S04]  /*0750*/  FSETP.GT.AND P0, PT, R29, R22, PT ;  /* 0x000000161d00720b */ /* 0x000fc80003f04000 */
[----:B------:R-:W-:-:S04]  /*0760*/  FSEL R29, R29, R22, P0 ;  /* 0x000000161d1d7208 */ /* 0x000fc80000000000 */
[----:B------:R-:W-:-:S04]  /*0770*/  FSETP.GT.AND P0, PT, R29, R16, PT ;  /* 0x000000101d00720b */ /* 0x000fc80003f04000 */
[----:B------:R-:W-:Y:S01]  /*0780*/  FSEL R18, R29, R16, P0 ;  /* 0x000000101d127208 */ /* 0x000fe20000000000 */
[----:B------:R-:W-:Y:S08]  /*0790*/  @P1 BRA `(.L_x_182) ;  /* 0xfffffff800b01947 */ /* 0x000ff0000383ffff */
[----:B------:R-:W-:Y:S05]  /*07a0*/  BSYNC.RECONVERGENT B3 ;  /* 0x0000000000037941 */ /* 0x000fea0003800200 */
.L_x_181:
[----:B------:R-:W-:-:S07]  /*07b0*/  VIADD R4, R7, 0xfffff800 ;  /* 0xfffff80007047836 */ /* 0x000fce0000000000 */
.L_x_180:
[----:B------:R-:W-:Y:S05]  /*07c0*/  BSYNC.RECONVERGENT B2 ;  /* 0x0000000000027941 */ /* 0x000fea0003800200 */
.L_x_179:
[----:B------:R-:W-:-:S13]  /*07d0*/  ISETP.NE.AND P0, PT, R6, RZ, PT ;  /* 0x000000ff0600720c */ /* 0x000fda0003f05270 */
[----:B------:R-:W-:Y:S05]  /*07e0*/  @!P0 BRA `(.L_x_178) ;  /* 0x0000000400648947 */ /* 0x000fea0003800000 */
[----:B------:R-:W-:Y:S01]  /*07f0*/  ISETP.GE.U32.AND P1, PT, R6, 0x8, PT ;  /* 0x000000080600780c */ /* 0x000fe20003f26070 */
[----:B------:R-:W-:Y:S01]  /*0800*/  BSSY.RECONVERGENT B2, `(.L_x_183) ;  /* 0x000002e000027945 */ /* 0x000fe20003800200 */
[----:B------:R-:W-:-:S04]  /*0810*/  LOP3.LUT R20, R5, 0x7, RZ, 0xc0, !PT ;  /* 0x0000000705147812 */ /* 0x000fc800078ec0ff */
[----:B------:R-:W-:-:S07]  /*0820*/  ISETP.NE.AND P0, PT, R20, RZ, PT ;  /* 0x000000ff1400720c */ /* 0x000fce0003f05270 */
[----:B------:R-:W-:Y:S06]  /*0830*/  @!P1 BRA `(.L_x_184) ;  /* 0x0000000000a89947 */ /* 0x000fec0003800000 */
[----:B------:R-:W1:Y:S01]  /*0840*/  LDC.64 R6, c[0x0][0x380] ;  /* 0x0000e000ff067b82 */ /* 0x000e620000000a00 */
[----:B------:R-:W-:-:S04]  /*0850*/  IMAD R13, R3, 0x1000, R4 ;  /* 0x00001000030d7824 */ /* 0x000fc800078e0204 */
[C---:B------:R-:W-:Y:S02]  /*0860*/  VIADD R11, R13.reuse, 0x100 ;  /* 0x000001000d0b7836 */ /* 0x040fe40000000000 */
[C---:B------:R-:W-:Y:S02]  /*0870*/  VIADD R23, R13.reuse, 0x200 ;  /* 0x000002000d177836 */ /* 0x040fe40000000000 */
[----:B-1----:R-:W-:-:S05]  /*0880*/  IMAD.WIDE.U32 R8, R13, 0x4, R6 ;  /* 0x000000040d087825 */ /* 0x002fca00078e0006 */
[----:B------:R1:W2:Y:S01]  /*0890*/  LDG.E R15, desc[UR6][R8.64] ;  /* 0x00000006080f7981 */ /* 0x0002a2000c1e1900 */
[----:B------:R-:W-:-:S05]  /*08a0*/  IMAD.WIDE.U32 R10, R11, 0x4, R6 ;  /* 0x000000040b0a7825 */ /* 0x000fca00078e0006 */
[----:B------:R3:W4:Y:S01]  /*08b0*/  LDG.E R12, desc[UR6][R10.64] ;  /* 0x000000060a0c7981 */ /* 0x000722000c1e1900 */
[----:B------:R-:W-:-:S04]  /*08c0*/  IMAD.WIDE.U32 R22, R23, 0x4, R6 ;  /* 0x0000000417167825 */ /* 0x000fc800078e0006 */
[C---:B------:R-:W-:Y:S01]  /*08d0*/  VIADD R25, R13.reuse, 0x300 ;  /* 0x000003000d197836 */ /* 0x040fe20000000000 */
[----:B------:R-:W4:Y:S01]  /*08e0*/  LDG.E R14, desc[UR6][R22.64] ;  /* 0x00000006160e7981 */ /* 0x000f22000c1e1900 */
[----:B------:R-:W-:Y:S02]  /*08f0*/  VIADD R17, R13, 0x400 ;  /* 0x000004000d117836 */ /* 0x000fe40000000000 */
[----:B------:R-:W-:-:S05]  /*0900*/  IMAD.WIDE.U32 R24, R25, 0x4, R6 ;  /* 0x0000000419187825 */ /* 0x000fca00078e0006 */
[----:B0-----:R-:W4:Y:S01]  /*0910*/  LDG.E R19, desc[UR6][R24.64] ;  /* 0x0000000618137981 */ /* 0x001f22000c1e1900 */
[----:B------:R-:W-:-:S04]  /*0920*/  IMAD.WIDE.U32 R16, R17, 0x4, R6 ;  /* 0x0000000411107825 */ /* 0x000fc800078e0006 */
[C---:B-1----:R-:W-:Y:S02]  /*0930*/  VIADD R9, R13.reuse, 0x500 ;  /* 0x000005000d097836 */ /* 0x042fe40000000000 */
[----:B------:R-:W4:Y:S01]  /*0940*/  LDG.E R16, desc[UR6][R16.64] ;  /* 0x0000000610107981 */ /* 0x000f22000c1e1900 */
[----:B---3--:R-:W-:Y:S02]  /*0950*/  VIADD R11, R13, 0x600 ;  /* 0x000006000d0b7836 */ /* 0x008fe40000000000 */
[----:B------:R-:W-:-:S04]  /*0960*/  IMAD.WIDE.U32 R8, R9, 0x4, R6 ;  /* 0x0000000409087825 */ /* 0x000fc800078e0006 */
[--C-:B------:R-:W-:Y:S02]  /*0970*/  IMAD.WIDE.U32 R10, R11, 0x4, R6.reuse ;  /* 0x000000040b0a7825 */ /* 0x100fe400078e0006 */
[----:B------:R-:W3:Y:S02]  /*0980*/  LDG.E R9, desc[UR6][R8.64] ;  /* 0x0000000608097981 */ /* 0x000ee4000c1e1900 */
[----:B------:R-:W-:Y:S02]  /*0990*/  VIADD R13, R13, 0x700 ;  /* 0x000007000d0d7836 */ /* 0x000fe40000000000 */
[----:B------:R-:W3:Y:S02]  /*09a0*/  LDG.E R10, desc[UR6][R10.64] ;  /* 0x000000060a0a7981 */ /* 0x000ee4000c1e1900 */
[----:B------:R-:W-:-:S06]  /*09b0*/  IMAD.WIDE.U32 R6, R13, 0x4, R6 ;  /* 0x000000040d067825 */ /* 0x000fcc00078e0006 */
[----:B------:R-:W3:Y:S01]  /*09c0*/  LDG.E R6, desc[UR6][R6.64] ;  /* 0x0000000606067981 */ /* 0x000ee2000c1e1900 */
[----:B------:R-:W-:Y:S01]  /*09d0*/  VIADD R4, R4, 0x800 ;  /* 0x0000080004047836 */ /* 0x000fe20000000000 */
[----:B--2--5:R-:W-:-:S04]  /*09e0*/  FSETP.GT.AND P1, PT, R18, R15, PT ;  /* 0x0000000f1200720b */ /* 0x024fc80003f24000 */
        /* <DEDUP_REMOVED lines=14> */
[----:B------:R-:W-:-:S09]  /*0ad0*/  FSEL R18, R9, R6, P1 ;  /* 0x0000000609127208 */ /* 0x000fd20000800000 */
.L_x_184:
[----:B------:R-:W-:Y:S05]  /*0ae0*/  BSYNC.RECONVERGENT B2 ;  /* 0x0000000000027941 */ /* 0x000fea0003800200 */
.L_x_183:
        /* <DEDUP_REMOVED lines=10> */
[----:B-1----:R-:W-:-:S04]  /*0b90*/  IMAD.WIDE.U32 R8, R15, 0x4, R6 ;  /* 0x000000040f087825 */ /* 0x002fc800078e0006 */
[--C-:B------:R-:W-:Y:S02]  /*0ba0*/  IMAD.WIDE.U32 R10, R11, 0x4, R6.reuse ;  /* 0x000000040b0a7825 */ /* 0x100fe400078e0006 */
[----:B------:R-:W2:Y:S02]  /*0bb0*/  LDG.E R9, desc[UR6][R8.64] ;  /* 0x0000000608097981 */ /* 0x000ea4000c1e1900 */
[--C-:B------:R-:W-:Y:S02]  /*0bc0*/  IMAD.WIDE.U32 R12, R13, 0x4, R6.reuse ;  /* 0x000000040d0c7825 */ /* 0x100fe400078e0006 */
[----:B------:R-:W3:Y:S02]  /*0bd0*/  LDG.E R11, desc[UR6][R10.64] ;  /* 0x000000060a0b7981 */ /* 0x000ee4000c1e1900 */
[----:B------:R-:W-:Y:S02]  /*0be0*/  VIADD R15, R15, 0x300 ;  /* 0x000003000f0f7836 */ /* 0x000fe40000000000 */
[----:B------:R-:W4:Y:S02]  /*0bf0*/  LDG.E R13, desc[UR6][R12.64] ;  /* 0x000000060c0d7981 */ /* 0x000f24000c1e1900 */
[----:B------:R-:W-:-:S06]  /*0c00*/  IMAD.WIDE.U32 R6, R15, 0x4, R6 ;  /* 0x000000040f067825 */ /* 0x000fcc00078e0006 */
        /* <DEDUP_REMOVED lines=10> */
.L_x_186:
[----:B------:R-:W-:Y:S05]  /*0cb0*/  BSYNC.RECONVERGENT B2 ;  /* 0x0000000000027941 */ /* 0x000fea0003800200 */
.L_x_185:
[----:B------:R-:W-:Y:S05]  /*0cc0*/  @!P0 BRA `(.L_x_178) ;  /* 0x00000000002c8947 */ /* 0x000fea0003800000 */
[----:B------:R-:W1:Y:S01]  /*0cd0*/  LDC.64 R6, c[0x0][0x380] ;  /* 0x0000e000ff067b82 */ /* 0x000e620000000a00 */
[----:B------:R-:W-:Y:S02]  /*0ce0*/  IMAD R9, R3, 0x1000, R4 ;  /* 0x0000100003097824 */ /* 0x000fe400078e0204 */
[----:B------:R-:W-:-:S07]  /*0cf0*/  IMAD.MOV R8, RZ, RZ, -R5 ;  /* 0x000000ffff087224 */ /* 0x000fce00078e0a05 */
.L_x_187:
[----:B-1----:R-:W-:-:S06]  /*0d00*/  IMAD.WIDE.U32 R4, R9, 0x4, R6 ;  /* 0x0000000409047825 */ /* 0x002fcc00078e0006 */
[----:B------:R-:W2:Y:S01]  /*0d10*/  LDG.E R5, desc[UR6][R4.64] ;  /* 0x0000000604057981 */ /* 0x000ea2000c1e1900 */
[----:B------:R-:W-:Y:S02]  /*0d20*/  VIADD R8, R8, 0x1 ;  /* 0x0000000108087836 */ /* 0x000fe40000000000 */
[----:B------:R-:W-:-:S03]  /*0d30*/  VIADD R9, R9, 0x100 ;  /* 0x0000010009097836 */ /* 0x000fc60000000000 */
[----:B------:R-:W-:Y:S02]  /*0d40*/  ISETP.NE.AND P1, PT, R8, RZ, PT ;  /* 0x000000ff0800720c */ /* 0x000fe40003f25270 */
[----:B--2--5:R-:W-:-:S04]  /*0d50*/  FSETP.GT.AND P0, PT, R18, R5, PT ;  /* 0x000000051200720b */ /* 0x024fc80003f04000 */
[----:B------:R-:W-:-:S07]  /*0d60*/  FSEL R18, R18, R5, P0 ;  /* 0x0000000512127208 */ /* 0x000fce0000000000 */
[----:B------:R-:W-:Y:S05]  /*0d70*/  @P1 BRA `(.L_x_187) ;  /* 0xfffffffc00e01947 */ /* 0x000fea000383ffff */
.L_x_178:
[----:B------:R-:W-:Y:S05]  /*0d80*/  BSYNC.RECONVERGENT B1 ;  /* 0x0000000000017941 */ /* 0x000fea0003800200 */
.L_x_177:
[----:B------:R-:W-:Y:S01]  /*0d90*/  ISETP.GE.U32.AND P0, PT, R0, 0x100, PT ;  /* 0x000001000000780c */ /* 0x000fe20003f06070 */
        /* <DEDUP_REMOVED lines=16> */
[C---:B------:R-:W-:Y:S02]  /*0ea0*/  ISETP.GT.AND P1, PT, R4.reuse, 0x17, PT ;  /* 0x000000170400780c */ /* 0x040fe40003f24270 */
[----:B------:R-:W-:Y:S01]  /*0eb0*/  ISETP.NE.AND P0, PT, R4, RZ, PT ;  /* 0x000000ff0400720c */ /* 0x000fe20003f05270 */
[----:B------:R-:W1:-:S12]  /*0ec0*/  SHFL.DOWN PT, R5, R0, 0x8, 0x1f ;  /* 0x09001f0000057f89 */ /* 0x000e5800000e0000 */
[----:B------:R-:W2:Y:S01]  /*0ed0*/  @!P0 S2R R7, SR_CgaCtaId ;  /* 0x0000000000078919 */ /* 0x000ea20000008800 */
[----:B------:R-:W-:Y:S02]  /*0ee0*/  @!P0 MOV R6, 0x400 ;  /* 0x0000040000068802 */ /* 0x000fe40000000f00 */
        /* <DEDUP_REMOVED lines=10> */
[----:B------:R-:W-:-:S05]  /*0f90*/  IMAD.MOV.U32 R8, RZ, RZ, R0 ;  /* 0x000000ffff087224 */ /* 0x000fca00078e0000 */
        /* <DEDUP_REMOVED lines=9> */
[----:B------:R-:W3:Y:S01]  /*1030*/  LDS.64 R10, [UR4+0x20] ;  /* 0x00002004ff0a7984 */ /* 0x000ee20008000a00 */
        /* <DEDUP_REMOVED lines=13> */
[----:B------:R-:W-:Y:S01]  /*1110*/  FSEL R8, R8, R11, P1 ;  /* 0x0000000b08087208 */ /* 0x000fe20000800000 */
[----:B------:R-:W-:Y:S08]  /*1120*/  BRA `(.L_x_189) ;  /* 0x0000001c00187947 */ /* 0x000ff00003800000 */
.L_x_188:
[----:B------:R-:W-:Y:S01]  /*1130*/  LOP3.LUT R4, R2, 0x3e0, RZ, 0xc0, !PT ;  /* 0x000003e002047812 */ /* 0x000fe200078ec0ff */
[----:B------:R-:W1:Y:S03]  /*1140*/  S2R R8, SR_LANEID ;  /* 0x0000000000087919 */ /* 0x000e660000000000 */
[----:B------:R-:W-:Y:S01]  /*1150*/  LOP3.LUT R7, RZ, R4, RZ, 0x33, !PT ;  /* 0x00000004ff077212 */ /* 0x000fe200078e33ff */
[----:B------:R-:W-:-:S04]  /*1160*/  VIADD R5, R4, 0x20 ;  /* 0x0000002004057836 */ /* 0x000fc80000000000 */
[----:B------:R-:W-:Y:S01]  /*1170*/  IMAD.IADD R7, R0, 0x1, R7 ;  /* 0x0000000100077824 */ /* 0x000fe200078e0207 */
[----:B------:R-:W-:-:S04]  /*1180*/  ISETP.GT.U32.AND P0, PT, R5, R0, PT ;  /* 0x000000000500720c */ /* 0x000fc80003f04070 */
        /* <DEDUP_REMOVED lines=20> */
[----:B------:R-:W2:Y:S01]  /*12d0*/  @!P0 S2R R11, SR_CgaCtaId ;  /* 0x00000000000b8919 */ /* 0x000ea20000008800 */
[----:B------:R-:W-:-:S04]  /*12e0*/  @!P0 SHF.R.U32.HI R5, RZ, 0x3, R2 ;  /* 0x00000003ff058819 */ /* 0x000fc80000011602 */
[----:B------:R-:W-:Y:S02]  /*12f0*/  @!P0 LOP3.LUT R5, R5, 0x7c, RZ, 0xc0, !PT ;  /* 0x0000007c05058812 */ /* 0x000fe400078ec0ff */
[----:B-1----:R-:W-:-:S04]  /*1300*/  FSETP.GT.AND P2, PT, R9, R4, PT ;  /* 0x000000040900720b */ /* 0x002fc80003f44000 */
[----:B------:R-:W-:Y:S02]  /*1310*/  @!P1 FSEL R9, R9, R4, P2 ;  /* 0x0000000409099208 */ /* 0x000fe40001000000 */
[----:B------:R-:W-:Y:S02]  /*1320*/  ISETP.GT.AND P1, PT, R6, R7, PT ;  /* 0x000000070600720c */ /* 0x000fe40003f24270 */
[----:B------:R-:W-:Y:S01]  /*1330*/  @!P0 MOV R6, 0x400 ;  /* 0x0000040000068802 */ /* 0x000fe20000000f00 */
[----:B------:R-:W1:Y:S03]  /*1340*/  SHFL.DOWN PT, R4, R9, 0x10, R7 ;  /* 0x0a00000009047989 */ /* 0x000e6600000e0007 */
        /* <DEDUP_REMOVED lines=10> */
[----:B------:R-:W-:Y:S01]  /*13f0*/  UMOV UR4, 0x400 ;  /* 0x0000040000047882 */ /* 0x000fe20000000000 */
[C---:B------:R-:W-:Y:S02]  /*1400*/  ISETP.GT.U32.AND P2, PT, R0.reuse, 0x20, PT ;  /* 0x000000200000780c */ /* 0x040fe40003f44070 */
[----:B------:R-:W-:Y:S01]  /*1410*/  ISETP.GT.U32.AND P1, PT, R0, 0x40, PT ;  /* 0x000000400000780c */ /* 0x000fe20003f24070 */
[----:B-1----:R-:W-:-:S09]  /*1420*/  ULEA UR4, UR5, UR4, 0x18 ;  /* 0x0000000405047291 */ /* 0x002fd2000f8ec0ff */
[----:B------:R-:W1:Y:S04]  /*1430*/  LDS R5, [UR4+0xc] ;  /* 0x00000c04ff057984 */ /* 0x000e680008000800 */
[----:B------:R-:W2:Y:S04]  /*1440*/  LDS.128 R12, [UR4+0x10] ;  /* 0x00001004ff0c7984 */ /* 0x000ea80008000c00 */
[----:B------:R-:W3:Y:S01]  /*1450*/  LDS.64 R6, [UR4+0x20] ;  /* 0x00002004ff067984 */ /* 0x000ee20008000a00 */
[----:B-1----:R-:W-:-:S04]  /*1460*/  FSETP.GT.AND P3, PT, R8, R5, PT ;  /* 0x000000050800720b */ /* 0x002fc80003f64000 */
[----:B------:R-:W-:Y:S02]  /*1470*/  @P2 FSEL R8, R8, R5, P3 ;  /* 0x0000000508082208 */ /* 0x000fe40001800000 */
[----:B------:R-:W-:Y:S02]  /*1480*/  ISETP.GT.U32.AND P2, PT, R0, 0x60, PT ;  /* 0x000000600000780c */ /* 0x000fe40003f44070 */
[----:B--2---:R-:W-:-:S04]  /*1490*/  FSETP.GT.AND P3, PT, R8, R12, PT ;  /* 0x0000000c0800720b */ /* 0x004fc80003f64000 */
[----:B------:R-:W-:Y:S02]  /*14a0*/  @P1 FSEL R8, R8, R12, P3 ;  /* 0x0000000c08081208 */ /* 0x000fe40001800000 */
[----:B------:R-:W-:Y:S02]  /*14b0*/  ISETP.GT.U32.AND P1, PT, R0, 0x80, PT ;  /* 0x000000800000780c */ /* 0x000fe40003f24070 */
[----:B------:R-:W-:-:S04]  /*14c0*/  FSETP.GT.AND P3, PT, R8, R13, PT ;  /* 0x0000000d0800720b */ /* 0x000fc80003f64000 */
        /* <DEDUP_REMOVED lines=8> */
[----:B---3--:R-:W-:-:S04]  /*1550*/  FSETP.GT.AND P3, PT, R8, R6, PT ;  /* 0x000000060800720b */ /* 0x008fc80003f64000 */
[----:B------:R-:W-:-:S04]  /*1560*/  @P1 FSEL R8, R8, R6, P3 ;  /* 0x0000000608081208 */ /* 0x000fc80001800000 */
[----:B------:R-:W-:-:S04]  /*1570*/  FSETP.GT.AND P1, PT, R8, R7, PT ;  /* 0x000000070800720b */ /* 0x000fc80003f24000 */
[----:B------:R-:W-:Y:S01]  /*1580*/  @P2 FSEL R8, R8, R7, P1 ;  /* 0x0000000708082208 */ /* 0x000fe20000800000 */
[----:B------:R-:W-:Y:S08]  /*1590*/  BRA `(.L_x_189) ;  /* 0x0000001400fc7947 */ /* 0x000ff00003800000 */
.L_x_174:
[----:B------:R-:W0:Y:S01]  /*15a0*/  S2R R2, SR_TID.X ;  /* 0x0000000000027919 */ /* 0x000e220000002100 */
[----:B------:R-:W1:Y:S02]  /*15b0*/  LDCU.64 UR4, c[0x0][0x380] ;  /* 0x00007000ff0477ac */ /* 0x000e640008000a00 */
[----:B-1----:R-:W-:Y:S02]  /*15c0*/  IMAD.U32 R14, RZ, RZ, UR4 ;  /* 0x00000004ff0e7e24 */ /* 0x002fe4000f8e00ff */
[----:B------:R-:W-:Y:S02]  /*15d0*/  IMAD.U32 R15, RZ, RZ, UR5 ;  /* 0x00000005ff0f7e24 */ /* 0x000fe4000f8e00ff */
[----:B0-----:R-:W-:-:S04]  /*15e0*/  IMAD R5, R3, 0x1000, R2 ;  /* 0x0000100003057824 */ /* 0x001fc800078e0202 */
[----:B------:R-:W-:-:S05]  /*15f0*/  IMAD.WIDE.U32 R4, R5, 0x4, R14 ;  /* 0x0000000405047825 */ /* 0x000fca00078e000e */
        /* <DEDUP_REMOVED lines=16> */
[----:B------:R-:W-:-:S02]  /*1700*/  ISETP.GE.U32.AND P1, PT, R0, R7, PT ;  /* 0x000000070000720c */ /* 0x000fc40003f26070 */
        /* <DEDUP_REMOVED lines=31> */
[----:B------:R-:W-:Y:S01]  /*1900*/  IMAD R5, R3, 0x1000, R7 ;  /* 0x0000100003057824 */ /* 0x000fe200078e0207 */
[----:B------:R-:W-:Y:S01]  /*1910*/  LOP3.LUT R0, RZ, R2, RZ, 0x33, !PT ;  /* 0x00000002ff007212 */ /* 0x000fe200078e33ff */
[----:B------:R-:W-:Y:S01]  /*1920*/  VIADD R10, R6, 0xfffff000 ;  /* 0xfffff000060a7836 */ /* 0x000fe20000000000 */
[----:B------:R-:W-:Y:S02]  /*1930*/  UMOV UR4, URZ ;  /* 0x000000ff00047c82 */ /* 0x000fe40008000000 */
[----:B------:R-:W-:Y:S02]  /*1940*/  IADD3 R4, PT, PT, -R7, R6, R0 ;  /* 0x0000000607047210 */ /* 0x000fe40007ffe100 */
[C---:B------:R-:W-:Y:S02]  /*1950*/  ISETP.GT.U32.AND P0, PT, R5.reuse, R10, PT ;  /* 0x0000000a0500720c */ /* 0x040fe40003f04070 */
[----:B------:R-:W-:Y:S01]  /*1960*/  IADD3 R0, PT, PT, R5, 0x800, R2 ;  /* 0x0000080005007810 */ /* 0x000fe20007ffe002 */
[----:B------:R-:W-:-:S02]  /*1970*/  IMAD.MOV.U32 R2, RZ, RZ, R5 ;  /* 0x000000ffff027224 */ /* 0x000fc400078e0005 */
[----:B------:R-:W-:-:S08]  /*1980*/  IMAD R4, R3, -0x1000, R4 ;  /* 0xfffff00003047824 */ /* 0x000fd000078e0204 */
[----:B------:R-:W-:Y:S05]  /*1990*/  @P0 BRA `(.L_x_191) ;  /* 0x0000000000fc0947 */ /* 0x000fea0003800000 */
[----:B------:R-:W0:Y:S08]  /*19a0*/  LDC R6, c[0x0][0x3a8] ;  /* 0x0000ea00ff067b82 */ /* 0x000e300000000800 */
[----:B------:R-:W1:Y:S02]  /*19b0*/  LDC.64 R14, c[0x0][0x380] ;  /* 0x0000e000ff0e7b82 */ /* 0x000e640000000a00 */
.L_x_192:
[----:B------:R-:W2:Y:S02]  /*19c0*/  S2R R8, SR_TID.X ;  /* 0x0000000000087919 */ /* 0x000ea40000002100 */
[----:B--2---:R-:W-:-:S04]  /*19d0*/  IMAD.IADD R9, R8, 0x1, R5 ;  /* 0x0000000108097824 */ /* 0x004fc800078e0205 */
[----:B-1----:R-:W-:-:S05]  /*19e0*/  IMAD.WIDE.U32 R8, R9, 0x4, R14 ;  /* 0x0000000409087825 */ /* 0x002fca00078e000e */
        /* <DEDUP_REMOVED lines=13> */
[----:B------:R-:W2:Y:S02]  /*1ac0*/  LDG.E R21, desc[UR6][R8.64+0x2c00] ;  /* 0x002c000608157981 */ /* 0x000ea4000c1e1900 */
[----:B---3--:R-:W-:-:S04]  /*1ad0*/  FSETP.GT.AND P0, PT, R24, R23, PT ;  /* 0x000000171800720b */ /* 0x008fc80003f04000 */
[----:B------:R-:W-:Y:S02]  /*1ae0*/  FSEL R25, R24, R23, P0 ;  /* 0x0000001718197208 */ /* 0x000fe40000000000 */
[----:B------:R-:W3:Y:S02]  /*1af0*/  LDG.E R23, desc[UR6][R8.64+0x3000] ;  /* 0x0030000608177981 */ /* 0x000ee4000c1e1900 */
[CC--:B----4-:R-:W-:Y:S02]  /*1b00*/  FSETP.GT.AND P0, PT, R25.reuse, R22.reuse, PT ;  /* 0x000000161900720b */ /* 0x0d0fe40003f04000 */
[----:B------:R-:W4:Y:S02]  /*1b10*/  LDG.E R24, desc[UR6][R8.64+0x3c00] ;  /* 0x003c000608187981 */ /* 0x000f24000c1e1900 */
[----:B------:R-:W-:Y:S02]  /*1b20*/  FSEL R25, R25, R22, P0 ;  /* 0x0000001619197208 */ /* 0x000fe40000000000 */
[----:B------:R-:W4:Y:S02]  /*1b30*/  LDG.E R22, desc[UR6][R8.64+0x3400] ;  /* 0x0034000608167981 */ /* 0x000f24000c1e1900 */
[----:B-----5:R-:W-:-:S04]  /*1b40*/  FSETP.GT.AND P0, PT, R25, R20, PT ;  /* 0x000000141900720b */ /* 0x020fc80003f04000 */
[----:B------:R-:W-:Y:S02]  /*1b50*/  FSEL R26, R25, R20, P0 ;  /* 0x00000014191a7208 */ /* 0x000fe40000000000 */
[----:B------:R0:W5:Y:S02]  /*1b60*/  LDG.E R20, desc[UR6][R8.64+0x3800] ;  /* 0x0038000608147981 */ /* 0x000164000c1e1900 */
        /* <DEDUP_REMOVED lines=14> */
[----:B0-----:R-:W-:-:S05]  /*1c50*/  IMAD.IADD R8, R6, 0x1, -R5 ;  /* 0x0000000106087824 */ /* 0x001fca00078e0a05 */
[----:B------:R-:W-:Y:S02]  /*1c60*/  ISETP.GE.U32.AND P1, PT, R8, R7, PT ;  /* 0x000000070800720c */ /* 0x000fe40003f26070 */
        /* <DEDUP_REMOVED lines=9> */
[----:B------:R-:W-:Y:S01]  /*1d00*/  FSEL R21, R21, R24, P0 ;  /* 0x0000001815157208 */ /* 0x000fe20000000000 */
[----:B------:R-:W-:Y:S08]  /*1d10*/  @!P1 BRA `(.L_x_190) ;  /* 0x0000000c00449947 */ /* 0x000ff00003800000 */
[C---:B------:R-:W-:Y:S01]  /*1d20*/  IMAD.IADD R5, R7.reuse, 0x1, R5 ;  /* 0x0000000107057824 */ /* 0x040fe200078e0205 */
[----:B------:R-:W-:Y:S01]  /*1d30*/  UIADD3 UR4, UPT, UPT, UR4, 0x1, URZ ;  /* 0x0000000104047890 */ /* 0x000fe2000fffe0ff */
[----:B------:R-:W-:Y:S02]  /*1d40*/  IMAD.IADD R2, R7, 0x1, R2 ;  /* 0x0000000107027824 */ /* 0x000fe400078e0202 */
[----:B------:R-:W-:Y:S01]  /*1d50*/  IMAD.IADD R4, R4, 0x1, -R7 ;  /* 0x0000000104047824 */ /* 0x000fe200078e0a07 */
[----:B------:R-:W-:Y:S01]  /*1d60*/  ISETP.GT.U32.AND P0, PT, R5, R10, PT ;  /* 0x0000000a0500720c */ /* 0x000fe20003f04070 */
[----:B------:R-:W-:-:S12]  /*1d70*/  IMAD.IADD R0, R7, 0x1, R0 ;  /* 0x0000000107007824 */ /* 0x000fd800078e0200 */
[----:B------:R-:W-:Y:S05]  /*1d80*/  @!P0 BRA `(.L_x_192) ;  /* 0xfffffffc000c8947 */ /* 0x000fea000383ffff */
.L_x_191:
[----:B------:R-:W0:Y:S01]  /*1d90*/  S2R R18, SR_TID.X ;  /* 0x0000000000127919 */ /* 0x000e220000002100 */
[----:B------:R-:W-:Y:S01]  /*1da0*/  IMAD.IADD R7, R6, 0x1, -R5 ;  /* 0x0000000106077824 */ /* 0x000fe200078e0a05 */
[----:B------:R-:W-:Y:S04]  /*1db0*/  BSSY.RECONVERGENT B1, `(.L_x_190) ;  /* 0x00000c7000017945 */ /* 0x000fe80003800200 */
[----:B0-----:R-:W-:-:S04]  /*1dc0*/  ISETP.GE.AND P0, PT, R18, R7, PT ;  /* 0x000000071200720c */ /* 0x001fc80003f06270 */
[----:B------:R-:W-:-:S13]  /*1dd0*/  ISETP.GE.U32.OR P0, PT, R5, R6, P0 ;  /* 0x000000060500720c */ /* 0x000fda0000706470 */
[----:B------:R-:W-:Y:S05]  /*1de0*/  @P0 BRA `(.L_x_193) ;  /* 0x0000000c000c0947 */ /* 0x000fea0003800000 */
[----:B------:R-:W0:Y:S01]  /*1df0*/  LDC R7, c[0x0][0x3ac] ;  /* 0x0000eb00ff077b82 */ /* 0x000e220000000800 */
[----:B------:R-:W-:Y:S07]  /*1e00*/  BSSY.RECONVERGENT B2, `(.L_x_194) ;  /* 0x0000067000027945 */ /* 0x000fee0003800200 */
[----:B------:R-:W1:Y:S01]  /*1e10*/  LDC R8, c[0x0][0x3ac] ;  /* 0x0000eb00ff087b82 */ /* 0x000e620000000800 */
[----:B0-----:R-:W-:Y:S01]  /*1e20*/  IMAD.SHL.U32 R10, R7, 0x1000, RZ ;  /* 0x00001000070a7824 */ /* 0x001fe200078e00ff */
[----:B------:R-:W-:-:S03]  /*1e30*/  LOP3.LUT R7, RZ, R18, RZ, 0x33, !PT ;  /* 0x00000012ff077212 */ /* 0x000fc600078e33ff */
[----:B------:R-:W-:-:S05]  /*1e40*/  IMAD R10, R3, 0x1000, R10 ;  /* 0x00001000030a7824 */ /* 0x000fca00078e020a */
[----:B------:R-:W-:Y:S01]  /*1e50*/  IADD3 R6, PT, PT, -R10, R6, R7 ;  /* 0x000000060a067210 */ /* 0x000fe20007ffe107 */
[----:B-1----:R-:W-:-:S04]  /*1e60*/  IMAD R7, R8, UR4, RZ ;  /* 0x0000000408077c24 */ /* 0x002fc8000f8e02ff */
[----:B------:R-:W-:-:S05]  /*1e70*/  IMAD R6, R7, -0x1000, R6 ;  /* 0xfffff00007067824 */ /* 0x000fca00078e0206 */
[C---:B------:R-:W-:Y:S02]  /*1e80*/  ISETP.GE.U32.AND P0, PT, R6.reuse, 0xf00, PT ;  /* 0x00000f000600780c */ /* 0x040fe40003f06070 */
[----:B------:R-:W-:-:S04]  /*1e90*/  LEA.HI R6, R6, 0x1, RZ, 0x18 ;  /* 0x0000000106067811 */ /* 0x000fc800078fc0ff */
[----:B------:R-:W-:-:S07]  /*1ea0*/  LOP3.LUT R7, R6, 0xf, RZ, 0xc0, !PT ;  /* 0x0000000f06077812 */ /* 0x000fce00078ec0ff */
[----:B------:R-:W-:Y:S05]  /*1eb0*/  @!P0 BRA `(.L_x_195) ;  /* 0x00000004006c8947 */ /* 0x000fea0003800000 */
[----:B------:R-:W-:Y:S01]  /*1ec0*/  LEA.HI R8, R4, 0x1, RZ, 0x18 ;  /* 0x0000000104087811 */ /* 0x000fe200078fc0ff */
[----:B------:R-:W-:Y:S03]  /*1ed0*/  BSSY.RECONVERGENT B3, `(.L_x_196) ;  /* 0x0000058000037945 */ /* 0x000fe60003800200 */
[----:B------:R-:W-:Y:S02]  /*1ee0*/  LOP3.LUT R9, R8, 0x1fffff0, RZ, 0xc0, !PT ;  /* 0x01fffff008097812 */ /* 0x000fe400078ec0ff */
[----:B------:R-:W-:-:S03]  /*1ef0*/  LOP3.LUT R8, R18, 0x800, RZ, 0xfc, !PT ;  /* 0x0000080012087812 */ /* 0x000fc600078efcff */
[----:B------:R-:W-:-:S07]  /*1f00*/  IMAD.MOV R9, RZ, RZ, -R9 ;  /* 0x000000ffff097224 */ /* 0x000fce00078e0a09 */
.L_x_197:
[C---:B------:R-:W-:Y:S02]  /*1f10*/  VIADD R13, R0.reuse, 0xfffff800 ;  /* 0xfffff800000d7836 */ /* 0x040fe40000000000 */
[----:B------:R-:W-:Y:S02]  /*1f20*/  VIADD R17, R0, 0xfffff900 ;  /* 0xfffff90000117836 */ /* 0x000fe40000000000 */
[----:B------:R-:W-:-:S05]  /*1f30*/  IMAD.WIDE.U32 R12, R13, 0x4, R14 ;  /* 0x000000040d0c7825 */ /* 0x000fca00078e000e */
[----:B------:R-:W2:Y:S01]  /*1f40*/  LDG.E R29, desc[UR6][R12.64] ;  /* 0x000000060c1d7981 */ /* 0x000ea2000c1e1900 */
[----:B------:R-:W-:-:S05]  /*1f50*/  IMAD.WIDE.U32 R16, R17, 0x4, R14 ;  /* 0x0000000411107825 */ /* 0x000fca00078e000e */
[----:B------:R0:W3:Y:S01]  /*1f60*/  LDG.E R20, desc[UR6][R16.64] ;  /* 0x0000000610147981 */ /* 0x0000e2000c1e1900 */
[----:B------:R-:W-:-:S04]  /*1f70*/  VIADD R25, R0, 0xfffffa00 ;  /* 0xfffffa0000197836 */ /* 0x000fc80000000000 */
[----:B------:R-:W-:-:S05]  /*1f80*/  IMAD.WIDE.U32 R24, R25, 0x4, R14 ;  /* 0x0000000419187825 */ /* 0x000fca00078e000e */
[----:B------:R1:W4:Y:S01]  /*1f90*/  LDG.E R28, desc[UR6][R24.64] ;  /* 0x00000006181c7981 */ /* 0x000322000c1e1900 */
[C---:B------:R-:W-:Y:S02]  /*1fa0*/  VIADD R27, R0.reuse, 0xfffffb00 ;  /* 0xfffffb00001b7836 */ /* 0x040fe40000000000 */
[----:B------:R-:W-:Y:S02]  /*1fb0*/  VIADD R19, R0, 0xfffffc00 ;  /* 0xfffffc0000137836 */ /* 0x000fe40000000000 */
[----:B------:R-:W-:-:S05]  /*1fc0*/  IMAD.WIDE.U32 R26, R27, 0x4, R14 ;  /* 0x000000041b1a7825 */ /* 0x000fca00078e000e */
[----:B------:R-:W5:Y:S01]  /*1fd0*/  LDG.E R10, desc[UR6][R26.64] ;  /* 0x000000061a0a7981 */ /* 0x000f62000c1e1900 */
[----:B------:R-:W-:-:S04]  /*1fe0*/  IMAD.WIDE.U32 R18, R19, 0x4, R14 ;  /* 0x0000000413127825 */ /* 0x000fc800078e000e */
[C---:B------:R-:W-:Y:S01]  /*1ff0*/  VIADD R23, R0.reuse, 0xfffffd00 ;  /* 0xfffffd0000177836 */ /* 0x040fe20000000000 */
[----:B------:R-:W5:Y:S01]  /*2000*/  LDG.E R11, desc[UR6][R18.64] ;  /* 0x00000006120b7981 */ /* 0x000f62000c1e1900 */
[----:B0-----:R-:W-:Y:S02]  /*2010*/  VIADD R17, R0, 0xfffffe00 ;  /* 0xfffffe0000117836 */ /* 0x001fe40000000000 */
[----:B------:R-:W-:-:S05]  /*2020*/  IMAD.WIDE.U32 R22, R23, 0x4, R14 ;  /* 0x0000000417167825 */ /* 0x000fca00078e000e */
[----:B------:R-:W5:Y:S01]  /*2030*/  LDG.E R12, desc[UR6][R22.64] ;  /* 0x00000006160c7981 */ /* 0x000f62000c1e1900 */
[----:B------:R-:W-:-:S04]  /*2040*/  IMAD.WIDE.U32 R16, R17, 0x4, R14 ;  /* 0x0000000411107825 */ /* 0x000fc800078e000e */
[----:B-1----:R-:W-:Y:S01]  /*2050*/  VIADD R25, R0, 0xffffff00 ;  /* 0xffffff0000197836 */ /* 0x002fe20000000000 */
[----:B------:R0:W5:Y:S03]  /*2060*/  LDG.E R13, desc[UR6][R16.64] ;  /* 0x00000006100d7981 */ /* 0x000166000c1e1900 */
[----:B------:R-:W-:-:S06]  /*2070*/  IMAD.WIDE.U32 R24, R25, 0x4, R14 ;  /* 0x0000000419187825 */ /* 0x000fcc00078e000e */
[----:B------:R-:W5:Y:S01]  /*2080*/  LDG.E R24, desc[UR6][R24.64] ;  /* 0x0000000618187981 */ /* 0x000f62000c1e1900 */
[----:B0-----:R-:W-:-:S04]  /*2090*/  IMAD.WIDE.U32 R16, R0, 0x4, R14 ;  /* 0x0000000400107825 */ /* 0x001fc800078e000e */
[----:B------:R-:W-:Y:S01]  /*20a0*/  VIADD R27, R0, 0x100 ;  /* 0x00000100001b7836 */ /* 0x000fe20000000000 */
[----:B------:R0:W5:Y:S03]  /*20b0*/  LDG.E R25, desc[UR6][R16.64] ;  /* 0x0000000610197981 */ /* 0x000166000c1e1900 */
[----:B------:R-:W-:-:S04]  /*20c0*/  IMAD.WIDE.U32 R18, R27, 0x4, R14 ;  /* 0x000000041b127825 */ /* 0x000fc800078e000e */
[----:B------:R-:W-:Y:S01]  /*20d0*/  VIADD R27, R0, 0x200 ;  /* 0x00000200001b7836 */ /* 0x000fe20000000000 */
[----:B------:R1:W5:Y:S03]  /*20e0*/  LDG.E R26, desc[UR6][R18.64] ;  /* 0x00000006121a7981 */ /* 0x000366000c1e1900 */
[----:B------:R-:W-:-:S04]  /*20f0*/  IMAD.WIDE.U32 R22, R27, 0x4, R14 ;  /* 0x000000041b167825 */ /* 0x000fc800078e000e */
[----:B0-----:R-:W-:Y:S01]  /*2100*/  VIADD R17, R0, 0x300 ;  /* 0x0000030000117836 */ /* 0x001fe20000000000 */
[----:B------:R0:W5:Y:S03]  /*2110*/  LDG.E R27, desc[UR6][R22.64] ;  /* 0x00000006161b7981 */ /* 0x000166000c1e1900 */
[----:B------:R-:W-:-:S04]  /*2120*/  IMAD.WIDE.U32 R16, R17, 0x4, R14 ;  /* 0x0000000411107825 */ /* 0x000fc800078e000e */
[----:B-1----:R-:W-:-:S04]  /*2130*/  VIADD R19, R0, 0x400 ;  /* 0x0000040000137836 */ /* 0x002fc80000000000 */
[----:B------:R-:W-:-:S06]  /*2140*/  IMAD.WIDE.U32 R18, R19, 0x4, R14 ;  /* 0x0000000413127825 */ /* 0x000fcc00078e000e */
[----:B------:R-:W5:Y:S01]  /*2150*/  LDG.E R18, desc[UR6][R18.64] ;  /* 0x0000000612127981 */ /* 0x000f62000c1e1900 */
[----:B0-----:R-:W-:-:S04]  /*2160*/  VIADD R23, R0, 0x600 ;  /* 0x0000060000177836 */ /* 0x001fc80000000000 */
[----:B------:R-:W-:-:S06]  /*2170*/  IMAD.WIDE.U32 R22, R23, 0x4, R14 ;  /* 0x0000000417167825 */ /* 0x000fcc00078e000e */
[----:B------:R-:W5:Y:S01]  /*2180*/  LDG.E R22, desc[UR6][R22.64] ;  /* 0x0000000616167981 */ /* 0x000f62000c1e1900 */
[----:B--2---:R-:W-:-:S04]  /*2190*/  FSETP.GT.AND P0, PT, R21, R29, PT ;  /* 0x0000001d1500720b */ /* 0x004fc80003f04000 */
[----:B------:R-:W-:Y:S02]  /*21a0*/  FSEL R21, R21, R29, P0 ;  /* 0x0000001d15157208 */ /* 0x000fe40000000000 */
[----:B------:R0:W2:Y:S02]  /*21b0*/  LDG.E R29, desc[UR6][R16.64] ;  /* 0x00000006101d7981 */ /* 0x0000a4000c1e1900 */
[----:B---3--:R-:W-:-:S04]  /*21c0*/  FSETP.GT.AND P0, PT, R21, R20, PT ;  /* 0x000000141500720b */ /* 0x008fc80003f04000 */
[----:B0-----:R-:W-:Y:S01]  /*21d0*/  FSEL R17, R21, R20, P0 ;  /* 0x0000001415117208 */ /* 0x001fe20000000000 */
[----:B------:R-:W-:-:S04]  /*21e0*/  VIADD R21, R0, 0x500 ;  /* 0x0000050000157836 */ /* 0x000fc80000000000 */
[----:B------:R-:W-:Y:S01]  /*21f0*/  IMAD.WIDE.U32 R20, R21, 0x4, R14 ;  /* 0x0000000415147825 */ /* 0x000fe200078e000e */
[----:B----4-:R-:W-:-:S05]  /*2200*/  FSETP.GT.AND P0, PT, R17, R28, PT ;  /* 0x0000001c1100720b */ /* 0x010fca0003f04000 */
[----:B------:R-:W3:Y:S01]  /*2210*/  LDG.E R20, desc[UR6][R20.64] ;  /* 0x0000000614147981 */ /* 0x000ee2000c1e1900 */
[----:B------:R-:W-:Y:S01]  /*2220*/  VIADD R16, R0, 0x700 ;  /* 0x0000070000107836 */ /* 0x000fe20000000000 */
[----:B------:R-:W-:-:S03]  /*2230*/  FSEL R28, R17, R28, P0 ;  /* 0x0000001c111c7208 */ /* 0x000fc60000000000 */
[----:B------:R-:W-:-:S06]  /*2240*/  IMAD.WIDE.U32 R16, R16, 0x4, R14 ;  /* 0x0000000410107825 */ /* 0x000fcc00078e000e */
[----:B------:R-:W4:Y:S01]  /*2250*/  LDG.E R16, desc[UR6][R16.64] ;  /* 0x0000000610107981 */ /* 0x000f22000c1e1900 */
        /* <DEDUP_REMOVED lines=22> */
[----:B------:R-:W-:-:S04]  /*23c0*/  FSETP.GT.AND P0, PT, R29, R18, PT ;  /* 0x000000121d00720b */ /* 0x000fc80003f04000 */
[----:B------:R-:W-:-:S04]  /*23d0*/  FSEL R29, R29, R18, P0 ;  /* 0x000000121d1d7208 */ /* 0x000fc80000000000 */
[----:B---3--:R-:W-:-:S04]  /*23e0*/  FSETP.GT.AND P0, PT, R29, R20, PT ;  /* 0x000000141d00720b */ /* 0x008fc80003f04000 */
[----:B------:R-:W-:-:S04]  /*23f0*/  FSEL R29, R29, R20, P0 ;  /* 0x000000141d1d7208 */ /* 0x000fc80000000000 */
[----:B------:R-:W-:-:S04]  /*2400*/  FSETP.GT.AND P0, PT, R29, R22, PT ;  /* 0x000000161d00720b */ /* 0x000fc80003f04000 */
[----:B------:R-:W-:-:S04]  /*2410*/  FSEL R21, R29, R22, P0 ;  /* 0x000000161d157208 */ /* 0x000fc80000000000 */
[----:B----4-:R-:W-:-:S04]  /*2420*/  FSETP.GT.AND P0, PT, R21, R16, PT ;  /* 0x000000101500720b */ /* 0x010fc80003f04000 */
[----:B------:R-:W-:Y:S01]  /*2430*/  FSEL R21, R21, R16, P0 ;  /* 0x0000001015157208 */ /* 0x000fe20000000000 */
[----:B------:R-:W-:Y:S08]  /*2440*/  @P1 BRA `(.L_x_197) ;  /* 0xfffffff800b01947 */ /* 0x000ff0000383ffff */
[----:B------:R-:W-:Y:S05]  /*2450*/  BSYNC.RECONVERGENT B3 ;  /* 0x0000000000037941 */ /* 0x000fea0003800200 */
.L_x_196:
[----:B------:R-:W-:-:S07]  /*2460*/  VIADD R18, R8, 0xfffff800 ;  /* 0xfffff80008127836 */ /* 0x000fce0000000000 */
.L_x_195:
[----:B------:R-:W-:Y:S05]  /*2470*/  BSYNC.RECONVERGENT B2 ;  /* 0x0000000000027941 */ /* 0x000fea0003800200 */
.L_x_194:
[----:B------:R-:W-:-:S13]  /*2480*/  ISETP.NE.AND P0, PT, R7, RZ, PT ;  /* 0x000000ff0700720c */ /* 0x000fda0003f05270 */
[----:B------:R-:W-:Y:S05]  /*2490*/  @!P0 BRA `(.L_x_193) ;  /* 0x0000000400608947 */ /* 0x000fea0003800000 */
[----:B------:R-:W-:Y:S01]  /*24a0*/  ISETP.GE.U32.AND P1, PT, R7, 0x8, PT ;  /* 0x000000080700780c */ /* 0x000fe20003f26070 */
[----:B------:R-:W-:Y:S01]  /*24b0*/  BSSY.RECONVERGENT B2, `(.L_x_198) ;  /* 0x000002d000027945 */ /* 0x000fe20003800200 */
[----:B------:R-:W-:-:S04]  /*24c0*/  LOP3.LUT R24, R6, 0x7, RZ, 0xc0, !PT ;  /* 0x0000000706187812 */ /* 0x000fc800078ec0ff */
[----:B------:R-:W-:-:S07]  /*24d0*/  ISETP.NE.AND P0, PT, R24, RZ, PT ;  /* 0x000000ff1800720c */ /* 0x000fce0003f05270 */
[----:B------:R-:W-:Y:S06]  /*24e0*/  @!P1 BRA `(.L_x_199) ;  /* 0x0000000000a49947 */ /* 0x000fec0003800000 */
[----:B------:R-:W-:-:S04]  /*24f0*/  IMAD.IADD R7, R18, 0x1, R5 ;  /* 0x0000000112077824 */ /* 0x000fc800078e0205 */
[----:B------:R-:W-:-:S04]  /*2500*/  IMAD.WIDE.U32 R8, R7, 0x4, R14 ;  /* 0x0000000407087825 */ /* 0x000fc800078e000e */
[C---:B------:R-:W-:Y:S01]  /*2510*/  VIADD R11, R7.reuse, 0x100 ;  /* 0x00000100070b7836 */ /* 0x040fe20000000000 */
[----:B------:R0:W2:Y:S01]  /*2520*/  LDG.E R0, desc[UR6][R8.64] ;  /* 0x0000000608007981 */ /* 0x0000a2000c1e1900 */
[----:B------:R-:W-:Y:S02]  /*2530*/  VIADD R13, R7, 0x200 ;  /* 0x00000200070d7836 */ /* 0x000fe40000000000 */
[----:B------:R-:W-:-:S05]  /*2540*/  IMAD.WIDE.U32 R10, R11, 0x4, R14 ;  /* 0x000000040b0a7825 */ /* 0x000fca00078e000e */
[----:B------:R1:W3:Y:S01]  /*2550*/  LDG.E R19, desc[UR6][R10.64] ;  /* 0x000000060a137981 */ /* 0x0002e2000c1e1900 */
[----:B------:R-:W-:-:S04]  /*2560*/  IMAD.WIDE.U32 R12, R13, 0x4, R14 ;  /* 0x000000040d0c7825 */ /* 0x000fc800078e000e */
[C---:B------:R-:W-:Y:S01]  /*2570*/  VIADD R23, R7.reuse, 0x300 ;  /* 0x0000030007177836 */ /* 0x040fe20000000000 */
[----:B------:R4:W5:Y:S01]  /*2580*/  LDG.E R20, desc[UR6][R12.64] ;  /* 0x000000060c147981 */ /* 0x000962000c1e1900 */
[----:B------:R-:W-:Y:S02]  /*2590*/  VIADD R17, R7, 0x400 ;  /* 0x0000040007117836 */ /* 0x000fe40000000000 */
[----:B------:R-:W-:-:S04]  /*25a0*/  IMAD.WIDE.U32 R22, R23, 0x4, R14 ;  /* 0x0000000417167825 */ /* 0x000fc800078e000e */
[--C-:B------:R-:W-:Y:S02]  /*25b0*/  IMAD.WIDE.U32 R16, R17, 0x4, R14.reuse ;  /* 0x0000000411107825 */ /* 0x100fe400078e000e */
[----:B------:R-:W5:Y:S02]  /*25c0*/  LDG.E R22, desc[UR6][R22.64] ;  /* 0x0000000616167981 */ /* 0x000f64000c1e1900 */
[C---:B0-----:R-:W-:Y:S02]  /*25d0*/  VIADD R9, R7.reuse, 0x500 ;  /* 0x0000050007097836 */ /* 0x041fe40000000000 */
[----:B------:R-:W5:Y:S01]  /*25e0*/  LDG.E R16, desc[UR6][R16.64] ;  /* 0x0000000610107981 */ /* 0x000f62000c1e1900 */
[----:B-1----:R-:W-:Y:S02]  /*25f0*/  VIADD R11, R7, 0x600 ;  /* 0x00000600070b7836 */ /* 0x002fe40000000000 */
[----:B------:R-:W-:-:S04]  /*2600*/  IMAD.WIDE.U32 R8, R9, 0x4, R14 ;  /* 0x0000000409087825 */ /* 0x000fc800078e000e */
[--C-:B------:R-:W-:Y:S02]  /*2610*/  IMAD.WIDE.U32 R10, R11, 0x4, R14.reuse ;  /* 0x000000040b0a7825 */ /* 0x100fe400078e000e */
[----:B------:R-:W5:Y:S02]  /*2620*/  LDG.E R8, desc[UR6][R8.64] ;  /* 0x0000000608087981 */ /* 0x000f64000c1e1900 */
[----:B----4-:R-:W-:Y:S02]  /*2630*/  VIADD R13, R7, 0x700 ;  /* 0x00000700070d7836 */ /* 0x010fe40000000000 */
[----:B------:R-:W4:Y:S02]  /*2640*/  LDG.E R11, desc[UR6][R10.64] ;  /* 0x000000060a0b7981 */ /* 0x000f24000c1e1900 */
[----:B------:R-:W-:-:S06]  /*2650*/  IMAD.WIDE.U32 R12, R13, 0x4, R14 ;  /* 0x000000040d0c7825 */ /* 0x000fcc00078e000e */
[----:B------:R-:W4:Y:S01]  /*2660*/  LDG.E R13, desc[UR6][R12.64] ;  /* 0x000000060c0d7981 */ /* 0x000f22000c1e1900 */
[----:B------:R-:W-:Y:S01]  /*2670*/  VIADD R18, R18, 0x800 ;  /* 0x0000080012127836 */ /* 0x000fe20000000000 */
[----:B--2---:R-:W-:-:S04]  /*2680*/  FSETP.GT.AND P1, PT, R21, R0, PT ;  /* 0x000000001500720b */ /* 0x004fc80003f24000 */
[----:B------:R-:W-:-:S04]  /*2690*/  FSEL R0, R21, R0, P1 ;  /* 0x0000000015007208 */ /* 0x000fc80000800000 */
[----:B---3--:R-:W-:-:S04]  /*26a0*/  FSETP.GT.AND P1, PT, R0, R19, PT ;  /* 0x000000130000720b */ /* 0x008fc80003f24000 */
        /* <DEDUP_REMOVED lines=12> */
[----:B------:R-:W-:-:S09]  /*2770*/  FSEL R21, R8, R13, P1 ;  /* 0x0000000d08157208 */ /* 0x000fd20000800000 */
.L_x_199:
[----:B------:R-:W-:Y:S05]  /*2780*/  BSYNC.RECONVERGENT B2 ;  /* 0x0000000000027941 */ /* 0x000fea0003800200 */
.L_x_198:
[----:B------:R-:W-:Y:S05]  /*2790*/  @!P0 BRA `(.L_x_193) ;  /* 0x0000000000a08947 */ /* 0x000fea0003800000 */
[----:B------:R-:W-:Y:S01]  /*27a0*/  ISETP.GE.U32.AND P1, PT, R24, 0x4, PT ;  /* 0x000000041800780c */ /* 0x000fe20003f26070 */
[----:B------:R-:W-:Y:S01]  /*27b0*/  BSSY.RECONVERGENT B2, `(.L_x_200) ;  /* 0x0000018000027945 */ /* 0x000fe20003800200 */
[----:B------:R-:W-:-:S11]  /*27c0*/  LOP3.LUT P0, RZ, R6, 0x3, RZ, 0xc0, !PT ;  /* 0x0000000306ff7812 */ /* 0x000fd6000780c0ff */
[----:B------:R-:W-:Y:S05]  /*27d0*/  @!P1 BRA `(.L_x_201) ;  /* 0x0000000000549947 */ /* 0x000fea0003800000 */
[----:B------:R-:W-:-:S04]  /*27e0*/  IMAD.IADD R5, R18, 0x1, R5 ;  /* 0x0000000112057824 */ /* 0x000fc800078e0205 */
[----:B------:R-:W-:-:S04]  /*27f0*/  IMAD.WIDE.U32 R6, R5, 0x4, R14 ;  /* 0x0000000405067825 */ /* 0x000fc800078e000e */
[C---:B------:R-:W-:Y:S02]  /*2800*/  VIADD R9, R5.reuse, 0x100 ;  /* 0x0000010005097836 */ /* 0x040fe40000000000 */
[----:B------:R-:W2:Y:S01]  /*2810*/  LDG.E R6, desc[UR6][R6.64] ;  /* 0x0000000606067981 */ /* 0x000ea2000c1e1900 */
[----:B------:R-:W-:Y:S02]  /*2820*/  VIADD R11, R5, 0x200 ;  /* 0x00000200050b7836 */ /* 0x000fe40000000000 */
[----:B------:R-:W-:-:S04]  /*2830*/  IMAD.WIDE.U32 R8, R9, 0x4, R14 ;  /* 0x0000000409087825 */ /* 0x000fc800078e000e */
[--C-:B------:R-:W-:Y:S02]  /*2840*/  IMAD.WIDE.U32 R10, R11, 0x4, R14.reuse ;  /* 0x000000040b0a7825 */ /* 0x100fe400078e000e */
[----:B------:R-:W3:Y:S02]  /*2850*/  LDG.E R8, desc[UR6][R8.64] ;  /* 0x0000000608087981 */ /* 0x000ee4000c1e1900 */
[----:B------:R-:W-:Y:S02]  /*2860*/  VIADD R13, R5, 0x300 ;  /* 0x00000300050d7836 */ /* 0x000fe40000000000 */
[----:B------:R-:W4:Y:S02]  /*2870*/  LDG.E R10, desc[UR6][R10.64] ;  /* 0x000000060a0a7981 */ /* 0x000f24000c1e1900 */
[----:B------:R-:W-:-:S06]  /*2880*/  IMAD.WIDE.U32 R12, R13, 0x4, R14 ;  /* 0x000000040d0c7825 */ /* 0x000fcc00078e000e */
        /* <DEDUP_REMOVED lines=10> */
.L_x_201:
[----:B------:R-:W-:Y:S05]  /*2930*/  BSYNC.RECONVERGENT B2 ;  /* 0x0000000000027941 */ /* 0x000fea0003800200 */
.L_x_200:
[----:B------:R-:W-:Y:S05]  /*2940*/  @!P0 BRA `(.L_x_193) ;  /* 0x0000000000348947 */ /* 0x000fea0003800000 */
[----:B------:R-:W-:Y:S01]  /*2950*/  LOP3.LUT R0, R4, 0xffff, RZ, 0xc0, !PT ;  /* 0x0000ffff04007812 */ /* 0x000fe200078ec0ff */
[----:B------:R-:W-:-:S03]  /*2960*/  IMAD.IADD R7, R18, 0x1, R2 ;  /* 0x0000000112077824 */ /* 0x000fc600078e0202 */
[----:B------:R-:W-:-:S04]  /*2970*/  LEA.HI R0, R0, 0x1, RZ, 0x18 ;  /* 0x0000000100007811 */ /* 0x000fc800078fc0ff */
[----:B------:R-:W-:-:S05]  /*2980*/  LOP3.LUT R0, R0, 0x3, RZ, 0xc0, !PT ;  /* 0x0000000300007812 */ /* 0x000fca00078ec0ff */
[----:B------:R-:W-:-:S07]  /*2990*/  IMAD.MOV R0, RZ, RZ, -R0 ;  /* 0x000000ffff007224 */ /* 0x000fce00078e0a00 */
.L_x_202:
[----:B------:R-:W-:-:S06]  /*29a0*/  IMAD.WIDE.U32 R4, R7, 0x4, R14 ;  /* 0x0000000407047825 */ /* 0x000fcc00078e000e */
[----:B------:R-:W2:Y:S01]  /*29b0*/  LDG.E R4, desc[UR6][R4.64] ;  /* 0x0000000604047981 */ /* 0x000ea2000c1e1900 */
[----:B------:R-:W-:Y:S02]  /*29c0*/  VIADD R0, R0, 0x1 ;  /* 0x0000000100007836 */ /* 0x000fe40000000000 */
[----:B------:R-:W-:-:S03]  /*29d0*/  VIADD R7, R7, 0x100 ;  /* 0x0000010007077836 */ /* 0x000fc60000000000 */
[----:B------:R-:W-:Y:S02]  /*29e0*/  ISETP.NE.AND P1, PT, R0, RZ, PT ;  /* 0x000000ff0000720c */ /* 0x000fe40003f25270 */
[----:B--2---:R-:W-:-:S04]  /*29f0*/  FSETP.GT.AND P0, PT, R21, R4, PT ;  /* 0x000000041500720b */ /* 0x004fc80003f04000 */
[----:B------:R-:W-:-:S07]  /*2a00*/  FSEL R21, R21, R4, P0 ;  /* 0x0000000415157208 */ /* 0x000fce0000000000 */
[----:B------:R-:W-:Y:S05]  /*2a10*/  @P1 BRA `(.L_x_202) ;  /* 0xfffffffc00e01947 */ /* 0x000fea000383ffff */
.L_x_193:
[----:B------:R-:W-:Y:S05]  /*2a20*/  BSYNC.RECONVERGENT B1 ;  /* 0x0000000000017941 */ /* 0x000fea0003800200 */
.L_x_190:
[----:B------:R-:W0:Y:S01]  /*2a30*/  S2R R2, SR_LANEID ;  /* 0x0000000000027919 */ /* 0x000e220000000000 */
[----:B------:R-:W1:Y:S01]  /*2a40*/  SHFL.DOWN PT, R0, R21, 0x1, 0x1f ;  /* 0x08201f0015007f89 */ /* 0x000e6200000e0000 */
[----:B------:R-:W2:Y:S01]  /*2a50*/  S2R R6, SR_TID.X ;  /* 0x0000000000067919 */ /* 0x000ea20000002100 */
        /* <DEDUP_REMOVED lines=19> */
[----:B--2---:R-:W-:Y:S01]  /*2b90*/  @!P0 SHF.R.U32.HI R2, RZ, 0x3, R6 ;  /* 0x00000003ff028819 */ /* 0x004fe20000011606 */
        /* <DEDUP_REMOVED lines=10> */
[----:B-1----:R-:W-:Y:S05]  /*2c40*/  @P0 BRA `(.L_x_189) ;  /* 0x0000000000500947 */ /* 0x002fea0003800000 */
        /* <DEDUP_REMOVED lines=20> */
.L_x_189:
[----:B------:R-:W-:Y:S05]  /*2d90*/  BSYNC.RECONVERGENT B0 ;  /* 0x0000000000007941 */ /* 0x000fea0003800200 */
.L_x_173:
[----:B------:R-:W-:Y:S05]  /*2da0*/  @P0 EXIT ;  /* 0x000000000000094d */ /* 0x000fea0003800000 */
[----:B------:R-:W1:Y:S02]  /*2db0*/  LDC.64 R4, c[0x0][0x388] ;  /* 0x0000e200ff047b82 */ /* 0x000e640000000a00 */
[----:B-1----:R-:W-:-:S05]  /*2dc0*/  IMAD.WIDE.U32 R2, R3, 0x4, R4 ;  /* 0x0000000403027825 */ /* 0x002fca00078e0004 */
[----:B------:R-:W-:Y:S01]  /*2dd0*/  STG.E desc[UR6][R2.64], R8 ;  /* 0x0000000802007986 */ /* 0x000fe2000c101906 */
[----:B------:R-:W-:Y:S05]  /*2de0*/  EXIT ;  /* 0x000000000000794d */ /* 0x000fea0003800000 */
.L_x_203:
        /* <DEDUP_REMOVED lines=9> */
.L_x_240:


//--------------------- .text._ZN3cub18CUB_300001_SM_10006detail6reduce28DeviceReduceSingleTileKernelINS2_10policy_hubIfj6MAX_OPIfEE10Policy1000EN6thrust24THRUST_300001_SM_1000_NS10device_ptrIfEEPfjS6_ffN4cuda3std3__410__identityEEEvT0_T1_T2_T3_T4_T6_ --------------------------
	.section	.text._ZN3cub18CUB_300001_SM_10006detail6reduce28DeviceReduceSingleTileKernelINS2_10policy_hubIfj6MAX_OPIfEE10Policy1000EN6thrust24THRUST_300001_SM_1000_NS10device_ptrIfEEPfjS6_ffN4cuda3std3__410__identityEEEvT0_T1_T2_T3_T4_T6_,"ax",@progbits
	.align	128
        .global         _ZN3cub18CUB_300001_SM_10006detail6reduce28DeviceReduceSingleTileKernelINS2_10policy_hubIfj6MAX_OPIfEE10Policy1000EN6thrust24THRUST_300001_SM_1000_NS10device_ptrIfEEPfjS6_ffN4cuda3std3__410__identityEEEvT0_T1_T2_T3_T4_T6_
        .type           _ZN3cub18CUB_300001_SM_10006detail6reduce28DeviceReduceSingleTileKernelINS2_10policy_hubIfj6MAX_OPIfEE10Policy1000EN6thrust24THRUST_300001_SM_1000_NS10device_ptrIfEEPfjS6_ffN4cuda3std3__410__identityEEEvT0_T1_T2_T3_T4_T6_,@function
        .size           _ZN3cub18CUB_300001_SM_10006detail6reduce28DeviceReduceSingleTileKernelINS2_10policy_hubIfj6MAX_OPIfEE10Policy1000EN6thrust24THRUST_300001_SM_1000_NS10device_ptrIfEEPfjS6_ffN4cuda3std3__410__identityEEEvT0_T1_T2_T3_T4_T6_,(.L_x_241 - _ZN3cub18CUB_300001_SM_10006detail6reduce28DeviceReduceSingleTileKernelINS2_10policy_hubIfj6MAX_OPIfEE10Policy1000EN6thrust24THRUST_300001_SM_1000_NS10device_ptrIfEEPfjS6_ffN4cuda3std3__410__identityEEEvT0_T1_T2_T3_T4_T6_)
        .other          _ZN3cub18CUB_300001_SM_10006detail6reduce28DeviceReduceSingleTileKernelINS2_10policy_hubIfj6MAX_OPIfEE10Policy1000EN6thrust24THRUST_300001_SM_1000_NS10device_ptrIfEEPfjS6_ffN4cuda3std3__410__identityEEEvT0_T1_T2_T3_T4_T6_,@"STO_CUDA_ENTRY STV_DEFAULT"
_ZN3cub18CUB_300001_SM_10006detail6reduce28DeviceReduceSingleTileKernelINS2_10policy_hubIfj6MAX_OPIfEE10Policy1000EN6thrust24THRUST_300001_SM_1000_NS10device_ptrIfEEPfjS6_ffN4cuda3std3__410__identityEEEvT0_T1_T2_T3_T4_T6_:
.text._ZN3cub18CUB_300001_SM_10006detail6reduce28DeviceReduceSingleTileKernelINS2_10policy_hubIfj6MAX_OPIfEE10Policy1000EN6thrust24THRUST_300001_SM_1000_NS10device_ptrIfEEPfjS6_ffN4cuda3std3__410__identityEEEvT0_T1_T2_T3_T4_T6_:
        /* <DEDUP_REMOVED lines=13> */
.L_x_204:
[----:B------:R-:W-:Y:S01]  /*00d0*/  ISETP.GT.U32.AND P0, PT, R4, 0xfff, PT ;  /* 0x00000fff0400780c */ /* 0x000fe20003f04070 */
[----:B------:R-:W-:-:S12]  /*00e0*/  BSSY.RECONVERGENT B0, `(.L_x_205) ;  /* 0x0000287000007945 */ /* 0x000fd80003800200 */
        /* <DEDUP_REMOVED lines=11> */
.L_x_208:
[----:B------:R-:W-:Y:S05]  /*01a0*/  BSYNC.RECONVERGENT B1 ;  /* 0x0000000000017941 */ /* 0x000fea0003800200 */
.L_x_207:
        /* <DEDUP_REMOVED lines=17> */
.L_x_213:
        /* <DEDUP_REMOVED lines=54> */
.L_x_212:
[----:B------:R-:W-:Y:S05]  /*0620*/  BSYNC.RECONVERGENT B2 ;  /* 0x0000000000027941 */ /* 0x000fea0003800200 */
.L_x_211:
[----:B------:R-:W-:Y:S05]  /*0630*/  @!P0 BRA `(.L_x_210) ;  /* 0x0000000400148947 */ /* 0x000fea0003800000 */
[----:B------:R-:W-:Y:S01]  /*0640*/  ISETP.GE.U32.AND P1, PT, R20, 0x8, PT ;  /* 0x000000081400780c */ /* 0x000fe20003f26070 */
[----:B------:R-:W-:Y:S01]  /*0650*/  BSSY.RECONVERGENT B2, `(.L_x_214) ;  /* 0x000001f000027945 */ /* 0x000fe20003800200 */
[----:B------:R-:W-:-:S04]  /*0660*/  LOP3.LUT R8, R6, 0x7, RZ, 0xc0, !PT ;  /* 0x0000000706087812 */ /* 0x000fc800078ec0ff */
[----:B------:R-:W-:-:S07]  /*0670*/  ISETP.NE.AND P0, PT, R8, RZ, PT ;  /* 0x000000ff0800720c */ /* 0x000fce0003f05270 */
[----:B------:R-:W-:Y:S06]  /*0680*/  @!P1 BRA `(.L_x_215) ;  /* 0x00000000006c9947 */ /* 0x000fec0003800000 */
[----:B------:R-:W0:Y:S02]  /*0690*/  LDC.64 R2, c[0x0][0x380] ;  /* 0x0000e000ff027b82 */ /* 0x000e240000000a00 */
[----:B0-----:R-:W-:-:S05]  /*06a0*/  IMAD.WIDE.U32 R2, R7, 0x4, R2 ;  /* 0x0000000407027825 */ /* 0x001fca00078e0002 */
        /* <DEDUP_REMOVED lines=25> */
.L_x_215:
[----:B------:R-:W-:Y:S05]  /*0840*/  BSYNC.RECONVERGENT B2 ;  /* 0x0000000000027941 */ /* 0x000fea0003800200 */
.L_x_214:
        /* <DEDUP_REMOVED lines=21> */
.L_x_217:
[----:B------:R-:W-:Y:S05]  /*09a0*/  BSYNC.RECONVERGENT B2 ;  /* 0x0000000000027941 */ /* 0x000fea0003800200 */
.L_x_216:
[----:B------:R-:W-:Y:S05]  /*09b0*/  @!P0 BRA `(.L_x_210) ;  /* 0x0000000000348947 */ /* 0x000fea0003800000 */
[----:B------:R-:W0:Y:S01]  /*09c0*/  LDC.64 R2, c[0x0][0x380] ;  /* 0x0000e000ff027b82 */ /* 0x000e220000000a00 */
[----:B------:R-:W-:Y:S02]  /*09d0*/  IMAD.MOV R6, RZ, RZ, -R6 ;  /* 0x000000ffff067224 */ /* 0x000fe400078e0a06 */
[----:B0-----:R-:W-:-:S04]  /*09e0*/  IMAD.WIDE.U32 R2, R7, 0x4, R2 ;  /* 0x0000000407027825 */ /* 0x001fc800078e0002 */
[----:B------:R-:W-:-:S07]  /*09f0*/  IMAD.MOV.U32 R7, RZ, RZ, R3 ;  /* 0x000000ffff077224 */ /* 0x000fce00078e0003 */
.L_x_218:
[----:B------:R-:W-:-:S06]  /*0a00*/  IMAD.MOV.U32 R3, RZ, RZ, R7 ;  /* 0x000000ffff037224 */ /* 0x000fcc00078e0007 */
[----:B------:R0:W2:Y:S01]  /*0a10*/  LDG.E R3, desc[UR6][R2.64] ;  /* 0x0000000602037981 */ /* 0x0000a2000c1e1900 */
[----:B------:R-:W-:-:S05]  /*0a20*/  VIADD R6, R6, 0x1 ;  /* 0x0000000106067836 */ /* 0x000fca0000000000 */
[----:B------:R-:W-:Y:S02]  /*0a30*/  ISETP.NE.AND P1, PT, R6, RZ, PT ;  /* 0x000000ff0600720c */ /* 0x000fe40003f25270 */
[----:B0-----:R-:W-:-:S05]  /*0a40*/  IADD3 R2, P2, PT, R2, 0x400, RZ ;  /* 0x0000040002027810 */ /* 0x001fca0007f5e0ff */
[----:B------:R-:W-:Y:S01]  /*0a50*/  IMAD.X R7, RZ, RZ, R7, P2 ;  /* 0x000000ffff077224 */ /* 0x000fe200010e0607 */
[----:B--2--5:R-:W-:-:S04]  /*0a60*/  FSETP.GT.AND P0, PT, R0, R3, PT ;  /* 0x000000030000720b */ /* 0x024fc80003f04000 */
[----:B------:R-:W-:Y:S01]  /*0a70*/  FSEL R0, R0, R3, P0 ;  /* 0x0000000300007208 */ /* 0x000fe20000000000 */
[----:B------:R-:W-:Y:S08]  /*0a80*/  @P1 BRA `(.L_x_218) ;  /* 0xfffffffc00dc1947 */ /* 0x000ff0000383ffff */
.L_x_210:
[----:B------:R-:W-:Y:S05]  /*0a90*/  BSYNC.RECONVERGENT B1 ;  /* 0x0000000000017941 */ /* 0x000fea0003800200 */
.L_x_209:
[----:B------:R-:W-:Y:S01]  /*0aa0*/  ISETP.GE.U32.AND P0, PT, R4, 0x100, PT ;  /* 0x000001000400780c */ /* 0x000fe20003f06070 */
        /* <DEDUP_REMOVED lines=57> */
.L_x_219:
[----:B------:R-:W-:Y:S01]  /*0e40*/  LOP3.LUT R0, R5, 0x3e0, RZ, 0xc0, !PT ;  /* 0x000003e005007812 */ /* 0x000fe200078ec0ff */
[----:B------:R-:W1:Y:S03]  /*0e50*/  S2R R6, SR_LANEID ;  /* 0x0000000000067919 */ /* 0x000e660000000000 */
[----:B------:R-:W-:Y:S01]  /*0e60*/  LOP3.LUT R7, RZ, R0, RZ, 0x33, !PT ;  /* 0x00000000ff077212 */ /* 0x000fe200078e33ff */
[----:B0-----:R-:W-:-:S04]  /*0e70*/  VIADD R3, R0, 0x20 ;  /* 0x0000002000037836 */ /* 0x001fc80000000000 */
[----:B------:R-:W-:Y:S01]  /*0e80*/  IMAD.IADD R7, R7, 0x1, R4 ;  /* 0x0000000107077824 */ /* 0x000fe200078e0204 */
[----:B------:R-:W-:-:S04]  /*0e90*/  ISETP.GT.U32.AND P0, PT, R3, R4, PT ;  /* 0x000000040300720c */ /* 0x000fc80003f04070 */
        /* <DEDUP_REMOVED lines=40> */
[----:B------:R-:W-:Y:S01]  /*1120*/  ISETP.GT.U32.AND P1, PT, R4, 0x40, PT ;  /* 0x000000400400780c */ /* 0x000fe20003f24070 */
[----:B0-----:R-:W-:-:S09]  /*1130*/  ULEA UR4, UR5, UR4, 0x18 ;  /* 0x0000000405047291 */ /* 0x001fd2000f8ec0ff */
[----:B------:R-:W0:Y:S04]  /*1140*/  LDS R3, [UR4+0xc] ;  /* 0x00000c04ff037984 */ /* 0x000e280008000800 */
[----:B------:R-:W1:Y:S04]  /*1150*/  LDS.128 R8, [UR4+0x10] ;  /* 0x00001004ff087984 */ /* 0x000e680008000c00 */
[----:B------:R-:W2:Y:S01]  /*1160*/  LDS.64 R6, [UR4+0x20] ;  /* 0x00002004ff067984 */ /* 0x000ea20008000a00 */
[----:B0-----:R-:W-:-:S04]  /*1170*/  FSETP.GT.AND P3, PT, R2, R3, PT ;  /* 0x000000030200720b */ /* 0x001fc80003f64000 */
[----:B------:R-:W-:Y:S02]  /*1180*/  @P2 FSEL R2, R2, R3, P3 ;  /* 0x0000000302022208 */ /* 0x000fe40001800000 */
[----:B------:R-:W-:Y:S02]  /*1190*/  ISETP.GT.U32.AND P2, PT, R4, 0x60, PT ;  /* 0x000000600400780c */ /* 0x000fe40003f44070 */
[----:B-1----:R-:W-:-:S04]  /*11a0*/  FSETP.GT.AND P3, PT, R2, R8, PT ;  /* 0x000000080200720b */ /* 0x002fc80003f64000 */
        /* <DEDUP_REMOVED lines=11> */
[----:B--2---:R-:W-:-:S04]  /*1260*/  FSETP.GT.AND P3, PT, R2, R6, PT ;  /* 0x000000060200720b */ /* 0x004fc80003f64000 */
[----:B------:R-:W-:-:S04]  /*1270*/  @P1 FSEL R2, R2, R6, P3 ;  /* 0x0000000602021208 */ /* 0x000fc80001800000 */
[----:B------:R-:W-:-:S04]  /*1280*/  FSETP.GT.AND P1, PT, R2, R7, PT ;  /* 0x000000070200720b */ /* 0x000fc80003f24000 */
[----:B------:R-:W-:Y:S01]  /*1290*/  @P2 FSEL R2, R2, R7, P1 ;  /* 0x0000000702022208 */ /* 0x000fe20000800000 */
[----:B------:R-:W-:Y:S08]  /*12a0*/  BRA `(.L_x_220) ;  /* 0x0000001400a87947 */ /* 0x000ff00003800000 */
.L_x_206:
[----:B------:R-:W0:Y:S01]  /*12b0*/  S2R R0, SR_TID.X ;  /* 0x0000000000007919 */ /* 0x000e220000002100 */
[----:B------:R-:W1:Y:S02]  /*12c0*/  LDCU.64 UR4, c[0x0][0x380] ;  /* 0x00007000ff0477ac */ /* 0x000e640008000a00 */
[----:B-1----:R-:W-:Y:S02]  /*12d0*/  IMAD.U32 R14, RZ, RZ, UR4 ;  /* 0x00000004ff0e7e24 */ /* 0x002fe4000f8e00ff */
[----:B------:R-:W-:Y:S02]  /*12e0*/  IMAD.U32 R15, RZ, RZ, UR5 ;  /* 0x00000005ff0f7e24 */ /* 0x000fe4000f8e00ff */
        /* <DEDUP_REMOVED lines=17> */
[----:B------:R-:W-:Y:S01]  /*1400*/  UMOV UR4, 0x1000 ;  /* 0x0000100000047882 */ /* 0x000fe20000000000 */
        /* <DEDUP_REMOVED lines=14> */
[----:B------:R-:W-:-:S03]  /*14f0*/  VIADD R20, R4, 0xfffff000 ;  /* 0xfffff00004147836 */ /* 0x000fc60000000000 */
[CC--:B------:R-:W-:Y:S02]  /*1500*/  FSETP.GT.AND P0, PT, R21.reuse, R22.reuse, PT ;  /* 0x000000161500720b */ /* 0x0c0fe40003f04000 */
[----:B------:R-:W-:Y:S02]  /*1510*/  ISETP.GE.U32.AND P1, PT, R20, 0x1000, PT ;  /* 0x000010001400780c */ /* 0x000fe40003f26070 */
        /* <DEDUP_REMOVED lines=17> */
[----:B------:R-:W-:-:S07]  /*1630*/  UMOV UR4, 0x1000 ;  /* 0x0000100000047882 */ /* 0x000fce0000000000 */
[----:B------:R-:W1:Y:S02]  /*1640*/  LDC.64 R14, c[0x0][0x380] ;  /* 0x0000e000ff0e7b82 */ /* 0x000e640000000a00 */
.L_x_223:
[----:B------:R-:W-:-:S04]  /*1650*/  VIADD R3, R0, UR4 ;  /* 0x0000000400037c36 */ /* 0x000fc80008000000 */
        /* <DEDUP_REMOVED lines=16> */
[----:B------:R0:W5:Y:S02]  /*1760*/  LDG.E R19, desc[UR6][R2.64+0x3c00] ;  /* 0x003c000602137981 */ /* 0x000164000c1e1900 */
[----:B0-----:R-:W-:-:S05]  /*1770*/  VIADD R2, R4, -UR4 ;  /* 0x8000000404027c36 */ /* 0x001fca0008000000 */
[----:B------:R-:W-:Y:S02]  /*1780*/  ISETP.GE.U32.AND P1, PT, R2, 0x1000, PT ;  /* 0x000010000200780c */ /* 0x000fe40003f26070 */
        /* <DEDUP_REMOVED lines=33> */
[----:B------:R-:W-:-:S06]  /*19a0*/  UIADD3 UR4, UPT, UPT, UR4, 0x1000, URZ ;  /* 0x0000100004047890 */ /* 0x000fcc000fffe0ff */
[----:B------:R-:W-:-:S13]  /*19b0*/  ISETP.LT.U32.AND P0, PT, R20, UR4, PT ;  /* 0x0000000414007c0c */ /* 0x000fda000bf01070 */
[----:B------:R-:W-:Y:S05]  /*19c0*/  @!P0 BRA `(.L_x_223) ;  /* 0xfffffffc00208947 */ /* 0x000fea000383ffff */
.L_x_221:
[----:B------:R-:W-:Y:S01]  /*19d0*/  VIADD R3, R4, -UR4 ;  /* 0x8000000404037c36 */ /* 0x000fe20008000000 */
[----:B------:R-:W-:Y:S04]  /*19e0*/  BSSY.RECONVERGENT B1, `(.L_x_222) ;  /* 0x00000c0000017945 */ /* 0x000fe80003800200 */
[----:B------:R-:W-:-:S04]  /*19f0*/  ISETP.GE.AND P0, PT, R0, R3, PT ;  /* 0x000000030000720c */ /* 0x000fc80003f06270 */
[----:B------:R-:W-:-:S13]  /*1a00*/  ISETP.LE.U32.OR P0, PT, R4, UR4, P0 ;  /* 0x0000000404007c0c */ /* 0x000fda0008703470 */
[----:B------:R-:W-:Y:S05]  /*1a10*/  @P0 BRA `(.L_x_224) ;  /* 0x0000000800f00947 */ /* 0x000fea0003800000 */
[----:B------:R-:W-:Y:S01]  /*1a20*/  LOP3.LUT R3, RZ, R0, RZ, 0x33, !PT ;  /* 0x00000000ff037212 */ /* 0x000fe200078e33ff */
[----:B------:R-:W-:Y:S01]  /*1a30*/  BSSY.RECONVERGENT B2, `(.L_x_225) ;  /* 0x0000062000027945 */ /* 0x000fe20003800200 */
[----:B------:R-:W-:Y:S02]  /*1a40*/  IMAD.MOV.U32 R7, RZ, RZ, R0 ;  /* 0x000000ffff077224 */ /* 0x000fe400078e0000 */
[----:B------:R-:W-:-:S04]  /*1a50*/  IADD3 R3, PT, PT, R4, -UR4, R3 ;  /* 0x8000000404037c10 */ /* 0x000fc8000fffe003 */
[C---:B------:R-:W-:Y:S02]  /*1a60*/  ISETP.GE.U32.AND P0, PT, R3.reuse, 0xf00, PT ;  /* 0x00000f000300780c */ /* 0x040fe40003f06070 */
[----:B------:R-:W-:-:S04]  /*1a70*/  LEA.HI R3, R3, 0x1, RZ, 0x18 ;  /* 0x0000000103037811 */ /* 0x000fc800078fc0ff */
[----:B------:R-:W-:-:S07]  /*1a80*/  LOP3.LUT R4, R3, 0xf, RZ, 0xc0, !PT ;  /* 0x0000000f03047812 */ /* 0x000fce00078ec0ff */
[----:B------:R-:W-:Y:S05]  /*1a90*/  @!P0 BRA `(.L_x_226) ;  /* 0x00000004006c8947 */ /* 0x000fea0003800000 */
[----:B------:R-:W-:Y:S01]  /*1aa0*/  LOP3.LUT R8, R3, 0x1fffff0, RZ, 0xc0, !PT ;  /* 0x01fffff003087812 */ /* 0x000fe200078ec0ff */
[----:B------:R-:W-:Y:S01]  /*1ab0*/  BSSY.RECONVERGENT B3, `(.L_x_227) ;  /* 0x0000058000037945 */ /* 0x000fe20003800200 */
[C---:B------:R-:W-:Y:S01]  /*1ac0*/  LOP3.LUT R7, R0.reuse, 0x800, RZ, 0xfc, !PT ;  /* 0x0000080000077812 */ /* 0x040fe200078efcff */
[----:B------:R-:W-:Y:S02]  /*1ad0*/  VIADD R2, R0, UR4 ;  /* 0x0000000400027c36 */ /* 0x000fe40008000000 */
[----:B------:R-:W-:-:S07]  /*1ae0*/  IMAD.MOV R8, RZ, RZ, -R8 ;  /* 0x000000ffff087224 */ /* 0x000fce00078e0a08 */
.L_x_228:
[----:B------:R-:W-:-:S04]  /*1af0*/  IMAD.WIDE.U32 R12, R2, 0x4, R14 ;  /* 0x00000004020c7825 */ /* 0x000fc800078e000e */
[C---:B------:R-:W-:Y:S01]  /*1b00*/  VIADD R17, R2.reuse, 0x100 ;  /* 0x0000010002117836 */ /* 0x040fe20000000000 */
[----:B------:R-:W2:Y:S01]  /*1b10*/  LDG.E R5, desc[UR6][R12.64] ;  /* 0x000000060c057981 */ /* 0x000ea2000c1e1900 */
[----:B------:R-:W-:Y:S02]  /*1b20*/  VIADD R11, R2, 0x200 ;  /* 0x00000200020b7836 */ /* 0x000fe40000000000 */
[----:B------:R-:W-:-:S05]  /*1b30*/  IMAD.WIDE.U32 R16, R17, 0x4, R14 ;  /* 0x0000000411107825 */ /* 0x000fca00078e000e */
[----:B------:R0:W3:Y:S01]  /*1b40*/  LDG.E R9, desc[UR6][R16.64] ;  /* 0x0000000610097981 */ /* 0x0000e2000c1e1900 */
[----:B------:R-:W-:-:S04]  /*1b50*/  IMAD.WIDE.U32 R10, R11, 0x4, R14 ;  /* 0x000000040b0a7825 */ /* 0x000fc800078e000e */
[C---:B------:R-:W-:Y:S02]  /*1b60*/  VIADD R29, R2.reuse, 0x300 ;  /* 0x00000300021d7836 */ /* 0x040fe40000000000 */
[----:B------:R1:W4:Y:S01]  /*1b70*/  LDG.E R10, desc[UR6][R10.64] ;  /* 0x000000060a0a7981 */ /* 0x000322000c1e1900 */
[----:B------:R-:W-:Y:S02]  /*1b80*/  VIADD R21, R2, 0x400 ;  /* 0x0000040002157836 */ /* 0x000fe40000000000 */
[----:B------:R-:W-:-:S06]  /*1b90*/  IMAD.WIDE.U32 R28, R29, 0x4, R14 ;  /* 0x000000041d1c7825 */ /* 0x000fcc00078e000e */
        /* <DEDUP_REMOVED lines=8> */
[C---:B-1----:R-:W-:Y:S01]  /*1c20*/  VIADD R11, R2.reuse, 0x700 ;  /* 0x00000700020b7836 */ /* 0x042fe20000000000 */
[----:B------:R0:W5:Y:S01]  /*1c30*/  LDG.E R25, desc[UR6][R16.64] ;  /* 0x0000000610197981 */ /* 0x000162000c1e1900 */
[----:B------:R-:W-:Y:S02]  /*1c40*/  VIADD R19, R2, 0x800 ;  /* 0x0000080002137836 */ /* 0x000fe40000000000 */
[----:B0-----:R-:W-:-:S05]  /*1c50*/  IMAD.WIDE.U32 R16, R11, 0x4, R14 ;  /* 0x000000040b107825 */ /* 0x001fca00078e000e */
[----:B------:R-:W5:Y:S01]  /*1c60*/  LDG.E R24, desc[UR6][R16.64] ;  /* 0x0000000610187981 */ /* 0x000f62000c1e1900 */
[----:B------:R-:W-:-:S04]  /*1c70*/  IMAD.WIDE.U32 R18, R19, 0x4, R14 ;  /* 0x0000000413127825 */ /* 0x000fc800078e000e */
[C---:B------:R-:W-:Y:S01]  /*1c80*/  VIADD R21, R2.reuse, 0x900 ;  /* 0x0000090002157836 */ /* 0x040fe20000000000 */
[----:B------:R0:W5:Y:S01]  /*1c90*/  LDG.E R13, desc[UR6][R18.64] ;  /* 0x00000006120d7981 */ /* 0x000162000c1e1900 */
        /* <DEDUP_REMOVED lines=8> */
[----:B------:R0:W5:Y:S02]  /*1d20*/  LDG.E R29, desc[UR6][R16.64] ;  /* 0x00000006101d7981 */ /* 0x000164000c1e1900 */
[----:B0-----:R-:W-:-:S04]  /*1d30*/  IMAD.WIDE.U32 R16, R19, 0x4, R14 ;  /* 0x0000000413107825 */ /* 0x001fc800078e000e */
[C---:B------:R-:W-:Y:S02]  /*1d40*/  VIADD R19, R2.reuse, 0xd00 ;  /* 0x00000d0002137836 */ /* 0x040fe40000000000 */
[----:B------:R-:W5:Y:S01]  /*1d50*/  LDG.E R16, desc[UR6][R16.64] ;  /* 0x0000000610107981 */ /* 0x000f62000c1e1900 */
[----:B------:R-:W-:Y:S02]  /*1d60*/  VIADD R21, R2, 0xe00 ;  /* 0x00000e0002157836 */ /* 0x000fe40000000000 */
[----:B------:R-:W-:-:S04]  /*1d70*/  IMAD.WIDE.U32 R18, R19, 0x4, R14 ;  /* 0x0000000413127825 */ /* 0x000fc800078e000e */
[--C-:B------:R-:W-:Y:S02]  /*1d80*/  IMAD.WIDE.U32 R20, R21, 0x4, R14.reuse ;  /* 0x0000000415147825 */ /* 0x100fe400078e000e */
[----:B------:R-:W5:Y:S02]  /*1d90*/  LDG.E R18, desc[UR6][R18.64] ;  /* 0x0000000612127981 */ /* 0x000f64000c1e1900 */
[----:B------:R-:W-:Y:S02]  /*1da0*/  VIADD R23, R2, 0xf00 ;  /* 0x00000f0002177836 */ /* 0x000fe40000000000 */
[----:B------:R-:W5:Y:S02]  /*1db0*/  LDG.E R20, desc[UR6][R20.64] ;  /* 0x0000000614147981 */ /* 0x000f64000c1e1900 */
[----:B------:R-:W-:-:S06]  /*1dc0*/  IMAD.WIDE.U32 R22, R23, 0x4, R14 ;  /* 0x0000000417167825 */ /* 0x000fcc00078e000e */
[----:B------:R-:W5:Y:S01]  /*1dd0*/  LDG.E R22, desc[UR6][R22.64] ;  /* 0x0000000616167981 */ /* 0x000f62000c1e1900 */
[----:B------:R-:W-:Y:S02]  /*1de0*/  VIADD R8, R8, 0x10 ;  /* 0x0000001008087836 */ /* 0x000fe40000000000 */
[----:B------:R-:W-:Y:S02]  /*1df0*/  VIADD R7, R7, 0x1000 ;  /* 0x0000100007077836 */ /* 0x000fe40000000000 */
[----:B------:R-:W-:Y:S01]  /*1e00*/  VIADD R2, R2, 0x1000 ;  /* 0x0000100002027836 */ /* 0x000fe20000000000 */
        /* <DEDUP_REMOVED lines=34> */
[----:B------:R-:W-:Y:S05]  /*2030*/  BSYNC.RECONVERGENT B3 ;  /* 0x0000000000037941 */ /* 0x000fea0003800200 */
.L_x_227:
[----:B------:R-:W-:-:S07]  /*2040*/  VIADD R7, R7, 0xfffff800 ;  /* 0xfffff80007077836 */ /* 0x000fce0000000000 */
.L_x_226:
[----:B------:R-:W-:Y:S05]  /*2050*/  BSYNC.RECONVERGENT B2 ;  /* 0x0000000000027941 */ /* 0x000fea0003800200 */
.L_x_225:
[----:B------:R-:W-:-:S13]  /*2060*/  ISETP.NE.AND P0, PT, R4, RZ, PT ;  /* 0x000000ff0400720c */ /* 0x000fda0003f05270 */
[----:B------:R-:W-:Y:S05]  /*2070*/  @!P0 BRA `(.L_x_224) ;  /* 0x0000000400588947 */ /* 0x000fea0003800000 */
[----:B------:R-:W-:Y:S01]  /*2080*/  ISETP.GE.U32.AND P1, PT, R4, 0x8, PT ;  /* 0x000000080400780c */ /* 0x000fe20003f26070 */
[----:B------:R-:W-:Y:S01]  /*2090*/  BSSY.RECONVERGENT B2, `(.L_x_229) ;  /* 0x000002d000027945 */ /* 0x000fe20003800200 */
[----:B------:R-:W-:-:S04]  /*20a0*/  LOP3.LUT R24, R3, 0x7, RZ, 0xc0, !PT ;  /* 0x0000000703187812 */ /* 0x000fc800078ec0ff */
[----:B------:R-:W-:-:S07]  /*20b0*/  ISETP.NE.AND P0, PT, R24, RZ, PT ;  /* 0x000000ff1800720c */ /* 0x000fce0003f05270 */
[----:B------:R-:W-:Y:S06]  /*20c0*/  @!P1 BRA `(.L_x_230) ;  /* 0x0000000000a49947 */ /* 0x000fec0003800000 */
[----:B------:R-:W-:-:S04]  /*20d0*/  VIADD R9, R7, UR4 ;  /* 0x0000000407097c36 */ /* 0x000fc80008000000 */
        /* <DEDUP_REMOVED lines=8> */
[----:B------:R-:W4:Y:S01]  /*2160*/  LDG.E R4, desc[UR6][R16.64] ;  /* 0x0000000610047981 */ /* 0x000f22000c1e1900 */
[----:B------:R-:W-:Y:S02]  /*2170*/  VIADD R21, R9, 0x400 ;  /* 0x0000040009157836 */ /* 0x000fe40000000000 */
[----:B------:R-:W-:-:S05]  /*2180*/  IMAD.WIDE.U32 R18, R19, 0x4, R14 ;  /* 0x0000000413127825 */ /* 0x000fca00078e000e */
[----:B------:R-:W5:Y:S01]  /*2190*/  LDG.E R8, desc[UR6][R18.64] ;  /* 0x0000000612087981 */ /* 0x000f62000c1e1900 */
[----:B------:R-:W-:-:S04]  /*21a0*/  IMAD.WIDE.U32 R20, R21, 0x4, R14 ;  /* 0x0000000415147825 */ /* 0x000fc800078e000e */
[C---:B------:R-:W-:Y:S02]  /*21b0*/  VIADD R23, R9.reuse, 0x500 ;  /* 0x0000050009177836 */ /* 0x040fe40000000000 */
[----:B------:R-:W5:Y:S01]  /*21c0*/  LDG.E R20, desc[UR6][R20.64] ;  /* 0x0000000614147981 */ /* 0x000f62000c1e1900 */
[----:B0-----:R-:W-:Y:S02]  /*21d0*/  VIADD R11, R9, 0x600 ;  /* 0x00000600090b7836 */ /* 0x001fe40000000000 */
[----:B------:R-:W-:-:S04]  /*21e0*/  IMAD.WIDE.U32 R22, R23, 0x4, R14 ;  /* 0x0000000417167825 */ /* 0x000fc800078e000e */
[--C-:B------:R-:W-:Y:S02]  /*21f0*/  IMAD.WIDE.U32 R10, R11, 0x4, R14.reuse ;  /* 0x000000040b0a7825 */ /* 0x100fe400078e000e */
[----:B------:R-:W5:Y:S02]  /*2200*/  LDG.E R22, desc[UR6][R22.64] ;  /* 0x0000000616167981 */ /* 0x000f64000c1e1900 */
[----:B-1----:R-:W-:Y:S02]  /*2210*/  VIADD R13, R9, 0x700 ;  /* 0x00000700090d7836 */ /* 0x002fe40000000000 */
[----:B------:R-:W5:Y:S02]  /*2220*/  LDG.E R10, desc[UR6][R10.64] ;  /* 0x000000060a0a7981 */ /* 0x000f64000c1e1900 */
        /* <DEDUP_REMOVED lines=19> */
.L_x_230:
[----:B------:R-:W-:Y:S05]  /*2360*/  BSYNC.RECONVERGENT B2 ;  /* 0x0000000000027941 */ /* 0x000fea0003800200 */
.L_x_229:
        /* <DEDUP_REMOVED lines=27> */
.L_x_232:
[----:B------:R-:W-:Y:S05]  /*2520*/  BSYNC.RECONVERGENT B2 ;  /* 0x0000000000027941 */ /* 0x000fea0003800200 */
.L_x_231:
[----:B------:R-:W-:Y:S05]  /*2530*/  @!P0 BRA `(.L_x_224) ;  /* 0x0000000000288947 */ /* 0x000fea0003800000 */
[----:B------:R-:W-:Y:S02]  /*2540*/  VIADD R5, R7, UR4 ;  /* 0x0000000407057c36 */ /* 0x000fe40008000000 */
[----:B------:R-:W-:-:S07]  /*2550*/  IMAD.MOV R4, RZ, RZ, -R12 ;  /* 0x000000ffff047224 */ /* 0x000fce00078e0a0c */
.L_x_233:
        /* <DEDUP_REMOVED lines=8> */
.L_x_224:
[----:B------:R-:W-:Y:S05]  /*25e0*/  BSYNC.RECONVERGENT B1 ;  /* 0x0000000000017941 */ /* 0x000fea0003800200 */
.L_x_222:
        /* <DEDUP_REMOVED lines=54> */
.L_x_220:
[----:B------:R-:W-:Y:S05]  /*2950*/  BSYNC.RECONVERGENT B0 ;  /* 0x0000000000007941 */ /* 0x000fea0003800200 */
.L_x_205:
[----:B------:R-:W-:Y:S05]  /*2960*/  @P0 EXIT ;  /* 0x000000000000094d */ /* 0x000fea0003800000 */
[----:B------:R-:W0:Y:S01]  /*2970*/  LDCU UR4, c[0x0][0x398] ;  /* 0x00007300ff0477ac */ /* 0x000e220008000800 */
[----:B------:R-:W1:Y:S01]  /*2980*/  LDC.64 R4, c[0x0][0x388] ;  /* 0x0000e200ff047b82 */ /* 0x000e620000000a00 */
[----:B0-----:R-:W-:-:S04]  /*2990*/  FSETP.GEU.AND P0, PT, R2, UR4, PT ;  /* 0x0000000402007c0b */ /* 0x001fc8000bf0e000 */
[----:B------:R-:W-:-:S05]  /*29a0*/  FSEL R3, R2, UR4, P0 ;  /* 0x0000000402037c08 */ /* 0x000fca0008000000 */
[----:B-1----:R-:W-:Y:S01]  /*29b0*/  STG.E desc[UR6][R4.64], R3 ;  /* 0x0000000304007986 */ /* 0x002fe2000c101906 */
[----:B------:R-:W-:Y:S05]  /*29c0*/  EXIT ;  /* 0x000000000000794d */ /* 0x000fea0003800000 */
.L_x_234:
        /* <DEDUP_REMOVED lines=11> */
.L_x_241:


//--------------------- .text._ZN3cub18CUB_300001_SM_10006detail11EmptyKernelIvEEvv --------------------------
	.section	.text._ZN3cub18CUB_300001_SM_10006detail11EmptyKernelIvEEvv,"ax",@progbits
	.align	128
        .global         _ZN3cub18CUB_300001_SM_10006detail11EmptyKernelIvEEvv
        .type           _ZN3cub18CUB_300001_SM_10006detail11EmptyKernelIvEEvv,@function
        .size           _ZN3cub18CUB_300001_SM_10006detail11EmptyKernelIvEEvv,(.L_x_242 - _ZN3cub18CUB_300001_SM_10006detail11EmptyKernelIvEEvv)
        .other          _ZN3cub18CUB_300001_SM_10006detail11EmptyKernelIvEEvv,@"STO_CUDA_ENTRY STV_DEFAULT"
_ZN3cub18CUB_300001_SM_10006detail11EmptyKernelIvEEvv:
.text._ZN3cub18CUB_300001_SM_10006detail11EmptyKernelIvEEvv:
[----:B------:R-:W-:Y:S01]  /*0000*/  LDC R1, c[0x0][0x37c] ;  /* 0x0000df00ff017b82 */ /* 0x000fe20000000800 */
[----:B------:R-:W-:Y:S05]  /*0010*/  EXIT ;  /* 0x000000000000794d */ /* 0x000fea0003800000 */
.L_x_235:
        /* <DEDUP_REMOVED lines=14> */
.L_x_242:


//--------------------- .nv.shared._ZN3cub18CUB_300001_SM_10006detail6reduce28DeviceReduceSingleTileKernelINS2_10policy_hubIfy6MAX_OPIfEE10Policy1000EPfS9_iS6_ffN4cuda3std3__410__identityEEEvT0_T1_T2_T3_T4_T6_ --------------------------
	.section	.nv.shared._ZN3cub18CUB_300001_SM_10006detail6reduce28DeviceReduceSingleTileKernelINS2_10policy_hubIfy6MAX_OPIfEE10Policy1000EPfS9_iS6_ffN4cuda3std3__410__identityEEEvT0_T1_T2_T3_T4_T6_,"aw",@nobits
	.sectionflags	@""
	.align	4
.nv.shared._ZN3cub18CUB_300001_SM_10006detail6reduce28DeviceReduceSingleTileKernelINS2_10policy_hubIfy6MAX_OPIfEE10Policy1000EPfS9_iS6_ffN4cuda3std3__410__identityEEEvT0_T1_T2_T3_T4_T6_:
	.zero		1068


//--------------------- .nv.shared.reserved.0     --------------------------
	.section	.nv.shared.reserved.0,"aw",@nobits
	.weak		__nv_reservedSMEM_offset_0_alias
	.size		__nv_reservedSMEM_offset_0_alias, 0, 64
	.other		__nv_reservedSMEM_offset_0_alias,@"STO_CUDA_RESERVED_SHARED STV_DEFAULT"
__nv_reservedSMEM_offset_0_alias:
	.zero		0
	.zero		64


//--------------------- .nv.global                --------------------------
	.section	.nv.global,"aw",@nobits
.nv.global:
	.type		_ZN30_INTERNAL_94d9a918_4_k_cu_main6thrust24THRUST_300001_SM_1000_NS12placeholders2_8E,@object
	.size		_ZN30_INTERNAL_94d9a918_4_k_cu_main6thrust24THRUST_300001_SM_1000_NS12placeholders2_8E,(_ZN30_INTERNAL_94d9a918_4_k_cu_main4cuda3std3__432_GLOBAL__N__94d9a918_4_k_cu_main6ignoreE - _ZN30_INTERNAL_94d9a918_4_k_cu_main6thrust24THRUST_300001_SM_1000_NS12placeholders2_8E)
_ZN30_INTERNAL_94d9a918_4_k_cu_main6thrust24THRUST_300001_SM_1000_NS12placeholders2_8E:
	.zero		1
	.type		_ZN30_INTERNAL_94d9a918_4_k_cu_main4cuda3std3__432_GLOBAL__N__94d9a918_4_k_cu_main6ignoreE,@object
	.size		_ZN30_INTERNAL_94d9a918_4_k_cu_main4cuda3std3__432_GLOBAL__N__94d9a918_4_k_cu_main6ignoreE,(_ZN30_INTERNAL_94d9a918_4_k_cu_main4cuda3std6ranges3__45__cpo4dataE - _ZN30_INTERNAL_94d9a918_4_k_cu_main4cuda3std3__432_GLOBAL__N__94d9a918_4_k_cu_main6ignoreE)
_ZN30_INTERNAL_94d9a918_4_k_cu_main4cuda3std3__432_GLOBAL__N__94d9a918_4_k_cu_main6ignoreE:
	.zero		1
	.type		_ZN30_INTERNAL_94d9a918_4_k_cu_main4cuda3std6ranges3__45__cpo4dataE,@object
	.size		_ZN30_INTERNAL_94d9a918_4_k_cu_main4cuda3std6ranges3__45__cpo4dataE,(_ZN30_INTERNAL_94d9a918_4_k_cu_main6thrust24THRUST_300001_SM_1000_NS6system3cpp3parE - _ZN30_INTERNAL_94d9a918_4_k_cu_main4cuda3std6ranges3__45__cpo4dataE)
_ZN30_INTERNAL_94d9a918_4_k_cu_main4cuda3std6ranges3__45__cpo4dataE:
	.zero		1
	.type		_ZN30_INTERNAL_94d9a918_4_k_cu_main6thrust24THRUST_300001_SM_1000_NS6system3cpp3parE,@object
	.size		_ZN30_INTERNAL_94d9a918_4_k_cu_main6thrust24THRUST_300001_SM_1000_NS6system3cpp3parE,(_ZN30_INTERNAL_94d9a918_4_k_cu_main4cuda3std3__45__cpo5beginE - _ZN30_INTERNAL_94d9a918_4_k_cu_main6thrust24THRUST_300001_SM_1000_NS6system3cpp3parE)
_ZN30_INTERNAL_94d9a918_4_k_cu_main6thrust24THRUST_300001_SM_1000_NS6system3cpp3parE:
	.zero		1
	.type		_ZN30_INTERNAL_94d9a918_4_k_cu_main4cuda3std3__45__cpo5beginE,@object
	.size		_ZN30_INTERNAL_94d9a918_4_k_cu_main4cuda3std3__45__cpo5beginE,(_ZN30_INTERNAL_94d9a918_4_k_cu_main4cuda3std6ranges3__45__cpo5beginE - _ZN30_INTERNAL_94d9a918_4_k_cu_main4cuda3std3__45__cpo5beginE)
_ZN30_INTERNAL_94d9a918_4_k_cu_main4cuda3std3__45__cpo5beginE:
	.zero		1
	.type		_ZN30_INTERNAL_94d9a918_4_k_cu_main4cuda3std6ranges3__45__cpo5beginE,@object
	.size		_ZN30_INTERNAL_94d9a918_4_k_cu_main4cuda3std6ranges3__45__cpo5beginE,(_ZN30_INTERNAL_94d9a918_4_k_cu_main6thrust24THRUST_300001_SM_1000_NS6deviceE - _ZN30_INTERNAL_94d9a918_4_k_cu_main4cuda3std6ranges3__45__cpo5beginE)
_ZN30_INTERNAL_94d9a918_4_k_cu_main4cuda3std6ranges3__45__cpo5beginE:
	.zero		1
	.type		_ZN30_INTERNAL_94d9a918_4_k_cu_main6thrust24THRUST_300001_SM_1000_NS6deviceE,@object
	.size		_ZN30_INTERNAL_94d9a918_4_k_cu_main6thrust24THRUST_300001_SM_1000_NS6deviceE,(_ZN30_INTERNAL_94d9a918_4_k_cu_main4cuda3std3__47nulloptE - _ZN30_INTERNAL_94d9a918_4_k_cu_main6thrust24THRUST_300001_SM_1000_NS6deviceE)
_ZN30_INTERNAL_94d9a918_4_k_cu_main6thrust24THRUST_300001_SM_1000_NS6deviceE:
	.zero		1
	.type		_ZN30_INTERNAL_94d9a918_4_k_cu_main4cuda3std3__47nulloptE,@object
	.size		_ZN30_INTERNAL_94d9a918_4_k_cu_main4cuda3std3__47nulloptE,(_ZN30_INTERNAL_94d9a918_4_k_cu_main4cuda3std6ranges3__45__cpo8distanceE - _ZN30_INTERNAL_94d9a918_4_k_cu_main4cuda3std3__47nulloptE)
_ZN30_INTERNAL_94d9a918_4_k_cu_main4cuda3std3__47nulloptE:
	.zero		1
	.type		_ZN30_INTERNAL_94d9a918_4_k_cu_main4cuda3std6ranges3__45__cpo8distanceE,@object
	.size		_ZN30_INTERNAL_94d9a918_4_k_cu_main4cuda3std6ranges3__45__cpo8distanceE,(_ZN30_INTERNAL_94d9a918_4_k_cu_main6thrust24THRUST_300001_SM_1000_NS12placeholders2_4E - _ZN30_INTERNAL_94d9a918_4_k_cu_main4cuda3std6ranges3__45__cpo8distanceE)
_ZN30_INTERNAL_94d9a918_4_k_cu_main4cuda3std6ranges3__45__cpo8distanceE:
	.zero		1
	.type		_ZN30_INTERNAL_94d9a918_4_k_cu_main6thrust24THRUST_300001_SM_1000_NS12placeholders2_4E,@object
	.size		_ZN30_INTERNAL_94d9a918_4_k_cu_main6thrust24THRUST_300001_SM_1000_NS12placeholders2_4E,(_ZN30_INTERNAL_94d9a918_4_k_cu_main4cuda3std3__45__cpo6rbeginE - _ZN30_INTERNAL_94d9a918_4_k_cu_main6thrust24THRUST_300001_SM_1000_NS12placeholders2_4E)
_ZN30_INTERNAL_94d9a918_4_k_cu_main6thrust24THRUST_300001_SM_1000_NS12placeholders2_4E:
	.zero		1
	.type		_ZN30_INTERNAL_94d9a918_4_k_cu_main4cuda3std3__45__cpo6rbeginE,@object
	.size		_ZN30_INTERNAL_94d9a918_4_k_cu_main4cuda3std3__45__cpo6rbeginE,(_ZN30_INTERNAL_94d9a918_4_k_cu_main4cuda3std6ranges3__45__cpo7advanceE - _ZN30_INTERNAL_94d9a918_4_k_cu_main4cuda3std3__45__cpo6rbeginE)
_ZN30_INTERNAL_94d9a918_4_k_cu_main4cuda3std3__45__cpo6rbeginE:
	.zero		1
	.type		_ZN30_INTERNAL_94d9a918_4_k_cu_main4cuda3std6ranges3__45__cpo7advanceE,@object
	.size		_ZN30_INTERNAL_94d9a918_4_k_cu_main4cuda3std6ranges3__45__cpo7advanceE,(_ZN30_INTERNAL_94d9a918_4_k_cu_main6thrust24THRUST_300001_SM_1000_NS12placeholders3_10E - _ZN30_INTERNAL_94d9a918_4_k_cu_main4cuda3std6ranges3__45__cpo7advanceE)
_ZN30_INTERNAL_94d9a918_4_k_cu_main4cuda3std6ranges3__45__cpo7advanceE:
	.zero		1
	.type		_ZN30_INTERNAL_94d9a918_4_k_cu_main6thrust24THRUST_300001_SM_1000_NS12placeholders3_10E,@object
	.size		_ZN30_INTERNAL_94d9a918_4_k_cu_main6thrust24THRUST_300001_SM_1000_NS12placeholders3_10E,(_ZN30_INTERNAL_94d9a918_4_k_cu_main4cuda3std3__48in_placeE - _ZN30_INTERNAL_94d9a918_4_k_cu_main6thrust24THRUST_300001_SM_1000_NS12placeholders3_10E)
_ZN30_INTERNAL_94d9a918_4_k_cu_main6thrust24THRUST_300001_SM_1000_NS12placeholders3_10E:
	.zero		1
	.type		_ZN30_INTERNAL_94d9a918_4_k_cu_main4cuda3std3__48in_placeE,@object
	.size		_ZN30_INTERNAL_94d9a918_4_k_cu_main4cuda3std3__48in_placeE,(_ZN30_INTERNAL_94d9a918_4_k_cu_main4cuda3std6ranges3__45__cpo4sizeE - _ZN30_INTERNAL_94d9a918_4_k_cu_main4cuda3std3__48in_placeE)
_ZN30_INTERNAL_94d9a918_4_k_cu_main4cuda3std3__48in_placeE:
	.zero		1
	.type		_ZN30_INTERNAL_94d9a918_4_k_cu_main4cuda3std6ranges3__45__cpo4sizeE,@object
	.size		_ZN30_INTERNAL_94d9a918_4_k_cu_main4cuda3std6ranges3__45__cpo4sizeE,(_ZN30_INTERNAL_94d9a918_4_k_cu_main6thrust24THRUST_300001_SM_1000_NS12placeholders2_2E - _ZN30_INTERNAL_94d9a918_4_k_cu_main4cuda3std6ranges3__45__cpo4sizeE)
_ZN30_INTERNAL_94d9a918_4_k_cu_main4cuda3std6ranges3__45__cpo4sizeE:
	.zero		1
	.type		_ZN30_INTERNAL_94d9a918_4_k_cu_main6thrust24THRUST_300001_SM_1000_NS12placeholders2_2E,@object
	.size		_ZN30_INTERNAL_94d9a918_4_k_cu_main6thrust24THRUST_300001_SM_1000_NS12placeholders2_2E,(_ZN30_INTERNAL_94d9a918_4_k_cu_main4cuda3std3__45__cpo6cbeginE - _ZN30_INTERNAL_94d9a918_4_k_cu_main6thrust24THRUST_300001_SM_1000_NS12placeholders2_2E)
_ZN30_INTERNAL_94d9a918_4_k_cu_main6thrust24THRUST_300001_SM_1000_NS12placeholders2_2E:
	.zero		1
	.type		_ZN30_INTERNAL_94d9a918_4_k_cu_main4cuda3std3__45__cpo6cbeginE,@object
	.size		_ZN30_INTERNAL_94d9a918_4_k_cu_main4cuda3std3__45__cpo6cbeginE,(_ZN30_INTERNAL_94d9a918_4_k_cu_main4cuda3std6ranges3__45__cpo6cbeginE - _ZN30_INTERNAL_94d9a918_4_k_cu_main4cuda3std3__45__cpo6cbeginE)
_ZN30_INTERNAL_94d9a918_4_k_cu_main4cuda3std3__45__cpo6cbeginE:
	.zero		1
	.type		_ZN30_INTERNAL_94d9a918_4_k_cu_main4cuda3std6ranges3__45__cpo6cbeginE,@object
	.size		_ZN30_INTERNAL_94d9a918_4_k_cu_main4cuda3std6ranges3__45__cpo6cbeginE,(_ZN30_INTERNAL_94d9a918_4_k_cu_main6thrust24THRUST_300001_SM_1000_NS12placeholders2_6E - _ZN30_INTERNAL_94d9a918_4_k_cu_main4cuda3std6ranges3__45__cpo6cbeginE)
_ZN30_INTERNAL_94d9a918_4_k_cu_main4cuda3std6ranges3__45__cpo6cbeginE:
	.zero		1
	.type		_ZN30_INTERNAL_94d9a918_4_k_cu_main6thrust24THRUST_300001_SM_1000_NS12placeholders2_6E,@object
	.size		_ZN30_INTERNAL_94d9a918_4_k_cu_main6thrust24THRUST_300001_SM_1000_NS12placeholders2_6E,(_ZN30_INTERNAL_94d9a918_4_k_cu_main4cuda3std3__45__cpo7crbeginE - _ZN30_INTERNAL_94d9a918_4_k_cu_main6thrust24THRUST_300001_SM_1000_NS12placeholders2_6E)
_ZN30_INTERNAL_94d9a918_4_k_cu_main6thrust24THRUST_300001_SM_1000_NS12placeholders2_6E:
	.zero		1
	.type		_ZN30_INTERNAL_94d9a918_4_k_cu_main4cuda3std3__45__cpo7crbeginE,@object
	.size		_ZN30_INTERNAL_94d9a918_4_k_cu_main4cuda3std3__45__cpo7crbeginE,(_ZN30_INTERNAL_94d9a918_4_k_cu_main4cuda3std6ranges3__45__cpo4nextE - _ZN30_INTERNAL_94d9a918_4_k_cu_main4cuda3std3__45__cpo7crbeginE)
_ZN30_INTERNAL_94d9a918_4_k_cu_main4cuda3std3__45__cpo7crbeginE:
	.zero		1
	.type		_ZN30_INTERNAL_94d9a918_4_k_cu_main4cuda3std6ranges3__45__cpo4nextE,@object
	.size		_ZN30_INTERNAL_94d9a918_4_k_cu_main4cuda3std6ranges3__45__cpo4nextE,(_ZN30_INTERNAL_94d9a918_4_k_cu_main4cuda3std6ranges3__45__cpo4swapE - _ZN30_INTERNAL_94d9a918_4_k_cu_main4cuda3std6ranges3__45__cpo4nextE)
_ZN30_INTERNAL_94d9a918_4_k_cu_main4cuda3std6ranges3__45__cpo4nextE:
	.zero		1
	.type		_ZN30_INTERNAL_94d9a918_4_k_cu_main4cuda3std6ranges3__45__cpo4swapE,@object
	.size		_ZN30_INTERNAL_94d9a918_4_k_cu_main4cuda3std6ranges3__45__cpo4swapE,(_ZN30_INTERNAL_94d9a918_4_k_cu_main6thrust24THRUST_300001_SM_1000_NS8cuda_cub10par_nosyncE - _ZN30_INTERNAL_94d9a918_4_k_cu_main4cuda3std6ranges3__45__cpo4swapE)
_ZN30_INTERNAL_94d9a918_4_k_cu_main4cuda3std6ranges3__45__cpo4swapE:
	.zero		1
	.type		_ZN30_INTERNAL_94d9a918_4_k_cu_main6thrust24THRUST_300001_SM_1000_NS8cuda_cub10par_nosyncE,@object
	.size		_ZN30_INTERNAL_94d9a918_4_k_cu_main6thrust24THRUST_300001_SM_1000_NS8cuda_cub10par_nosyncE,(_ZN30_INTERNAL_94d9a918_4_k_cu_main6thrust24THRUST_300001_SM_1000_NS3seqE - _ZN30_INTERNAL_94d9a918_4_k_cu_main6thrust24THRUST_300001_SM_1000_NS8cuda_cub10par_nosyncE)
_ZN30_INTERNAL_94d9a918_4_k_cu_main6thrust24THRUST_300001_SM_1000_NS8cuda_cub10par_nosyncE:
	.zero		1
	.type		_ZN30_INTERNAL_94d9a918_4_k_cu_main6thrust24THRUST_300001_SM_1000_NS3seqE,@object
	.size		_ZN30_INTERNAL_94d9a918_4_k_cu_main6thrust24THRUST_300001_SM_1000_NS3seqE,(_ZN30_INTERNAL_94d9a918_4_k_cu_main4cuda3std3__420unreachable_sentinelE - _ZN30_INTERNAL_94d9a918_4_k_cu_main6thrust24THRUST_300001_SM_1000_NS3seqE)
_ZN30_INTERNAL_94d9a918_4_k_cu_main6thrust24THRUST_300001_SM_1000_NS3seqE:
	.zero		1
	.type		_ZN30_INTERNAL_94d9a918_4_k_cu_main4cuda3std3__420unreachable_sentinelE,@object
	.size		_ZN30_INTERNAL_94d9a918_4_k_cu_main4cuda3std3__420unreachable_sentinelE,(_ZN30_INTERNAL_94d9a918_4_k_cu_main4cuda3std6ranges3__45__cpo5ssizeE - _ZN30_INTERNAL_94d9a918_4_k_cu_main4cuda3std3__420unreachable_sentinelE)
_ZN30_INTERNAL_94d9a918_4_k_cu_main4cuda3std3__420unreachable_sentinelE:
	.zero		1
	.type		_ZN30_INTERNAL_94d9a918_4_k_cu_main4cuda3std6ranges3__45__cpo5ssizeE,@object
	.size		_ZN30_INTERNAL_94d9a918_4_k_cu_main4cuda3std6ranges3__45__cpo5ssizeE,(_ZN30_INTERNAL_94d9a918_4_k_cu_main6thrust24THRUST_300001_SM_1000_NS12placeholders2_3E - _ZN30_INTERNAL_94d9a918_4_k_cu_main4cuda3std6ranges3__45__cpo5ssizeE)
_ZN30_INTERNAL_94d9a918_4_k_cu_main4cuda3std6ranges3__45__cpo5ssizeE:
	.zero		1
	.type		_ZN30_INTERNAL_94d9a918_4_k_cu_main6thrust24THRUST_300001_SM_1000_NS12placeholders2_3E,@object
	.size		_ZN30_INTERNAL_94d9a918_4_k_cu_main6thrust24THRUST_300001_SM_1000_NS12placeholders2_3E,(_ZN30_INTERNAL_94d9a918_4_k_cu_main4cuda3std3__45__cpo4cendE - _ZN30_INTERNAL_94d9a918_4_k_cu_main6thrust24THRUST_300001_SM_1000_NS12placeholders2_3E)
_ZN30_INTERNAL_94d9a918_4_k_cu_main6thrust24THRUST_300001_SM_1000_NS12placeholders2_3E:
	.zero		1
	.type		_ZN30_INTERNAL_94d9a918_4_k_cu_main4cuda3std3__45__cpo4cendE,@object
	.size		_ZN30_INTERNAL_94d9a918_4_k_cu_main4cuda3std3__45__cpo4cendE,(_ZN30_INTERNAL_94d9a918_4_k_cu_main4cuda3std6ranges3__45__cpo4cendE - _ZN30_INTERNAL_94d9a918_4_k_cu_main4cuda3std3__45__cpo4cendE)
_ZN30_INTERNAL_94d9a918_4_k_cu_main4cuda3std3__45__cpo4cendE:
	.zero		1
	.type		_ZN30_INTERNAL_94d9a918_4_k_cu_main4cuda3std6ranges3__45__cpo4cendE,@object
	.size		_ZN30_INTERNAL_94d9a918_4_k_cu_main4cuda3std6ranges3__45__cpo4cendE,(_ZN30_INTERNAL_94d9a918_4_k_cu_main6thrust24THRUST_300001_SM_1000_NS12placeholders2_7E - _ZN30_INTERNAL_94d9a918_4_k_cu_main4cuda3std6ranges3__45__cpo4cendE)
_ZN30_INTERNAL_94d9a918_4_k_cu_main4cuda3std6ranges3__45__cpo4cendE:
	.zero		1
	.type		_ZN30_INTERNAL_94d9a918_4_k_cu_main6thrust24THRUST_300001_SM_1000_NS12placeholders2_7E,@object
	.size		_ZN30_INTERNAL_94d9a918_4_k_cu_main6thrust24THRUST_300001_SM_1000_NS12placeholders2_7E,(_ZN30_INTERNAL_94d9a918_4_k_cu_main4cuda3std3__45__cpo5crendE - _ZN30_INTERNAL_94d9a918_4_k_cu_main6thrust24THRUST_300001_SM_1000_NS12placeholders2_7E)
_ZN30_INTERNAL_94d9a918_4_k_cu_main6thrust24THRUST_300001_SM_1000_NS12placeholders2_7E:
	.zero		1
	.type		_ZN30_INTERNAL_94d9a918_4_k_cu_main4cuda3std3__45__cpo5crendE,@object
	.size		_ZN30_INTERNAL_94d9a918_4_k_cu_main4cuda3std3__45__cpo5crendE,(_ZN30_INTERNAL_94d9a918_4_k_cu_main4cuda3std6ranges3__45__cpo4prevE - _ZN30_INTERNAL_94d9a918_4_k_cu_main4cuda3std3__45__cpo5crendE)
_ZN30_INTERNAL_94d9a918_4_k_cu_main4cuda3std3__45__cpo5crendE:
	.zero		1
	.type		_ZN30_INTERNAL_94d9a918_4_k_cu_main4cuda3std6ranges3__45__cpo4prevE,@object
	.size		_ZN30_INTERNAL_94d9a918_4_k_cu_main4cuda3std6ranges3__45__cpo4prevE,(_ZN30_INTERNAL_94d9a918_4_k_cu_main4cuda3std6ranges3__45__cpo9iter_moveE - _ZN30_INTERNAL_94d9a918_4_k_cu_main4cuda3std6ranges3__45__cpo4prevE)
_ZN30_INTERNAL_94d9a918_4_k_cu_main4cuda3std6ranges3__45__cpo4prevE:
	.zero		1
	.type		_ZN30_INTERNAL_94d9a918_4_k_cu_main4cuda3std6ranges3__45__cpo9iter_moveE,@object
	.size		_ZN30_INTERNAL_94d9a918_4_k_cu_main4cuda3std6ranges3__45__cpo9iter_moveE,(_ZN30_INTERNAL_94d9a918_4_k_cu_main6thrust24THRUST_300001_SM_1000_NS6system6detail10sequential3seqE - _ZN30_INTERNAL_94d9a918_4_k_cu_main4cuda3std6ranges3__45__cpo9iter_moveE)
_ZN30_INTERNAL_94d9a918_4_k_cu_main4cuda3std6ranges3__45__cpo9iter_moveE:
	.zero		1
	.type		_ZN30_INTERNAL_94d9a918_4_k_cu_main6thrust24THRUST_300001_SM_1000_NS6system6detail10sequential3seqE,@object
	.size		_ZN30_INTERNAL_94d9a918_4_k_cu_main6thrust24THRUST_300001_SM_1000_NS6system6detail10sequential3seqE,(_ZN30_INTERNAL_94d9a918_4_k_cu_main6thrust24THRUST_300001_SM_1000_NS12placeholders2_9E - _ZN30_INTERNAL_94d9a918_4_k_cu_main6thrust24THRUST_300001_SM_1000_NS6system6detail10sequential3seqE)
_ZN30_INTERNAL_94d9a918_4_k_cu_main6thrust24THRUST_300001_SM_1000_NS6system6detail10sequential3seqE:
	.zero		1
	.type		_ZN30_INTERNAL_94d9a918_4_k_cu_main6thrust24THRUST_300001_SM_1000_NS12placeholders2_9E,@object
	.size		_ZN30_INTERNAL_94d9a918_4_k_cu_main6thrust24THRUST_300001_SM_1000_NS12placeholders2_9E,(_ZN30_INTERNAL_94d9a918_4_k_cu_main4cuda3std3__419piecewise_constructE - _ZN30_INTERNAL_94d9a918_4_k_cu_main6thrust24THRUST_300001_SM_1000_NS12placeholders2_9E)
_ZN30_INTERNAL_94d9a918_4_k_cu_main6thrust24THRUST_300001_SM_1000_NS12placeholders2_9E:
	.zero		1
	.type		_ZN30_INTERNAL_94d9a918_4_k_cu_main4cuda3std3__419piecewise_constructE,@object
	.size		_ZN30_INTERNAL_94d9a918_4_k_cu_main4cuda3std3__419piecewise_constructE,(_ZN30_INTERNAL_94d9a918_4_k_cu_main4cuda3std6ranges3__45__cpo5cdataE - _ZN30_INTERNAL_94d9a918_4_k_cu_main4cuda3std3__419piecewise_constructE)
_ZN30_INTERNAL_94d9a918_4_k_cu_main4cuda3std3__419piecewise_constructE:
	.zero		1
	.type		_ZN30_INTERNAL_94d9a918_4_k_cu_main4cuda3std6ranges3__45__cpo5cdataE,@object
	.size		_ZN30_INTERNAL_94d9a918_4_k_cu_main4cuda3std6ranges3__45__cpo5cdataE,(_ZN30_INTERNAL_94d9a918_4_k_cu_main6thrust24THRUST_300001_SM_1000_NS12placeholders2_1E - _ZN30_INTERNAL_94d9a918_4_k_cu_main4cuda3std6ranges3__45__cpo5cdataE)
_ZN30_INTERNAL_94d9a918_4_k_cu_main4cuda3std6ranges3__45__cpo5cdataE:
	.zero		1
	.type		_ZN30_INTERNAL_94d9a918_4_k_cu_main6thrust24THRUST_300001_SM_1000_NS12placeholders2_1E,@object
	.size		_ZN30_INTERNAL_94d9a918_4_k_cu_main6thrust24THRUST_300001_SM_1000_NS12placeholders2_1E,(_ZN30_INTERNAL_94d9a918_4_k_cu_main4cuda3std3__45__cpo3endE - _ZN30_INTERNAL_94d9a918_4_k_cu_main6thrust24THRUST_300001_SM_1000_NS12placeholders2_1E)
_ZN30_INTERNAL_94d9a918_4_k_cu_main6thrust24THRUST_300001_SM_1000_NS12placeholders2_1E:
	.zero		1
	.type		_ZN30_INTERNAL_94d9a918_4_k_cu_main4cuda3std3__45__cpo3endE,@object
	.size		_ZN30_INTERNAL_94d9a918_4_k_cu_main4cuda3std3__45__cpo3endE,(_ZN30_INTERNAL_94d9a918_4_k_cu_main4cuda3std6ranges3__45__cpo3endE - _ZN30_INTERNAL_94d9a918_4_k_cu_main4cuda3std3__45__cpo3endE)
_ZN30_INTERNAL_94d9a918_4_k_cu_main4cuda3std3__45__cpo3endE:
	.zero		1
	.type		_ZN30_INTERNAL_94d9a918_4_k_cu_main4cuda3std6ranges3__45__cpo3endE,@object
	.size		_ZN30_INTERNAL_94d9a918_4_k_cu_main4cuda3std6ranges3__45__cpo3endE,(_ZN30_INTERNAL_94d9a918_4_k_cu_main6thrust24THRUST_300001_SM_1000_NS12placeholders2_5E - _ZN30_INTERNAL_94d9a918_4_k_cu_main4cuda3std6ranges3__45__cpo3endE)
_ZN30_INTERNAL_94d9a918_4_k_cu_main4cuda3std6ranges3__45__cpo3endE:
	.zero		1
	.type		_ZN30_INTERNAL_94d9a918_4_k_cu_main6thrust24THRUST_300001_SM_1000_NS12placeholders2_5E,@object
	.size		_ZN30_INTERNAL_94d9a918_4_k_cu_main6thrust24THRUST_300001_SM_1000_NS12placeholders2_5E,(_ZN30_INTERNAL_94d9a918_4_k_cu_main4cuda3std3__45__cpo4rendE - _ZN30_INTERNAL_94d9a918_4_k_cu_main6thrust24THRUST_300001_SM_1000_NS12placeholders2_5E)
_ZN30_INTERNAL_94d9a918_4_k_cu_main6thrust24THRUST_300001_SM_1000_NS12placeholders2_5E:
	.zero		1
	.type		_ZN30_INTERNAL_94d9a918_4_k_cu_main4cuda3std3__45__cpo4rendE,@object
	.size		_ZN30_INTERNAL_94d9a918_4_k_cu_main4cuda3std3__45__cpo4rendE,(_ZN30_INTERNAL_94d9a918_4_k_cu_main4cuda3std6ranges3__45__cpo9iter_swapE - _ZN30_INTERNAL_94d9a918_4_k_cu_main4cuda3std3__45__cpo4rendE)
_ZN30_INTERNAL_94d9a918_4_k_cu_main4cuda3std3__45__cpo4rendE:
	.zero		1
	.type		_ZN30_INTERNAL_94d9a918_4_k_cu_main4cuda3std6ranges3__45__cpo9iter_swapE,@object
	.size		_ZN30_INTERNAL_94d9a918_4_k_cu_main4cuda3std6ranges3__45__cpo9iter_swapE,(_ZN30_INTERNAL_94d9a918_4_k_cu_main4cuda3std3__48unexpectE - _ZN30_INTERNAL_94d9a918_4_k_cu_main4cuda3std6ranges3__45__cpo9iter_swapE)
_ZN30_INTERNAL_94d9a918_4_k_cu_main4cuda3std6ranges3__45__cpo9iter_swapE:
	.zero		1
	.type		_ZN30_INTERNAL_94d9a918_4_k_cu_main4cuda3std3__48unexpectE,@object
	.size		_ZN30_INTERNAL_94d9a918_4_k_cu_main4cuda3std3__48unexpectE,(_ZN30_INTERNAL_94d9a918_4_k_cu_main6thrust24THRUST_300001_SM_1000_NS8cuda_cub3parE - _ZN30_INTERNAL_94d9a918_4_k_cu_main4cuda3std3__48unexpectE)
_ZN30_INTERNAL_94d9a918_4_k_cu_main4cuda3std3__48unexpectE:
	.zero		1
	.type		_ZN30_INTERNAL_94d9a918_4_k_cu_main6thrust24THRUST_300001_SM_1000_NS8cuda_cub3parE,@object
	.size		_ZN30_INTERNAL_94d9a918_4_k_cu_main6thrust24THRUST_300001_SM_1000_NS8cuda_cub3parE,(.L_29 - _ZN30_INTERNAL_94d9a918_4_k_cu_main6thrust24THRUST_300001_SM_1000_NS8cuda_cub3parE)
_ZN30_INTERNAL_94d9a918_4_k_cu_main6thrust24THRUST_300001_SM_1000_NS8cuda_cub3parE:
	.zero		1
.L_29:


//--------------------- .nv.shared._ZN3cub18CUB_300001_SM_10006detail6reduce18DeviceReduceKernelINS2_10policy_hubIfy6MAX_OPIfEE10Policy1000EN6thrust24THRUST_300001_SM_1000_NS10device_ptrIfEEyS6_fN4cuda3std3__410__identityEEEvT0_PT3_T1_NS0_13GridEvenShareISK_EET2_T4_ --------------------------
	.section	.nv.shared._ZN3cub18CUB_300001_SM_10006detail6reduce18DeviceReduceKernelINS2_10policy_hubIfy6MAX_OPIfEE10Policy1000EN6thrust24THRUST_300001_SM_1000_NS10device_ptrIfEEyS6_fN4cuda3std3__410__identityEEEvT0_PT3_T1_NS0_13GridEvenShareISK_EET2_T4_,"aw",@nobits
	.sectionflags	@""
	.align	4
.nv.shared._ZN3cub18CUB_300001_SM_10006detail6reduce18DeviceReduceKernelINS2_10policy_hubIfy6MAX_OPIfEE10Policy1000EN6thrust24THRUST_300001_SM_1000_NS10device_ptrIfEEyS6_fN4cuda3std3__410__identityEEEvT0_PT3_T1_NS0_13GridEvenShareISK_EET2_T4_:
	.zero		1068


//--------------------- .nv.shared._ZN3cub18CUB_300001_SM_10006detail6reduce28DeviceReduceSingleTileKernelINS2_10policy_hubIfy6MAX_OPIfEE10Policy1000EN6thrust24THRUST_300001_SM_1000_NS10device_ptrIfEEPfyS6_ffN4cuda3std3__410__identityEEEvT0_T1_T2_T3_T4_T6_ --------------------------
	.section	.nv.shared._ZN3cub18CUB_300001_SM_10006detail6reduce28DeviceReduceSingleTileKernelINS2_10policy_hubIfy6MAX_OPIfEE10Policy1000EN6thrust24THRUST_300001_SM_1000_NS10device_ptrIfEEPfyS6_ffN4cuda3std3__410__identityEEEvT0_T1_T2_T3_T4_T6_,"aw",@nobits
	.sectionflags	@""
	.align	4
.nv.shared._ZN3cub18CUB_300001_SM_10006detail6reduce28DeviceReduceSingleTileKernelINS2_10policy_hubIfy6MAX_OPIfEE10Policy1000EN6thrust24THRUST_300001_SM_1000_NS10device_ptrIfEEPfyS6_ffN4cuda3std3__410__identityEEEvT0_T1_T2_T3_T4_T6_:
	.zero		1068


//--------------------- .nv.shared._ZN3cub18CUB_300001_SM_10006detail6reduce28DeviceReduceSingleTileKernelINS2_10policy_hubIfj6MAX_OPIfEE10Policy1000EPfS9_iS6_ffN4cuda3std3__410__identityEEEvT0_T1_T2_T3_T4_T6_ --------------------------
	.section	.nv.shared._ZN3cub18CUB_300001_SM_10006detail6reduce28DeviceReduceSingleTileKernelINS2_10policy_hubIfj6MAX_OPIfEE10Policy1000EPfS9_iS6_ffN4cuda3std3__410__identityEEEvT0_T1_T2_T3_T4_T6_,"aw",@nobits
	.sectionflags	@""
	.align	4
.nv.shared._ZN3cub18CUB_300001_SM_10006detail6reduce28DeviceReduceSingleTileKernelINS2_10policy_hubIfj6MAX_OPIfEE10Policy1000EPfS9_iS6_ffN4cuda3std3__410__identityEEEvT0_T1_T2_T3_T4_T6_:
	.zero		1068


//--------------------- .nv.shared._ZN3cub18CUB_300001_SM_10006detail6reduce18DeviceReduceKernelINS2_10policy_hubIfj6MAX_OPIfEE10Policy1000EN6thrust24THRUST_300001_SM_1000_NS10device_ptrIfEEjS6_fN4cuda3std3__410__identityEEEvT0_PT3_T1_NS0_13GridEvenShareISK_EET2_T4_ --------------------------
	.section	.nv.shared._ZN3cub18CUB_300001_SM_10006detail6reduce18DeviceReduceKernelINS2_10policy_hubIfj6MAX_OPIfEE10Policy1000EN6thrust24THRUST_300001_SM_1000_NS10device_ptrIfEEjS6_fN4cuda3std3__410__identityEEEvT0_PT3_T1_NS0_13GridEvenShareISK_EET2_T4_,"aw",@nobits
	.sectionflags	@""
	.align	4
.nv.shared._ZN3cub18CUB_300001_SM_10006detail6reduce18DeviceReduceKernelINS2_10policy_hubIfj6MAX_OPIfEE10Policy1000EN6thrust24THRUST_300001_SM_1000_NS10device_ptrIfEEjS6_fN4cuda3std3__410__identityEEEvT0_PT3_T1_NS0_13GridEvenShareISK_EET2_T4_:
	.zero		1068


//--------------------- .nv.shared._ZN3cub18CUB_300001_SM_10006detail6reduce28DeviceReduceSingleTileKernelINS2_10policy_hubIfj6MAX_OPIfEE10Policy1000EN6thrust24THRUST_300001_SM_1000_NS10device_ptrIfEEPfjS6_ffN4cuda3std3__410__identityEEEvT0_T1_T2_T3_T4_T6_ --------------------------
	.section	.nv.shared._ZN3cub18CUB_300001_SM_10006detail6reduce28DeviceReduceSingleTileKernelINS2_10policy_hubIfj6MAX_OPIfEE10Policy1000EN6thrust24THRUST_300001_SM_1000_NS10device_ptrIfEEPfjS6_ffN4cuda3std3__410__identityEEEvT0_T1_T2_T3_T4_T6_,"aw",@nobits
	.sectionflags	@""
	.align	4
.nv.shared._ZN3cub18CUB_300001_SM_10006detail6reduce28DeviceReduceSingleTileKernelINS2_10policy_hubIfj6MAX_OPIfEE10Policy1000EN6thrust24THRUST_300001_SM_1000_NS10device_ptrIfEEPfjS6_ffN4cuda3std3__410__identityEEEvT0_T1_T2_T3_T4_T6_:
	.zero		1068


//--------------------- .nv.constant0._ZN3cub18CUB_300001_SM_10006detail6reduce28DeviceReduceSingleTileKernelINS2_10policy_hubIfy6MAX_OPIfEE10Policy1000EPfS9_iS6_ffN4cuda3std3__410__identityEEEvT0_T1_T2_T3_T4_T6_ --------------------------
	.section	.nv.constant0._ZN3cub18CUB_300001_SM_10006detail6reduce28DeviceReduceSingleTileKernelINS2_10policy_hubIfy6MAX_OPIfEE10Policy1000EPfS9_iS6_ffN4cuda3std3__410__identityEEEvT0_T1_T2_T3_T4_T6_,"a",@progbits
	.sectionflags	@""
	.align	4
.nv.constant0._ZN3cub18CUB_300001_SM_10006detail6reduce28DeviceReduceSingleTileKernelINS2_10policy_hubIfy6MAX_OPIfEE10Policy1000EPfS9_iS6_ffN4cuda3std3__410__identityEEEvT0_T1_T2_T3_T4_T6_:
	.zero		925


//--------------------- .nv.constant0._ZN3cub18CUB_300001_SM_10006detail6reduce18DeviceReduceKernelINS2_10policy_hubIfy6MAX_OPIfEE10Policy1000EN6thrust24THRUST_300001_SM_1000_NS10device_ptrIfEEyS6_fN4cuda3std3__410__identityEEEvT0_PT3_T1_NS0_13GridEvenShareISK_EET2_T4_ --------------------------
	.section	.nv.constant0._ZN3cub18CUB_300001_SM_10006detail6reduce18DeviceReduceKernelINS2_10policy_hubIfy6MAX_OPIfEE10Policy1000EN6thrust24THRUST_300001_SM_1000_NS10device_ptrIfEEyS6_fN4cuda3std3__410__identityEEEvT0_PT3_T1_NS0_13GridEvenShareISK_EET2_T4_,"a",@progbits
	.sectionflags	@""
	.align	4
.nv.constant0._ZN3cub18CUB_300001_SM_10006detail6reduce18DeviceReduceKernelINS2_10policy_hubIfy6MAX_OPIfEE10Policy1000EN6thrust24THRUST_300001_SM_1000_NS10device_ptrIfEEyS6_fN4cuda3std3__410__identityEEEvT0_PT3_T1_NS0_13GridEvenShareISK_EET2_T4_:
	.zero		994


//--------------------- .nv.constant0._ZN3cub18CUB_300001_SM_10006detail6reduce28DeviceReduceSingleTileKernelINS2_10policy_hubIfy6MAX_OPIfEE10Policy1000EN6thrust24THRUST_300001_SM_1000_NS10device_ptrIfEEPfyS6_ffN4cuda3std3__410__identityEEEvT0_T1_T2_T3_T4_T6_ --------------------------
	.section	.nv.constant0._ZN3cub18CUB_300001_SM_10006detail6reduce28DeviceReduceSingleTileKernelINS2_10policy_hubIfy6MAX_OPIfEE10Policy1000EN6thrust24THRUST_300001_SM_1000_NS10device_ptrIfEEPfyS6_ffN4cuda3std3__410__identityEEEvT0_T1_T2_T3_T4_T6_,"a",@progbits
	.sectionflags	@""
	.align	4
.nv.constant0._ZN3cub18CUB_300001_SM_10006detail6reduce28DeviceReduceSingleTileKernelINS2_10policy_hubIfy6MAX_OPIfEE10Policy1000EN6thrust24THRUST_300001_SM_1000_NS10device_ptrIfEEPfyS6_ffN4cuda3std3__410__identityEEEvT0_T1_T2_T3_T4_T6_:
	.zero		929


//--------------------- .nv.constant0._ZN3cub18CUB_300001_SM_10006detail6reduce28DeviceReduceSingleTileKernelINS2_10policy_hubIfj6MAX_OPIfEE10Policy1000EPfS9_iS6_ffN4cuda3std3__410__identityEEEvT0_T1_T2_T3_T4_T6_ --------------------------
	.section	.nv.constant0._ZN3cub18CUB_300001_SM_10006detail6reduce28DeviceReduceSingleTileKernelINS2_10policy_hubIfj6MAX_OPIfEE10Policy1000EPfS9_iS6_ffN4cuda3std3__410__identityEEEvT0_T1_T2_T3_T4_T6_,"a",@progbits
	.sectionflags	@""
	.align	4
.nv.constant0._ZN3cub18CUB_300001_SM_10006detail6reduce28DeviceReduceSingleTileKernelINS2_10policy_hubIfj6MAX_OPIfEE10Policy1000EPfS9_iS6_ffN4cuda3std3__410__identityEEEvT0_T1_T2_T3_T4_T6_:
	.zero		925


//--------------------- .nv.constant0._ZN3cub18CUB_300001_SM_10006detail6reduce18DeviceReduceKernelINS2_10policy_hubIfj6MAX_OPIfEE10Policy1000EN6thrust24THRUST_300001_SM_1000_NS10device_ptrIfEEjS6_fN4cuda3std3__410__identityEEEvT0_PT3_T1_NS0_13GridEvenShareISK_EET2_T4_ --------------------------
	.section	.nv.constant0._ZN3cub18CUB_300001_SM_10006detail6reduce18DeviceReduceKernelINS2_10policy_hubIfj6MAX_OPIfEE10Policy1000EN6thrust24THRUST_300001_SM_1000_NS10device_ptrIfEEjS6_fN4cuda3std3__410__identityEEEvT0_PT3_T1_NS0_13GridEvenShareISK_EET2_T4_,"a",@progbits
	.sectionflags	@""
	.align	4
.nv.constant0._ZN3cub18CUB_300001_SM_10006detail6reduce18DeviceReduceKernelINS2_10policy_hubIfj6MAX_OPIfEE10Policy1000EN6thrust24THRUST_300001_SM_1000_NS10device_ptrIfEEjS6_fN4cuda3std3__410__identityEEEvT0_PT3_T1_NS0_13GridEvenShareISK_EET2_T4_:
	.zero		958


//--------------------- .nv.constant0._ZN3cub18CUB_300001_SM_10006detail6reduce28DeviceReduceSingleTileKernelINS2_10policy_hubIfj6MAX_OPIfEE10Policy1000EN6thrust24THRUST_300001_SM_1000_NS10device_ptrIfEEPfjS6_ffN4cuda3std3__410__identityEEEvT0_T1_T2_T3_T4_T6_ --------------------------
	.section	.nv.constant0._ZN3cub18CUB_300001_SM_10006detail6reduce28DeviceReduceSingleTileKernelINS2_10policy_hubIfj6MAX_OPIfEE10Policy1000EN6thrust24THRUST_300001_SM_1000_NS10device_ptrIfEEPfjS6_ffN4cuda3std3__410__identityEEEvT0_T1_T2_T3_T4_T6_,"a",@progbits
	.sectionflags	@""
	.align	4
.nv.constant0._ZN3cub18CUB_300001_SM_10006detail6reduce28DeviceReduceSingleTileKernelINS2_10policy_hubIfj6MAX_OPIfEE10Policy1000EN6thrust24THRUST_300001_SM_1000_NS10device_ptrIfEEPfjS6_ffN4cuda3std3__410__identityEEEvT0_T1_T2_T3_T4_T6_:
	.zero		925


//--------------------- .nv.constant0._ZN3cub18CUB_300001_SM_10006detail11EmptyKernelIvEEvv --------------------------
	.section	.nv.constant0._ZN3cub18CUB_300001_SM_10006detail11EmptyKernelIvEEvv,"a",@progbits
	.sectionflags	@""
	.align	4
.nv.constant0._ZN3cub18CUB_300001_SM_10006detail11EmptyKernelIvEEvv:
	.zero		896


//--------------------- SYMBOLS --------------------------

	.type		.nv.reservedSmem.offset0,@object
	.size		.nv.reservedSmem.offset0,0x4
	.type		.nv.reservedSmem.cap,@object
	.size		.nv.reservedSmem.cap,0x4
